//
// Generated by NVIDIA NVVM Compiler
//
// Compiler Build ID: CL-36424714
// Cuda compilation tools, release 13.0, V13.0.88
// Based on NVVM 20.0.0
//

.version 9.0
.target sm_100
.address_size 64

	// .globl	_ZN3cub18CUB_300001_SM_10006detail11EmptyKernelIvEEvv
// _ZZN3cub18CUB_300001_SM_10006detail6reduce28DeviceReduceSingleTileKernelINS2_10policy_hubIijN4cuda3std3__44plusIiEEE10Policy1000EN6thrust24THRUST_300001_SM_1000_NS6detail15normal_iteratorINSD_10device_ptrIiEEEEPijS9_iiNS7_10__identityEEEvT0_T1_T2_T3_T4_T6_E12temp_storage has been demoted
// _ZZN3cub18CUB_300001_SM_10006detail6reduce18DeviceReduceKernelINS2_10policy_hubIijN4cuda3std3__44plusIiEEE10Policy1000EN6thrust24THRUST_300001_SM_1000_NS6detail15normal_iteratorINSD_10device_ptrIiEEEEjS9_iNS7_10__identityEEEvT0_PT3_T1_NS0_13GridEvenShareISN_EET2_T4_E12temp_storage has been demoted
// _ZZN3cub18CUB_300001_SM_10006detail6reduce28DeviceReduceSingleTileKernelINS2_10policy_hubIijN4cuda3std3__44plusIiEEE10Policy1000EPiSC_iS9_iiNS7_10__identityEEEvT0_T1_T2_T3_T4_T6_E12temp_storage has been demoted
// _ZZN3cub18CUB_300001_SM_10006detail6reduce28DeviceReduceSingleTileKernelINS2_10policy_hubIiyN4cuda3std3__44plusIiEEE10Policy1000EN6thrust24THRUST_300001_SM_1000_NS6detail15normal_iteratorINSD_10device_ptrIiEEEEPiyS9_iiNS7_10__identityEEEvT0_T1_T2_T3_T4_T6_E12temp_storage has been demoted
// _ZZN3cub18CUB_300001_SM_10006detail6reduce18DeviceReduceKernelINS2_10policy_hubIiyN4cuda3std3__44plusIiEEE10Policy1000EN6thrust24THRUST_300001_SM_1000_NS6detail15normal_iteratorINSD_10device_ptrIiEEEEyS9_iNS7_10__identityEEEvT0_PT3_T1_NS0_13GridEvenShareISN_EET2_T4_E12temp_storage has been demoted
// _ZZN3cub18CUB_300001_SM_10006detail6reduce28DeviceReduceSingleTileKernelINS2_10policy_hubIiyN4cuda3std3__44plusIiEEE10Policy1000EPiSC_iS9_iiNS7_10__identityEEEvT0_T1_T2_T3_T4_T6_E12temp_storage has been demoted
.global .align 1 .b8 _ZN34_INTERNAL_f7bfdf13_4_k_cu_6dbdb7944cuda3std3__45__cpo5beginE[1];
.global .align 1 .b8 _ZN34_INTERNAL_f7bfdf13_4_k_cu_6dbdb7944cuda3std3__45__cpo3endE[1];
.global .align 1 .b8 _ZN34_INTERNAL_f7bfdf13_4_k_cu_6dbdb7944cuda3std3__45__cpo6cbeginE[1];
.global .align 1 .b8 _ZN34_INTERNAL_f7bfdf13_4_k_cu_6dbdb7944cuda3std3__45__cpo4cendE[1];
.global .align 1 .b8 _ZN34_INTERNAL_f7bfdf13_4_k_cu_6dbdb7944cuda3std3__45__cpo6rbeginE[1];
.global .align 1 .b8 _ZN34_INTERNAL_f7bfdf13_4_k_cu_6dbdb7944cuda3std3__45__cpo4rendE[1];
.global .align 1 .b8 _ZN34_INTERNAL_f7bfdf13_4_k_cu_6dbdb7944cuda3std3__45__cpo7crbeginE[1];
.global .align 1 .b8 _ZN34_INTERNAL_f7bfdf13_4_k_cu_6dbdb7944cuda3std3__45__cpo5crendE[1];
.global .align 1 .b8 _ZN34_INTERNAL_f7bfdf13_4_k_cu_6dbdb7944cuda3std3__436_GLOBAL__N__f7bfdf13_4_k_cu_6dbdb7946ignoreE[1];
.global .align 1 .b8 _ZN34_INTERNAL_f7bfdf13_4_k_cu_6dbdb7944cuda3std3__419piecewise_constructE[1];
.global .align 1 .b8 _ZN34_INTERNAL_f7bfdf13_4_k_cu_6dbdb7944cuda3std3__48in_placeE[1];
.global .align 1 .b8 _ZN34_INTERNAL_f7bfdf13_4_k_cu_6dbdb7944cuda3std3__420unreachable_sentinelE[1];
.global .align 1 .b8 _ZN34_INTERNAL_f7bfdf13_4_k_cu_6dbdb7944cuda3std3__47nulloptE[1];
.global .align 1 .b8 _ZN34_INTERNAL_f7bfdf13_4_k_cu_6dbdb7944cuda3std3__48unexpectE[1];
.global .align 1 .b8 _ZN34_INTERNAL_f7bfdf13_4_k_cu_6dbdb7944cuda3std6ranges3__45__cpo4swapE[1];
.global .align 1 .b8 _ZN34_INTERNAL_f7bfdf13_4_k_cu_6dbdb7944cuda3std6ranges3__45__cpo9iter_moveE[1];
.global .align 1 .b8 _ZN34_INTERNAL_f7bfdf13_4_k_cu_6dbdb7944cuda3std6ranges3__45__cpo5beginE[1];
.global .align 1 .b8 _ZN34_INTERNAL_f7bfdf13_4_k_cu_6dbdb7944cuda3std6ranges3__45__cpo3endE[1];
.global .align 1 .b8 _ZN34_INTERNAL_f7bfdf13_4_k_cu_6dbdb7944cuda3std6ranges3__45__cpo6cbeginE[1];
.global .align 1 .b8 _ZN34_INTERNAL_f7bfdf13_4_k_cu_6dbdb7944cuda3std6ranges3__45__cpo4cendE[1];
.global .align 1 .b8 _ZN34_INTERNAL_f7bfdf13_4_k_cu_6dbdb7944cuda3std6ranges3__45__cpo7advanceE[1];
.global .align 1 .b8 _ZN34_INTERNAL_f7bfdf13_4_k_cu_6dbdb7944cuda3std6ranges3__45__cpo9iter_swapE[1];
.global .align 1 .b8 _ZN34_INTERNAL_f7bfdf13_4_k_cu_6dbdb7944cuda3std6ranges3__45__cpo4nextE[1];
.global .align 1 .b8 _ZN34_INTERNAL_f7bfdf13_4_k_cu_6dbdb7944cuda3std6ranges3__45__cpo4prevE[1];
.global .align 1 .b8 _ZN34_INTERNAL_f7bfdf13_4_k_cu_6dbdb7944cuda3std6ranges3__45__cpo4dataE[1];
.global .align 1 .b8 _ZN34_INTERNAL_f7bfdf13_4_k_cu_6dbdb7944cuda3std6ranges3__45__cpo5cdataE[1];
.global .align 1 .b8 _ZN34_INTERNAL_f7bfdf13_4_k_cu_6dbdb7944cuda3std6ranges3__45__cpo4sizeE[1];
.global .align 1 .b8 _ZN34_INTERNAL_f7bfdf13_4_k_cu_6dbdb7944cuda3std6ranges3__45__cpo5ssizeE[1];
.global .align 1 .b8 _ZN34_INTERNAL_f7bfdf13_4_k_cu_6dbdb7944cuda3std6ranges3__45__cpo8distanceE[1];
.global .align 1 .b8 _ZN34_INTERNAL_f7bfdf13_4_k_cu_6dbdb7946thrust24THRUST_300001_SM_1000_NS8cuda_cub3parE[1];
.global .align 1 .b8 _ZN34_INTERNAL_f7bfdf13_4_k_cu_6dbdb7946thrust24THRUST_300001_SM_1000_NS8cuda_cub10par_nosyncE[1];
.global .align 1 .b8 _ZN34_INTERNAL_f7bfdf13_4_k_cu_6dbdb7946thrust24THRUST_300001_SM_1000_NS6system6detail10sequential3seqE[1];
.global .align 1 .b8 _ZN34_INTERNAL_f7bfdf13_4_k_cu_6dbdb7946thrust24THRUST_300001_SM_1000_NS12placeholders2_1E[1];
.global .align 1 .b8 _ZN34_INTERNAL_f7bfdf13_4_k_cu_6dbdb7946thrust24THRUST_300001_SM_1000_NS12placeholders2_2E[1];
.global .align 1 .b8 _ZN34_INTERNAL_f7bfdf13_4_k_cu_6dbdb7946thrust24THRUST_300001_SM_1000_NS12placeholders2_3E[1];
.global .align 1 .b8 _ZN34_INTERNAL_f7bfdf13_4_k_cu_6dbdb7946thrust24THRUST_300001_SM_1000_NS12placeholders2_4E[1];
.global .align 1 .b8 _ZN34_INTERNAL_f7bfdf13_4_k_cu_6dbdb7946thrust24THRUST_300001_SM_1000_NS12placeholders2_5E[1];
.global .align 1 .b8 _ZN34_INTERNAL_f7bfdf13_4_k_cu_6dbdb7946thrust24THRUST_300001_SM_1000_NS12placeholders2_6E[1];
.global .align 1 .b8 _ZN34_INTERNAL_f7bfdf13_4_k_cu_6dbdb7946thrust24THRUST_300001_SM_1000_NS12placeholders2_7E[1];
.global .align 1 .b8 _ZN34_INTERNAL_f7bfdf13_4_k_cu_6dbdb7946thrust24THRUST_300001_SM_1000_NS12placeholders2_8E[1];
.global .align 1 .b8 _ZN34_INTERNAL_f7bfdf13_4_k_cu_6dbdb7946thrust24THRUST_300001_SM_1000_NS12placeholders2_9E[1];
.global .align 1 .b8 _ZN34_INTERNAL_f7bfdf13_4_k_cu_6dbdb7946thrust24THRUST_300001_SM_1000_NS12placeholders3_10E[1];
.global .align 1 .b8 _ZN34_INTERNAL_f7bfdf13_4_k_cu_6dbdb7946thrust24THRUST_300001_SM_1000_NS3seqE[1];

.visible .entry _ZN3cub18CUB_300001_SM_10006detail11EmptyKernelIvEEvv()
{


	ret;

}
	// .globl	_ZN3cub18CUB_300001_SM_10006detail8for_each13static_kernelINS2_12policy_hub_t12policy_500_tEmN6thrust24THRUST_300001_SM_1000_NS8cuda_cub20__uninitialized_fill7functorINS7_10device_ptrIiEEiEEEEvT0_T1_
.visible .entry _ZN3cub18CUB_300001_SM_10006detail8for_each13static_kernelINS2_12policy_hub_t12policy_500_tEmN6thrust24THRUST_300001_SM_1000_NS8cuda_cub20__uninitialized_fill7functorINS7_10device_ptrIiEEiEEEEvT0_T1_(
	.param .u64 _ZN3cub18CUB_300001_SM_10006detail8for_each13static_kernelINS2_12policy_hub_t12policy_500_tEmN6thrust24THRUST_300001_SM_1000_NS8cuda_cub20__uninitialized_fill7functorINS7_10device_ptrIiEEiEEEEvT0_T1__param_0,
	.param .align 8 .b8 _ZN3cub18CUB_300001_SM_10006detail8for_each13static_kernelINS2_12policy_hub_t12policy_500_tEmN6thrust24THRUST_300001_SM_1000_NS8cuda_cub20__uninitialized_fill7functorINS7_10device_ptrIiEEiEEEEvT0_T1__param_1[16]
)
.maxntid 256
{
	.reg .pred 	%p<4>;
	.reg .b16 	%rs<5>;
	.reg .b32 	%r<12>;
	.reg .b64 	%rd<16>;

	ld.param.u32 	%r3, [_ZN3cub18CUB_300001_SM_10006detail8for_each13static_kernelINS2_12policy_hub_t12policy_500_tEmN6thrust24THRUST_300001_SM_1000_NS8cuda_cub20__uninitialized_fill7functorINS7_10device_ptrIiEEiEEEEvT0_T1__param_1+8];
	ld.param.u64 	%rd4, [_ZN3cub18CUB_300001_SM_10006detail8for_each13static_kernelINS2_12policy_hub_t12policy_500_tEmN6thrust24THRUST_300001_SM_1000_NS8cuda_cub20__uninitialized_fill7functorINS7_10device_ptrIiEEiEEEEvT0_T1__param_1];
	ld.param.u64 	%rd5, [_ZN3cub18CUB_300001_SM_10006detail8for_each13static_kernelINS2_12policy_hub_t12policy_500_tEmN6thrust24THRUST_300001_SM_1000_NS8cuda_cub20__uninitialized_fill7functorINS7_10device_ptrIiEEiEEEEvT0_T1__param_0];
	mov.u32 	%r9, %ctaid.x;
	mul.wide.u32 	%rd1, %r9, 512;
	sub.s64 	%rd2, %rd5, %rd1;
	setp.lt.u64 	%p1, %rd2, 512;
	@%p1 bra 	$L__BB1_2;
	mov.u32 	%r11, %tid.x;
	cvta.to.global.u64 	%rd11, %rd4;
	cvt.u64.u32 	%rd12, %r11;
	add.s64 	%rd13, %rd1, %rd12;
	shl.b64 	%rd14, %rd13, 2;
	add.s64 	%rd15, %rd11, %rd14;
	st.global.u32 	[%rd15], %r3;
	st.global.u32 	[%rd15+1024], %r3;
	bra.uni 	$L__BB1_6;
$L__BB1_2:
	cvta.to.global.u64 	%rd6, %rd4;
	mov.u32 	%r2, %tid.x;
	cvt.u64.u32 	%rd7, %r2;
	setp.le.u64 	%p2, %rd2, %rd7;
	add.s64 	%rd8, %rd1, %rd7;
	shl.b64 	%rd9, %rd8, 2;
	add.s64 	%rd3, %rd6, %rd9;
	@%p2 bra 	$L__BB1_4;
	st.global.u32 	[%rd3], %r3;
$L__BB1_4:
	add.s32 	%r10, %r2, 256;
	cvt.u64.u32 	%rd10, %r10;
	setp.le.u64 	%p3, %rd2, %rd10;
	@%p3 bra 	$L__BB1_6;
	st.global.u32 	[%rd3+1024], %r3;
$L__BB1_6:
	ret;

}
	// .globl	_ZN3cub18CUB_300001_SM_10006detail9transform16transform_kernelINS2_10policy_hubILb1EN4cuda3std3__45tupleIJN6thrust24THRUST_300001_SM_1000_NS6detail15normal_iteratorINSA_10device_ptrIcEEEESF_EEEE10policy1000Ei10scoreMatchNSC_INSD_IiEEEEJPcSM_EEEvT0_iT1_T2_DpNS2_10kernel_argIT3_EE
.visible .entry _ZN3cub18CUB_300001_SM_10006detail9transform16transform_kernelINS2_10policy_hubILb1EN4cuda3std3__45tupleIJN6thrust24THRUST_300001_SM_1000_NS6detail15normal_iteratorINSA_10device_ptrIcEEEESF_EEEE10policy1000Ei10scoreMatchNSC_INSD_IiEEEEJPcSM_EEEvT0_iT1_T2_DpNS2_10kernel_argIT3_EE(
	.param .u32 _ZN3cub18CUB_300001_SM_10006detail9transform16transform_kernelINS2_10policy_hubILb1EN4cuda3std3__45tupleIJN6thrust24THRUST_300001_SM_1000_NS6detail15normal_iteratorINSA_10device_ptrIcEEEESF_EEEE10policy1000Ei10scoreMatchNSC_INSD_IiEEEEJPcSM_EEEvT0_iT1_T2_DpNS2_10kernel_argIT3_EE_param_0,
	.param .u32 _ZN3cub18CUB_300001_SM_10006detail9transform16transform_kernelINS2_10policy_hubILb1EN4cuda3std3__45tupleIJN6thrust24THRUST_300001_SM_1000_NS6detail15normal_iteratorINSA_10device_ptrIcEEEESF_EEEE10policy1000Ei10scoreMatchNSC_INSD_IiEEEEJPcSM_EEEvT0_iT1_T2_DpNS2_10kernel_argIT3_EE_param_1,
	.param .align 1 .b8 _ZN3cub18CUB_300001_SM_10006detail9transform16transform_kernelINS2_10policy_hubILb1EN4cuda3std3__45tupleIJN6thrust24THRUST_300001_SM_1000_NS6detail15normal_iteratorINSA_10device_ptrIcEEEESF_EEEE10policy1000Ei10scoreMatchNSC_INSD_IiEEEEJPcSM_EEEvT0_iT1_T2_DpNS2_10kernel_argIT3_EE_param_2[1],
	.param .align 8 .b8 _ZN3cub18CUB_300001_SM_10006detail9transform16transform_kernelINS2_10policy_hubILb1EN4cuda3std3__45tupleIJN6thrust24THRUST_300001_SM_1000_NS6detail15normal_iteratorINSA_10device_ptrIcEEEESF_EEEE10policy1000Ei10scoreMatchNSC_INSD_IiEEEEJPcSM_EEEvT0_iT1_T2_DpNS2_10kernel_argIT3_EE_param_3[8],
	.param .align 8 .b8 _ZN3cub18CUB_300001_SM_10006detail9transform16transform_kernelINS2_10policy_hubILb1EN4cuda3std3__45tupleIJN6thrust24THRUST_300001_SM_1000_NS6detail15normal_iteratorINSA_10device_ptrIcEEEESF_EEEE10policy1000Ei10scoreMatchNSC_INSD_IiEEEEJPcSM_EEEvT0_iT1_T2_DpNS2_10kernel_argIT3_EE_param_4[16],
	.param .align 8 .b8 _ZN3cub18CUB_300001_SM_10006detail9transform16transform_kernelINS2_10policy_hubILb1EN4cuda3std3__45tupleIJN6thrust24THRUST_300001_SM_1000_NS6detail15normal_iteratorINSA_10device_ptrIcEEEESF_EEEE10policy1000Ei10scoreMatchNSC_INSD_IiEEEEJPcSM_EEEvT0_iT1_T2_DpNS2_10kernel_argIT3_EE_param_5[16]
)
.maxntid 128
{
	.reg .pred 	%p<68>;
	.reg .b16 	%rs<61>;
	.reg .b32 	%r<109>;
	.reg .b64 	%rd<105>;
	.reg .b64 	%fd<31>;

	ld.param.u32 	%r43, [_ZN3cub18CUB_300001_SM_10006detail9transform16transform_kernelINS2_10policy_hubILb1EN4cuda3std3__45tupleIJN6thrust24THRUST_300001_SM_1000_NS6detail15normal_iteratorINSA_10device_ptrIcEEEESF_EEEE10policy1000Ei10scoreMatchNSC_INSD_IiEEEEJPcSM_EEEvT0_iT1_T2_DpNS2_10kernel_argIT3_EE_param_0];
	ld.param.u64 	%rd25, [_ZN3cub18CUB_300001_SM_10006detail9transform16transform_kernelINS2_10policy_hubILb1EN4cuda3std3__45tupleIJN6thrust24THRUST_300001_SM_1000_NS6detail15normal_iteratorINSA_10device_ptrIcEEEESF_EEEE10policy1000Ei10scoreMatchNSC_INSD_IiEEEEJPcSM_EEEvT0_iT1_T2_DpNS2_10kernel_argIT3_EE_param_5];
	ld.param.u64 	%rd26, [_ZN3cub18CUB_300001_SM_10006detail9transform16transform_kernelINS2_10policy_hubILb1EN4cuda3std3__45tupleIJN6thrust24THRUST_300001_SM_1000_NS6detail15normal_iteratorINSA_10device_ptrIcEEEESF_EEEE10policy1000Ei10scoreMatchNSC_INSD_IiEEEEJPcSM_EEEvT0_iT1_T2_DpNS2_10kernel_argIT3_EE_param_4];
	ld.param.u64 	%rd27, [_ZN3cub18CUB_300001_SM_10006detail9transform16transform_kernelINS2_10policy_hubILb1EN4cuda3std3__45tupleIJN6thrust24THRUST_300001_SM_1000_NS6detail15normal_iteratorINSA_10device_ptrIcEEEESF_EEEE10policy1000Ei10scoreMatchNSC_INSD_IiEEEEJPcSM_EEEvT0_iT1_T2_DpNS2_10kernel_argIT3_EE_param_3];
	ld.param.u32 	%r42, [_ZN3cub18CUB_300001_SM_10006detail9transform16transform_kernelINS2_10policy_hubILb1EN4cuda3std3__45tupleIJN6thrust24THRUST_300001_SM_1000_NS6detail15normal_iteratorINSA_10device_ptrIcEEEESF_EEEE10policy1000Ei10scoreMatchNSC_INSD_IiEEEEJPcSM_EEEvT0_iT1_T2_DpNS2_10kernel_argIT3_EE_param_1];
	cvta.to.global.u64 	%rd1, %rd27;
	cvta.to.global.u64 	%rd2, %rd26;
	cvta.to.global.u64 	%rd3, %rd25;
	shl.b32 	%r1, %r42, 7;
	mov.u32 	%r44, %ctaid.x;
	mul.lo.s32 	%r45, %r1, %r44;
	sub.s32 	%r2, %r43, %r45;
	min.s32 	%r3, %r1, %r2;
	cvt.s64.s32 	%rd4, %r45;
	mov.u32 	%r4, %tid.x;
	shl.b32 	%r99, %r4, 7;
	setp.ge.s32 	%p1, %r99, %r3;
	@%p1 bra 	$L__BB2_5;
	mul.wide.u32 	%rd5, %r4, 128;
	add.s64 	%rd28, %rd2, %rd5;
	add.s64 	%rd101, %rd28, %rd4;
	mov.u32 	%r98, %r99;
$L__BB2_2:
	.pragma "nounroll";
	// begin inline asm
	prefetch.global.L2 [%rd101];
	// end inline asm
	add.s32 	%r98, %r98, 16384;
	add.s64 	%rd101, %rd101, 16384;
	setp.lt.s32 	%p2, %r98, %r3;
	@%p2 bra 	$L__BB2_2;
	add.s64 	%rd30, %rd3, %rd5;
	add.s64 	%rd102, %rd30, %rd4;
$L__BB2_4:
	.pragma "nounroll";
	// begin inline asm
	prefetch.global.L2 [%rd102];
	// end inline asm
	add.s32 	%r99, %r99, 16384;
	add.s64 	%rd102, %rd102, 16384;
	setp.lt.s32 	%p3, %r99, %r3;
	@%p3 bra 	$L__BB2_4;
$L__BB2_5:
	add.s64 	%rd12, %rd2, %rd4;
	add.s64 	%rd13, %rd3, %rd4;
	shl.b64 	%rd32, %rd4, 2;
	add.s64 	%rd14, %rd1, %rd32;
	setp.gt.s32 	%p4, %r1, %r2;
	@%p4 bra 	$L__BB2_18;
	setp.lt.s32 	%p5, %r42, 1;
	@%p5 bra 	$L__BB2_59;
	and.b32  	%r10, %r42, 7;
	setp.lt.u32 	%p6, %r42, 8;
	mov.b32 	%r106, 0;
	@%p6 bra 	$L__BB2_10;
	and.b32  	%r106, %r42, 2147483640;
	neg.s32 	%r101, %r106;
	cvt.u64.u32 	%rd103, %r4;
	mul.wide.u32 	%rd34, %r4, 4;
	add.s64 	%rd35, %rd32, %rd1;
	add.s64 	%rd104, %rd35, %rd34;
	add.s32 	%r100, %r4, 128;
	add.s64 	%rd17, %rd35, 1536;
$L__BB2_9:
	.pragma "nounroll";
	cvt.s64.s32 	%rd36, %r100;
	add.s64 	%rd37, %rd36, 384;
	mul.wide.s32 	%rd38, %r100, 4;
	add.s64 	%rd39, %rd17, %rd38;
	add.s64 	%rd40, %rd12, %rd103;
	add.s64 	%rd41, %rd13, %rd103;
	ld.global.u8 	%rs1, [%rd40];
	ld.global.u8 	%rs2, [%rd41];
	setp.eq.s16 	%p7, %rs1, %rs2;
	selp.f64 	%fd1, 0d4000000000000000, 0dBFF0000000000000, %p7;
	cvt.rzi.s32.f64 	%r47, %fd1;
	st.global.u32 	[%rd104], %r47;
	add.s64 	%rd42, %rd12, %rd37;
	add.s64 	%rd43, %rd13, %rd37;
	ld.global.u8 	%rs3, [%rd42+-384];
	ld.global.u8 	%rs4, [%rd43+-384];
	setp.eq.s16 	%p8, %rs3, %rs4;
	selp.f64 	%fd2, 0d4000000000000000, 0dBFF0000000000000, %p8;
	cvt.rzi.s32.f64 	%r48, %fd2;
	st.global.u32 	[%rd39+-1536], %r48;
	ld.global.u8 	%rs5, [%rd42+-256];
	ld.global.u8 	%rs6, [%rd43+-256];
	setp.eq.s16 	%p9, %rs5, %rs6;
	selp.f64 	%fd3, 0d4000000000000000, 0dBFF0000000000000, %p9;
	cvt.rzi.s32.f64 	%r49, %fd3;
	st.global.u32 	[%rd39+-1024], %r49;
	ld.global.u8 	%rs7, [%rd42+-128];
	ld.global.u8 	%rs8, [%rd43+-128];
	setp.eq.s16 	%p10, %rs7, %rs8;
	selp.f64 	%fd4, 0d4000000000000000, 0dBFF0000000000000, %p10;
	cvt.rzi.s32.f64 	%r50, %fd4;
	st.global.u32 	[%rd39+-512], %r50;
	ld.global.u8 	%rs9, [%rd42];
	ld.global.u8 	%rs10, [%rd43];
	setp.eq.s16 	%p11, %rs9, %rs10;
	selp.f64 	%fd5, 0d4000000000000000, 0dBFF0000000000000, %p11;
	cvt.rzi.s32.f64 	%r51, %fd5;
	st.global.u32 	[%rd39], %r51;
	ld.global.u8 	%rs11, [%rd42+128];
	ld.global.u8 	%rs12, [%rd43+128];
	setp.eq.s16 	%p12, %rs11, %rs12;
	selp.f64 	%fd6, 0d4000000000000000, 0dBFF0000000000000, %p12;
	cvt.rzi.s32.f64 	%r52, %fd6;
	st.global.u32 	[%rd39+512], %r52;
	ld.global.u8 	%rs13, [%rd42+256];
	ld.global.u8 	%rs14, [%rd43+256];
	setp.eq.s16 	%p13, %rs13, %rs14;
	selp.f64 	%fd7, 0d4000000000000000, 0dBFF0000000000000, %p13;
	cvt.rzi.s32.f64 	%r53, %fd7;
	st.global.u32 	[%rd39+1024], %r53;
	ld.global.u8 	%rs15, [%rd42+384];
	ld.global.u8 	%rs16, [%rd43+384];
	setp.eq.s16 	%p14, %rs15, %rs16;
	selp.f64 	%fd8, 0d4000000000000000, 0dBFF0000000000000, %p14;
	cvt.rzi.s32.f64 	%r54, %fd8;
	st.global.u32 	[%rd39+1536], %r54;
	add.s32 	%r101, %r101, 8;
	add.s64 	%rd104, %rd104, 4096;
	add.s64 	%rd103, %rd103, 1024;
	add.s32 	%r100, %r100, 1024;
	setp.eq.s32 	%p15, %r101, 0;
	@%p15 bra 	$L__BB2_10;
	bra.uni 	$L__BB2_9;
$L__BB2_10:
	setp.eq.s32 	%p16, %r10, 0;
	@%p16 bra 	$L__BB2_59;
	and.b32  	%r37, %r42, 3;
	setp.lt.u32 	%p17, %r10, 4;
	@%p17 bra 	$L__BB2_13;
	shl.b32 	%r55, %r106, 7;
	add.s32 	%r56, %r55, %r4;
	cvt.s64.s32 	%rd44, %r56;
	add.s64 	%rd45, %rd12, %rd44;
	add.s64 	%rd46, %rd13, %rd44;
	ld.global.u8 	%rs17, [%rd45];
	ld.global.u8 	%rs18, [%rd46];
	setp.eq.s16 	%p18, %rs17, %rs18;
	selp.f64 	%fd9, 0d4000000000000000, 0dBFF0000000000000, %p18;
	cvt.rzi.s32.f64 	%r57, %fd9;
	mul.wide.s32 	%rd47, %r56, 4;
	add.s64 	%rd48, %rd14, %rd47;
	st.global.u32 	[%rd48], %r57;
	ld.global.u8 	%rs19, [%rd45+128];
	ld.global.u8 	%rs20, [%rd46+128];
	setp.eq.s16 	%p19, %rs19, %rs20;
	selp.f64 	%fd10, 0d4000000000000000, 0dBFF0000000000000, %p19;
	cvt.rzi.s32.f64 	%r58, %fd10;
	st.global.u32 	[%rd48+512], %r58;
	ld.global.u8 	%rs21, [%rd45+256];
	ld.global.u8 	%rs22, [%rd46+256];
	setp.eq.s16 	%p20, %rs21, %rs22;
	selp.f64 	%fd11, 0d4000000000000000, 0dBFF0000000000000, %p20;
	cvt.rzi.s32.f64 	%r59, %fd11;
	st.global.u32 	[%rd48+1024], %r59;
	ld.global.u8 	%rs23, [%rd45+384];
	ld.global.u8 	%rs24, [%rd46+384];
	setp.eq.s16 	%p21, %rs23, %rs24;
	selp.f64 	%fd12, 0d4000000000000000, 0dBFF0000000000000, %p21;
	cvt.rzi.s32.f64 	%r60, %fd12;
	st.global.u32 	[%rd48+1536], %r60;
	add.s32 	%r106, %r106, 4;
$L__BB2_13:
	setp.eq.s32 	%p22, %r37, 0;
	@%p22 bra 	$L__BB2_59;
	setp.eq.s32 	%p23, %r37, 1;
	@%p23 bra 	$L__BB2_16;
	shl.b32 	%r61, %r106, 7;
	add.s32 	%r62, %r61, %r4;
	cvt.s64.s32 	%rd49, %r62;
	add.s64 	%rd50, %rd12, %rd49;
	add.s64 	%rd51, %rd13, %rd49;
	ld.global.u8 	%rs25, [%rd50];
	ld.global.u8 	%rs26, [%rd51];
	setp.eq.s16 	%p24, %rs25, %rs26;
	selp.f64 	%fd13, 0d4000000000000000, 0dBFF0000000000000, %p24;
	cvt.rzi.s32.f64 	%r63, %fd13;
	mul.wide.s32 	%rd52, %r62, 4;
	add.s64 	%rd53, %rd14, %rd52;
	st.global.u32 	[%rd53], %r63;
	ld.global.u8 	%rs27, [%rd50+128];
	ld.global.u8 	%rs28, [%rd51+128];
	setp.eq.s16 	%p25, %rs27, %rs28;
	selp.f64 	%fd14, 0d4000000000000000, 0dBFF0000000000000, %p25;
	cvt.rzi.s32.f64 	%r64, %fd14;
	st.global.u32 	[%rd53+512], %r64;
	add.s32 	%r106, %r106, 2;
$L__BB2_16:
	and.b32  	%r65, %r42, 1;
	setp.eq.b32 	%p26, %r65, 1;
	not.pred 	%p27, %p26;
	@%p27 bra 	$L__BB2_59;
	shl.b32 	%r66, %r106, 7;
	add.s32 	%r67, %r66, %r4;
	cvt.s64.s32 	%rd54, %r67;
	add.s64 	%rd55, %rd12, %rd54;
	add.s64 	%rd56, %rd13, %rd54;
	ld.global.u8 	%rs29, [%rd55];
	ld.global.u8 	%rs30, [%rd56];
	setp.eq.s16 	%p28, %rs29, %rs30;
	selp.f64 	%fd15, 0d4000000000000000, 0dBFF0000000000000, %p28;
	cvt.rzi.s32.f64 	%r68, %fd15;
	mul.wide.s32 	%rd57, %r67, 4;
	add.s64 	%rd58, %rd14, %rd57;
	st.global.u32 	[%rd58], %r68;
	bra.uni 	$L__BB2_59;
$L__BB2_18:
	setp.lt.s32 	%p29, %r42, 1;
	@%p29 bra 	$L__BB2_59;
	and.b32  	%r14, %r42, 7;
	setp.lt.u32 	%p30, %r42, 8;
	mov.b32 	%r103, 0;
	@%p30 bra 	$L__BB2_38;
	and.b32  	%r103, %r42, 2147483640;
	mov.b32 	%r102, 0;
$L__BB2_21:
	.pragma "nounroll";
	shl.b32 	%r71, %r102, 7;
	add.s32 	%r21, %r71, %r4;
	setp.ge.s32 	%p31, %r21, %r3;
	@%p31 bra 	$L__BB2_23;
	cvt.u64.u32 	%rd59, %r21;
	add.s64 	%rd60, %rd12, %rd59;
	add.s64 	%rd61, %rd13, %rd59;
	ld.global.u8 	%rs31, [%rd60];
	ld.global.u8 	%rs32, [%rd61];
	setp.eq.s16 	%p32, %rs31, %rs32;
	selp.f64 	%fd16, 0d4000000000000000, 0dBFF0000000000000, %p32;
	cvt.rzi.s32.f64 	%r72, %fd16;
	mul.wide.u32 	%rd62, %r21, 4;
	add.s64 	%rd63, %rd14, %rd62;
	st.global.u32 	[%rd63], %r72;
$L__BB2_23:
	add.s32 	%r73, %r21, 128;
	setp.ge.s32 	%p33, %r73, %r3;
	cvt.s64.s32 	%rd64, %r73;
	add.s64 	%rd22, %rd12, %rd64;
	add.s64 	%rd23, %rd13, %rd64;
	mul.wide.s32 	%rd65, %r73, 4;
	add.s64 	%rd24, %rd14, %rd65;
	@%p33 bra 	$L__BB2_25;
	ld.global.u8 	%rs33, [%rd22];
	ld.global.u8 	%rs34, [%rd23];
	setp.eq.s16 	%p34, %rs33, %rs34;
	selp.f64 	%fd17, 0d4000000000000000, 0dBFF0000000000000, %p34;
	cvt.rzi.s32.f64 	%r74, %fd17;
	st.global.u32 	[%rd24], %r74;
$L__BB2_25:
	add.s32 	%r75, %r21, 256;
	setp.ge.s32 	%p35, %r75, %r3;
	@%p35 bra 	$L__BB2_27;
	ld.global.u8 	%rs35, [%rd22+128];
	ld.global.u8 	%rs36, [%rd23+128];
	setp.eq.s16 	%p36, %rs35, %rs36;
	selp.f64 	%fd18, 0d4000000000000000, 0dBFF0000000000000, %p36;
	cvt.rzi.s32.f64 	%r76, %fd18;
	st.global.u32 	[%rd24+512], %r76;
$L__BB2_27:
	add.s32 	%r77, %r21, 384;
	setp.ge.s32 	%p37, %r77, %r3;
	@%p37 bra 	$L__BB2_29;
	ld.global.u8 	%rs37, [%rd22+256];
	ld.global.u8 	%rs38, [%rd23+256];
	setp.eq.s16 	%p38, %rs37, %rs38;
	selp.f64 	%fd19, 0d4000000000000000, 0dBFF0000000000000, %p38;
	cvt.rzi.s32.f64 	%r78, %fd19;
	st.global.u32 	[%rd24+1024], %r78;
$L__BB2_29:
	add.s32 	%r79, %r21, 512;
	setp.ge.s32 	%p39, %r79, %r3;
	@%p39 bra 	$L__BB2_31;
	ld.global.u8 	%rs39, [%rd22+384];
	ld.global.u8 	%rs40, [%rd23+384];
	setp.eq.s16 	%p40, %rs39, %rs40;
	selp.f64 	%fd20, 0d4000000000000000, 0dBFF0000000000000, %p40;
	cvt.rzi.s32.f64 	%r80, %fd20;
	st.global.u32 	[%rd24+1536], %r80;
$L__BB2_31:
	add.s32 	%r81, %r21, 640;
	setp.ge.s32 	%p41, %r81, %r3;
	@%p41 bra 	$L__BB2_33;
	ld.global.u8 	%rs41, [%rd22+512];
	ld.global.u8 	%rs42, [%rd23+512];
	setp.eq.s16 	%p42, %rs41, %rs42;
	selp.f64 	%fd21, 0d4000000000000000, 0dBFF0000000000000, %p42;
	cvt.rzi.s32.f64 	%r82, %fd21;
	st.global.u32 	[%rd24+2048], %r82;
$L__BB2_33:
	add.s32 	%r83, %r21, 768;
	setp.ge.s32 	%p43, %r83, %r3;
	@%p43 bra 	$L__BB2_35;
	ld.global.u8 	%rs43, [%rd22+640];
	ld.global.u8 	%rs44, [%rd23+640];
	setp.eq.s16 	%p44, %rs43, %rs44;
	selp.f64 	%fd22, 0d4000000000000000, 0dBFF0000000000000, %p44;
	cvt.rzi.s32.f64 	%r84, %fd22;
	st.global.u32 	[%rd24+2560], %r84;
$L__BB2_35:
	add.s32 	%r85, %r21, 896;
	setp.ge.s32 	%p45, %r85, %r3;
	@%p45 bra 	$L__BB2_37;
	ld.global.u8 	%rs45, [%rd22+768];
	ld.global.u8 	%rs46, [%rd23+768];
	setp.eq.s16 	%p46, %rs45, %rs46;
	selp.f64 	%fd23, 0d4000000000000000, 0dBFF0000000000000, %p46;
	cvt.rzi.s32.f64 	%r86, %fd23;
	st.global.u32 	[%rd24+3072], %r86;
$L__BB2_37:
	add.s32 	%r102, %r102, 8;
	setp.ne.s32 	%p47, %r102, %r103;
	@%p47 bra 	$L__BB2_21;
$L__BB2_38:
	setp.eq.s32 	%p48, %r14, 0;
	@%p48 bra 	$L__BB2_59;
	and.b32  	%r24, %r42, 3;
	setp.lt.u32 	%p49, %r14, 4;
	@%p49 bra 	$L__BB2_49;
	shl.b32 	%r87, %r103, 7;
	add.s32 	%r25, %r87, %r4;
	setp.ge.s32 	%p50, %r25, %r3;
	@%p50 bra 	$L__BB2_42;
	cvt.s64.s32 	%rd66, %r25;
	add.s64 	%rd67, %rd12, %rd66;
	add.s64 	%rd68, %rd13, %rd66;
	ld.global.u8 	%rs47, [%rd67];
	ld.global.u8 	%rs48, [%rd68];
	setp.eq.s16 	%p51, %rs47, %rs48;
	selp.f64 	%fd24, 0d4000000000000000, 0dBFF0000000000000, %p51;
	cvt.rzi.s32.f64 	%r88, %fd24;
	mul.wide.s32 	%rd69, %r25, 4;
	add.s64 	%rd70, %rd14, %rd69;
	st.global.u32 	[%rd70], %r88;
$L__BB2_42:
	add.s32 	%r26, %r25, 128;
	setp.ge.s32 	%p52, %r26, %r3;
	@%p52 bra 	$L__BB2_44;
	cvt.s64.s32 	%rd71, %r26;
	add.s64 	%rd72, %rd12, %rd71;
	add.s64 	%rd73, %rd13, %rd71;
	ld.global.u8 	%rs49, [%rd72];
	ld.global.u8 	%rs50, [%rd73];
	setp.eq.s16 	%p53, %rs49, %rs50;
	selp.f64 	%fd25, 0d4000000000000000, 0dBFF0000000000000, %p53;
	cvt.rzi.s32.f64 	%r89, %fd25;
	mul.wide.s32 	%rd74, %r26, 4;
	add.s64 	%rd75, %rd14, %rd74;
	st.global.u32 	[%rd75], %r89;
$L__BB2_44:
	add.s32 	%r27, %r25, 256;
	setp.ge.s32 	%p54, %r27, %r3;
	@%p54 bra 	$L__BB2_46;
	cvt.s64.s32 	%rd76, %r27;
	add.s64 	%rd77, %rd12, %rd76;
	add.s64 	%rd78, %rd13, %rd76;
	ld.global.u8 	%rs51, [%rd77];
	ld.global.u8 	%rs52, [%rd78];
	setp.eq.s16 	%p55, %rs51, %rs52;
	selp.f64 	%fd26, 0d4000000000000000, 0dBFF0000000000000, %p55;
	cvt.rzi.s32.f64 	%r90, %fd26;
	mul.wide.s32 	%rd79, %r27, 4;
	add.s64 	%rd80, %rd14, %rd79;
	st.global.u32 	[%rd80], %r90;
$L__BB2_46:
	add.s32 	%r28, %r25, 384;
	setp.ge.s32 	%p56, %r28, %r3;
	@%p56 bra 	$L__BB2_48;
	cvt.s64.s32 	%rd81, %r28;
	add.s64 	%rd82, %rd12, %rd81;
	add.s64 	%rd83, %rd13, %rd81;
	ld.global.u8 	%rs53, [%rd82];
	ld.global.u8 	%rs54, [%rd83];
	setp.eq.s16 	%p57, %rs53, %rs54;
	selp.f64 	%fd27, 0d4000000000000000, 0dBFF0000000000000, %p57;
	cvt.rzi.s32.f64 	%r91, %fd27;
	mul.wide.s32 	%rd84, %r28, 4;
	add.s64 	%rd85, %rd14, %rd84;
	st.global.u32 	[%rd85], %r91;
$L__BB2_48:
	add.s32 	%r103, %r103, 4;
$L__BB2_49:
	setp.eq.s32 	%p58, %r24, 0;
	@%p58 bra 	$L__BB2_59;
	setp.eq.s32 	%p59, %r24, 1;
	@%p59 bra 	$L__BB2_56;
	shl.b32 	%r92, %r103, 7;
	add.s32 	%r31, %r92, %r4;
	setp.ge.s32 	%p60, %r31, %r3;
	@%p60 bra 	$L__BB2_53;
	cvt.s64.s32 	%rd86, %r31;
	add.s64 	%rd87, %rd12, %rd86;
	add.s64 	%rd88, %rd13, %rd86;
	ld.global.u8 	%rs55, [%rd87];
	ld.global.u8 	%rs56, [%rd88];
	setp.eq.s16 	%p61, %rs55, %rs56;
	selp.f64 	%fd28, 0d4000000000000000, 0dBFF0000000000000, %p61;
	cvt.rzi.s32.f64 	%r93, %fd28;
	mul.wide.s32 	%rd89, %r31, 4;
	add.s64 	%rd90, %rd14, %rd89;
	st.global.u32 	[%rd90], %r93;
$L__BB2_53:
	add.s32 	%r32, %r31, 128;
	setp.ge.s32 	%p62, %r32, %r3;
	@%p62 bra 	$L__BB2_55;
	cvt.s64.s32 	%rd91, %r32;
	add.s64 	%rd92, %rd12, %rd91;
	add.s64 	%rd93, %rd13, %rd91;
	ld.global.u8 	%rs57, [%rd92];
	ld.global.u8 	%rs58, [%rd93];
	setp.eq.s16 	%p63, %rs57, %rs58;
	selp.f64 	%fd29, 0d4000000000000000, 0dBFF0000000000000, %p63;
	cvt.rzi.s32.f64 	%r94, %fd29;
	mul.wide.s32 	%rd94, %r32, 4;
	add.s64 	%rd95, %rd14, %rd94;
	st.global.u32 	[%rd95], %r94;
$L__BB2_55:
	add.s32 	%r103, %r103, 2;
$L__BB2_56:
	and.b32  	%r95, %r42, 1;
	setp.eq.b32 	%p64, %r95, 1;
	not.pred 	%p65, %p64;
	@%p65 bra 	$L__BB2_59;
	shl.b32 	%r96, %r103, 7;
	add.s32 	%r35, %r96, %r4;
	setp.ge.s32 	%p66, %r35, %r3;
	@%p66 bra 	$L__BB2_59;
	cvt.s64.s32 	%rd96, %r35;
	add.s64 	%rd97, %rd12, %rd96;
	add.s64 	%rd98, %rd13, %rd96;
	ld.global.u8 	%rs59, [%rd97];
	ld.global.u8 	%rs60, [%rd98];
	setp.eq.s16 	%p67, %rs59, %rs60;
	selp.f64 	%fd30, 0d4000000000000000, 0dBFF0000000000000, %p67;
	cvt.rzi.s32.f64 	%r97, %fd30;
	mul.wide.s32 	%rd99, %r35, 4;
	add.s64 	%rd100, %rd14, %rd99;
	st.global.u32 	[%rd100], %r97;
$L__BB2_59:
	ret;

}
	// .globl	_ZN3cub18CUB_300001_SM_10006detail9transform16transform_kernelINS2_10policy_hubILb1EN4cuda3std3__45tupleIJN6thrust24THRUST_300001_SM_1000_NS6detail15normal_iteratorINSA_10device_ptrIcEEEESF_EEEE10policy1000El10scoreMatchNSC_INSD_IiEEEEJPcSM_EEEvT0_iT1_T2_DpNS2_10kernel_argIT3_EE
.visible .entry _ZN3cub18CUB_300001_SM_10006detail9transform16transform_kernelINS2_10policy_hubILb1EN4cuda3std3__45tupleIJN6thrust24THRUST_300001_SM_1000_NS6detail15normal_iteratorINSA_10device_ptrIcEEEESF_EEEE10policy1000El10scoreMatchNSC_INSD_IiEEEEJPcSM_EEEvT0_iT1_T2_DpNS2_10kernel_argIT3_EE(
	.param .u64 _ZN3cub18CUB_300001_SM_10006detail9transform16transform_kernelINS2_10policy_hubILb1EN4cuda3std3__45tupleIJN6thrust24THRUST_300001_SM_1000_NS6detail15normal_iteratorINSA_10device_ptrIcEEEESF_EEEE10policy1000El10scoreMatchNSC_INSD_IiEEEEJPcSM_EEEvT0_iT1_T2_DpNS2_10kernel_argIT3_EE_param_0,
	.param .u32 _ZN3cub18CUB_300001_SM_10006detail9transform16transform_kernelINS2_10policy_hubILb1EN4cuda3std3__45tupleIJN6thrust24THRUST_300001_SM_1000_NS6detail15normal_iteratorINSA_10device_ptrIcEEEESF_EEEE10policy1000El10scoreMatchNSC_INSD_IiEEEEJPcSM_EEEvT0_iT1_T2_DpNS2_10kernel_argIT3_EE_param_1,
	.param .align 1 .b8 _ZN3cub18CUB_300001_SM_10006detail9transform16transform_kernelINS2_10policy_hubILb1EN4cuda3std3__45tupleIJN6thrust24THRUST_300001_SM_1000_NS6detail15normal_iteratorINSA_10device_ptrIcEEEESF_EEEE10policy1000El10scoreMatchNSC_INSD_IiEEEEJPcSM_EEEvT0_iT1_T2_DpNS2_10kernel_argIT3_EE_param_2[1],
	.param .align 8 .b8 _ZN3cub18CUB_300001_SM_10006detail9transform16transform_kernelINS2_10policy_hubILb1EN4cuda3std3__45tupleIJN6thrust24THRUST_300001_SM_1000_NS6detail15normal_iteratorINSA_10device_ptrIcEEEESF_EEEE10policy1000El10scoreMatchNSC_INSD_IiEEEEJPcSM_EEEvT0_iT1_T2_DpNS2_10kernel_argIT3_EE_param_3[8],
	.param .align 8 .b8 _ZN3cub18CUB_300001_SM_10006detail9transform16transform_kernelINS2_10policy_hubILb1EN4cuda3std3__45tupleIJN6thrust24THRUST_300001_SM_1000_NS6detail15normal_iteratorINSA_10device_ptrIcEEEESF_EEEE10policy1000El10scoreMatchNSC_INSD_IiEEEEJPcSM_EEEvT0_iT1_T2_DpNS2_10kernel_argIT3_EE_param_4[16],
	.param .align 8 .b8 _ZN3cub18CUB_300001_SM_10006detail9transform16transform_kernelINS2_10policy_hubILb1EN4cuda3std3__45tupleIJN6thrust24THRUST_300001_SM_1000_NS6detail15normal_iteratorINSA_10device_ptrIcEEEESF_EEEE10policy1000El10scoreMatchNSC_INSD_IiEEEEJPcSM_EEEvT0_iT1_T2_DpNS2_10kernel_argIT3_EE_param_5[16]
)
.maxntid 128
{
	.reg .pred 	%p<68>;
	.reg .b16 	%rs<61>;
	.reg .b32 	%r<106>;
	.reg .b64 	%rd<110>;
	.reg .b64 	%fd<31>;

	ld.param.u64 	%rd25, [_ZN3cub18CUB_300001_SM_10006detail9transform16transform_kernelINS2_10policy_hubILb1EN4cuda3std3__45tupleIJN6thrust24THRUST_300001_SM_1000_NS6detail15normal_iteratorINSA_10device_ptrIcEEEESF_EEEE10policy1000El10scoreMatchNSC_INSD_IiEEEEJPcSM_EEEvT0_iT1_T2_DpNS2_10kernel_argIT3_EE_param_0];
	ld.param.u64 	%rd26, [_ZN3cub18CUB_300001_SM_10006detail9transform16transform_kernelINS2_10policy_hubILb1EN4cuda3std3__45tupleIJN6thrust24THRUST_300001_SM_1000_NS6detail15normal_iteratorINSA_10device_ptrIcEEEESF_EEEE10policy1000El10scoreMatchNSC_INSD_IiEEEEJPcSM_EEEvT0_iT1_T2_DpNS2_10kernel_argIT3_EE_param_5];
	ld.param.u64 	%rd27, [_ZN3cub18CUB_300001_SM_10006detail9transform16transform_kernelINS2_10policy_hubILb1EN4cuda3std3__45tupleIJN6thrust24THRUST_300001_SM_1000_NS6detail15normal_iteratorINSA_10device_ptrIcEEEESF_EEEE10policy1000El10scoreMatchNSC_INSD_IiEEEEJPcSM_EEEvT0_iT1_T2_DpNS2_10kernel_argIT3_EE_param_4];
	ld.param.u64 	%rd28, [_ZN3cub18CUB_300001_SM_10006detail9transform16transform_kernelINS2_10policy_hubILb1EN4cuda3std3__45tupleIJN6thrust24THRUST_300001_SM_1000_NS6detail15normal_iteratorINSA_10device_ptrIcEEEESF_EEEE10policy1000El10scoreMatchNSC_INSD_IiEEEEJPcSM_EEEvT0_iT1_T2_DpNS2_10kernel_argIT3_EE_param_3];
	ld.param.u32 	%r41, [_ZN3cub18CUB_300001_SM_10006detail9transform16transform_kernelINS2_10policy_hubILb1EN4cuda3std3__45tupleIJN6thrust24THRUST_300001_SM_1000_NS6detail15normal_iteratorINSA_10device_ptrIcEEEESF_EEEE10policy1000El10scoreMatchNSC_INSD_IiEEEEJPcSM_EEEvT0_iT1_T2_DpNS2_10kernel_argIT3_EE_param_1];
	cvta.to.global.u64 	%rd1, %rd28;
	cvta.to.global.u64 	%rd2, %rd27;
	cvta.to.global.u64 	%rd3, %rd26;
	shl.b32 	%r1, %r41, 7;
	mov.u32 	%r42, %ctaid.x;
	cvt.u64.u32 	%rd29, %r42;
	cvt.s64.s32 	%rd30, %r1;
	mul.lo.s64 	%rd4, %rd30, %rd29;
	sub.s64 	%rd31, %rd25, %rd4;
	min.s64 	%rd32, %rd31, %rd30;
	cvt.u32.u64 	%r2, %rd32;
	mov.u32 	%r3, %tid.x;
	shl.b32 	%r96, %r3, 7;
	setp.ge.s32 	%p1, %r96, %r2;
	@%p1 bra 	$L__BB3_5;
	add.s64 	%rd33, %rd2, %rd4;
	mul.wide.u32 	%rd5, %r3, 128;
	add.s64 	%rd106, %rd33, %rd5;
	mov.u32 	%r95, %r96;
$L__BB3_2:
	.pragma "nounroll";
	// begin inline asm
	prefetch.global.L2 [%rd106];
	// end inline asm
	add.s32 	%r95, %r95, 16384;
	add.s64 	%rd106, %rd106, 16384;
	setp.lt.s32 	%p2, %r95, %r2;
	@%p2 bra 	$L__BB3_2;
	add.s64 	%rd35, %rd3, %rd4;
	add.s64 	%rd107, %rd35, %rd5;
$L__BB3_4:
	.pragma "nounroll";
	// begin inline asm
	prefetch.global.L2 [%rd107];
	// end inline asm
	add.s32 	%r96, %r96, 16384;
	add.s64 	%rd107, %rd107, 16384;
	setp.lt.s32 	%p3, %r96, %r2;
	@%p3 bra 	$L__BB3_4;
$L__BB3_5:
	add.s64 	%rd12, %rd2, %rd4;
	add.s64 	%rd13, %rd3, %rd4;
	shl.b64 	%rd37, %rd4, 2;
	add.s64 	%rd14, %rd1, %rd37;
	setp.eq.s32 	%p4, %r1, %r2;
	@%p4 bra 	$L__BB3_47;
	setp.lt.s32 	%p5, %r41, 1;
	@%p5 bra 	$L__BB3_59;
	and.b32  	%r9, %r41, 7;
	setp.lt.u32 	%p6, %r41, 8;
	mov.b32 	%r103, 0;
	@%p6 bra 	$L__BB3_26;
	and.b32  	%r103, %r41, 2147483640;
	mov.b32 	%r99, 0;
$L__BB3_9:
	.pragma "nounroll";
	shl.b32 	%r45, %r99, 7;
	add.s32 	%r20, %r45, %r3;
	setp.ge.s32 	%p7, %r20, %r2;
	@%p7 bra 	$L__BB3_11;
	cvt.u64.u32 	%rd38, %r20;
	add.s64 	%rd39, %rd12, %rd38;
	add.s64 	%rd40, %rd13, %rd38;
	ld.global.u8 	%rs1, [%rd39];
	ld.global.u8 	%rs2, [%rd40];
	setp.eq.s16 	%p8, %rs1, %rs2;
	selp.f64 	%fd1, 0d4000000000000000, 0dBFF0000000000000, %p8;
	cvt.rzi.s32.f64 	%r46, %fd1;
	mul.wide.u32 	%rd41, %r20, 4;
	add.s64 	%rd42, %rd14, %rd41;
	st.global.u32 	[%rd42], %r46;
$L__BB3_11:
	add.s32 	%r47, %r20, 128;
	setp.ge.s32 	%p9, %r47, %r2;
	cvt.s64.s32 	%rd43, %r47;
	add.s64 	%rd22, %rd12, %rd43;
	add.s64 	%rd23, %rd13, %rd43;
	mul.wide.s32 	%rd44, %r47, 4;
	add.s64 	%rd24, %rd14, %rd44;
	@%p9 bra 	$L__BB3_13;
	ld.global.u8 	%rs3, [%rd22];
	ld.global.u8 	%rs4, [%rd23];
	setp.eq.s16 	%p10, %rs3, %rs4;
	selp.f64 	%fd2, 0d4000000000000000, 0dBFF0000000000000, %p10;
	cvt.rzi.s32.f64 	%r48, %fd2;
	st.global.u32 	[%rd24], %r48;
$L__BB3_13:
	add.s32 	%r49, %r20, 256;
	setp.ge.s32 	%p11, %r49, %r2;
	@%p11 bra 	$L__BB3_15;
	ld.global.u8 	%rs5, [%rd22+128];
	ld.global.u8 	%rs6, [%rd23+128];
	setp.eq.s16 	%p12, %rs5, %rs6;
	selp.f64 	%fd3, 0d4000000000000000, 0dBFF0000000000000, %p12;
	cvt.rzi.s32.f64 	%r50, %fd3;
	st.global.u32 	[%rd24+512], %r50;
$L__BB3_15:
	add.s32 	%r51, %r20, 384;
	setp.ge.s32 	%p13, %r51, %r2;
	@%p13 bra 	$L__BB3_17;
	ld.global.u8 	%rs7, [%rd22+256];
	ld.global.u8 	%rs8, [%rd23+256];
	setp.eq.s16 	%p14, %rs7, %rs8;
	selp.f64 	%fd4, 0d4000000000000000, 0dBFF0000000000000, %p14;
	cvt.rzi.s32.f64 	%r52, %fd4;
	st.global.u32 	[%rd24+1024], %r52;
$L__BB3_17:
	add.s32 	%r53, %r20, 512;
	setp.ge.s32 	%p15, %r53, %r2;
	@%p15 bra 	$L__BB3_19;
	ld.global.u8 	%rs9, [%rd22+384];
	ld.global.u8 	%rs10, [%rd23+384];
	setp.eq.s16 	%p16, %rs9, %rs10;
	selp.f64 	%fd5, 0d4000000000000000, 0dBFF0000000000000, %p16;
	cvt.rzi.s32.f64 	%r54, %fd5;
	st.global.u32 	[%rd24+1536], %r54;
$L__BB3_19:
	add.s32 	%r55, %r20, 640;
	setp.ge.s32 	%p17, %r55, %r2;
	@%p17 bra 	$L__BB3_21;
	ld.global.u8 	%rs11, [%rd22+512];
	ld.global.u8 	%rs12, [%rd23+512];
	setp.eq.s16 	%p18, %rs11, %rs12;
	selp.f64 	%fd6, 0d4000000000000000, 0dBFF0000000000000, %p18;
	cvt.rzi.s32.f64 	%r56, %fd6;
	st.global.u32 	[%rd24+2048], %r56;
$L__BB3_21:
	add.s32 	%r57, %r20, 768;
	setp.ge.s32 	%p19, %r57, %r2;
	@%p19 bra 	$L__BB3_23;
	ld.global.u8 	%rs13, [%rd22+640];
	ld.global.u8 	%rs14, [%rd23+640];
	setp.eq.s16 	%p20, %rs13, %rs14;
	selp.f64 	%fd7, 0d4000000000000000, 0dBFF0000000000000, %p20;
	cvt.rzi.s32.f64 	%r58, %fd7;
	st.global.u32 	[%rd24+2560], %r58;
$L__BB3_23:
	add.s32 	%r59, %r20, 896;
	setp.ge.s32 	%p21, %r59, %r2;
	@%p21 bra 	$L__BB3_25;
	ld.global.u8 	%rs15, [%rd22+768];
	ld.global.u8 	%rs16, [%rd23+768];
	setp.eq.s16 	%p22, %rs15, %rs16;
	selp.f64 	%fd8, 0d4000000000000000, 0dBFF0000000000000, %p22;
	cvt.rzi.s32.f64 	%r60, %fd8;
	st.global.u32 	[%rd24+3072], %r60;
$L__BB3_25:
	add.s32 	%r99, %r99, 8;
	setp.eq.s32 	%p23, %r99, %r103;
	@%p23 bra 	$L__BB3_26;
	bra.uni 	$L__BB3_9;
$L__BB3_26:
	setp.eq.s32 	%p24, %r9, 0;
	@%p24 bra 	$L__BB3_59;
	and.b32  	%r29, %r41, 3;
	setp.lt.u32 	%p25, %r9, 4;
	@%p25 bra 	$L__BB3_37;
	shl.b32 	%r61, %r103, 7;
	add.s32 	%r30, %r61, %r3;
	setp.ge.s32 	%p26, %r30, %r2;
	@%p26 bra 	$L__BB3_30;
	cvt.s64.s32 	%rd45, %r30;
	add.s64 	%rd46, %rd12, %rd45;
	add.s64 	%rd47, %rd13, %rd45;
	ld.global.u8 	%rs17, [%rd46];
	ld.global.u8 	%rs18, [%rd47];
	setp.eq.s16 	%p27, %rs17, %rs18;
	selp.f64 	%fd9, 0d4000000000000000, 0dBFF0000000000000, %p27;
	cvt.rzi.s32.f64 	%r62, %fd9;
	mul.wide.s32 	%rd48, %r30, 4;
	add.s64 	%rd49, %rd14, %rd48;
	st.global.u32 	[%rd49], %r62;
$L__BB3_30:
	add.s32 	%r31, %r30, 128;
	setp.ge.s32 	%p28, %r31, %r2;
	@%p28 bra 	$L__BB3_32;
	cvt.s64.s32 	%rd50, %r31;
	add.s64 	%rd51, %rd12, %rd50;
	add.s64 	%rd52, %rd13, %rd50;
	ld.global.u8 	%rs19, [%rd51];
	ld.global.u8 	%rs20, [%rd52];
	setp.eq.s16 	%p29, %rs19, %rs20;
	selp.f64 	%fd10, 0d4000000000000000, 0dBFF0000000000000, %p29;
	cvt.rzi.s32.f64 	%r63, %fd10;
	mul.wide.s32 	%rd53, %r31, 4;
	add.s64 	%rd54, %rd14, %rd53;
	st.global.u32 	[%rd54], %r63;
$L__BB3_32:
	add.s32 	%r32, %r30, 256;
	setp.ge.s32 	%p30, %r32, %r2;
	@%p30 bra 	$L__BB3_34;
	cvt.s64.s32 	%rd55, %r32;
	add.s64 	%rd56, %rd12, %rd55;
	add.s64 	%rd57, %rd13, %rd55;
	ld.global.u8 	%rs21, [%rd56];
	ld.global.u8 	%rs22, [%rd57];
	setp.eq.s16 	%p31, %rs21, %rs22;
	selp.f64 	%fd11, 0d4000000000000000, 0dBFF0000000000000, %p31;
	cvt.rzi.s32.f64 	%r64, %fd11;
	mul.wide.s32 	%rd58, %r32, 4;
	add.s64 	%rd59, %rd14, %rd58;
	st.global.u32 	[%rd59], %r64;
$L__BB3_34:
	add.s32 	%r33, %r30, 384;
	setp.ge.s32 	%p32, %r33, %r2;
	@%p32 bra 	$L__BB3_36;
	cvt.s64.s32 	%rd60, %r33;
	add.s64 	%rd61, %rd12, %rd60;
	add.s64 	%rd62, %rd13, %rd60;
	ld.global.u8 	%rs23, [%rd61];
	ld.global.u8 	%rs24, [%rd62];
	setp.eq.s16 	%p33, %rs23, %rs24;
	selp.f64 	%fd12, 0d4000000000000000, 0dBFF0000000000000, %p33;
	cvt.rzi.s32.f64 	%r65, %fd12;
	mul.wide.s32 	%rd63, %r33, 4;
	add.s64 	%rd64, %rd14, %rd63;
	st.global.u32 	[%rd64], %r65;
$L__BB3_36:
	add.s32 	%r103, %r103, 4;
$L__BB3_37:
	setp.eq.s32 	%p34, %r29, 0;
	@%p34 bra 	$L__BB3_59;
	setp.eq.s32 	%p35, %r29, 1;
	@%p35 bra 	$L__BB3_44;
	shl.b32 	%r66, %r103, 7;
	add.s32 	%r36, %r66, %r3;
	setp.ge.s32 	%p36, %r36, %r2;
	@%p36 bra 	$L__BB3_41;
	cvt.s64.s32 	%rd65, %r36;
	add.s64 	%rd66, %rd12, %rd65;
	add.s64 	%rd67, %rd13, %rd65;
	ld.global.u8 	%rs25, [%rd66];
	ld.global.u8 	%rs26, [%rd67];
	setp.eq.s16 	%p37, %rs25, %rs26;
	selp.f64 	%fd13, 0d4000000000000000, 0dBFF0000000000000, %p37;
	cvt.rzi.s32.f64 	%r67, %fd13;
	mul.wide.s32 	%rd68, %r36, 4;
	add.s64 	%rd69, %rd14, %rd68;
	st.global.u32 	[%rd69], %r67;
$L__BB3_41:
	add.s32 	%r37, %r36, 128;
	setp.ge.s32 	%p38, %r37, %r2;
	@%p38 bra 	$L__BB3_43;
	cvt.s64.s32 	%rd70, %r37;
	add.s64 	%rd71, %rd12, %rd70;
	add.s64 	%rd72, %rd13, %rd70;
	ld.global.u8 	%rs27, [%rd71];
	ld.global.u8 	%rs28, [%rd72];
	setp.eq.s16 	%p39, %rs27, %rs28;
	selp.f64 	%fd14, 0d4000000000000000, 0dBFF0000000000000, %p39;
	cvt.rzi.s32.f64 	%r68, %fd14;
	mul.wide.s32 	%rd73, %r37, 4;
	add.s64 	%rd74, %rd14, %rd73;
	st.global.u32 	[%rd74], %r68;
$L__BB3_43:
	add.s32 	%r103, %r103, 2;
$L__BB3_44:
	and.b32  	%r69, %r41, 1;
	setp.eq.b32 	%p40, %r69, 1;
	not.pred 	%p41, %p40;
	@%p41 bra 	$L__BB3_59;
	shl.b32 	%r70, %r103, 7;
	add.s32 	%r40, %r70, %r3;
	setp.ge.s32 	%p42, %r40, %r2;
	@%p42 bra 	$L__BB3_59;
	cvt.s64.s32 	%rd75, %r40;
	add.s64 	%rd76, %rd12, %rd75;
	add.s64 	%rd77, %rd13, %rd75;
	ld.global.u8 	%rs29, [%rd76];
	ld.global.u8 	%rs30, [%rd77];
	setp.eq.s16 	%p43, %rs29, %rs30;
	selp.f64 	%fd15, 0d4000000000000000, 0dBFF0000000000000, %p43;
	cvt.rzi.s32.f64 	%r71, %fd15;
	mul.wide.s32 	%rd78, %r40, 4;
	add.s64 	%rd79, %rd14, %rd78;
	st.global.u32 	[%rd79], %r71;
	bra.uni 	$L__BB3_59;
$L__BB3_47:
	setp.lt.s32 	%p44, %r41, 1;
	@%p44 bra 	$L__BB3_59;
	and.b32  	%r11, %r41, 7;
	setp.lt.u32 	%p45, %r41, 8;
	mov.b32 	%r101, 0;
	@%p45 bra 	$L__BB3_51;
	and.b32  	%r101, %r41, 2147483640;
	neg.s32 	%r98, %r101;
	cvt.u64.u32 	%rd108, %r3;
	mul.wide.u32 	%rd81, %r3, 4;
	add.s64 	%rd82, %rd37, %rd1;
	add.s64 	%rd109, %rd82, %rd81;
	add.s32 	%r97, %r3, 128;
	add.s64 	%rd17, %rd82, 1536;
$L__BB3_50:
	.pragma "nounroll";
	cvt.s64.s32 	%rd83, %r97;
	add.s64 	%rd84, %rd83, 384;
	mul.wide.s32 	%rd85, %r97, 4;
	add.s64 	%rd86, %rd17, %rd85;
	add.s64 	%rd87, %rd12, %rd108;
	add.s64 	%rd88, %rd13, %rd108;
	ld.global.u8 	%rs31, [%rd87];
	ld.global.u8 	%rs32, [%rd88];
	setp.eq.s16 	%p46, %rs31, %rs32;
	selp.f64 	%fd16, 0d4000000000000000, 0dBFF0000000000000, %p46;
	cvt.rzi.s32.f64 	%r73, %fd16;
	st.global.u32 	[%rd109], %r73;
	add.s64 	%rd89, %rd12, %rd84;
	add.s64 	%rd90, %rd13, %rd84;
	ld.global.u8 	%rs33, [%rd89+-384];
	ld.global.u8 	%rs34, [%rd90+-384];
	setp.eq.s16 	%p47, %rs33, %rs34;
	selp.f64 	%fd17, 0d4000000000000000, 0dBFF0000000000000, %p47;
	cvt.rzi.s32.f64 	%r74, %fd17;
	st.global.u32 	[%rd86+-1536], %r74;
	ld.global.u8 	%rs35, [%rd89+-256];
	ld.global.u8 	%rs36, [%rd90+-256];
	setp.eq.s16 	%p48, %rs35, %rs36;
	selp.f64 	%fd18, 0d4000000000000000, 0dBFF0000000000000, %p48;
	cvt.rzi.s32.f64 	%r75, %fd18;
	st.global.u32 	[%rd86+-1024], %r75;
	ld.global.u8 	%rs37, [%rd89+-128];
	ld.global.u8 	%rs38, [%rd90+-128];
	setp.eq.s16 	%p49, %rs37, %rs38;
	selp.f64 	%fd19, 0d4000000000000000, 0dBFF0000000000000, %p49;
	cvt.rzi.s32.f64 	%r76, %fd19;
	st.global.u32 	[%rd86+-512], %r76;
	ld.global.u8 	%rs39, [%rd89];
	ld.global.u8 	%rs40, [%rd90];
	setp.eq.s16 	%p50, %rs39, %rs40;
	selp.f64 	%fd20, 0d4000000000000000, 0dBFF0000000000000, %p50;
	cvt.rzi.s32.f64 	%r77, %fd20;
	st.global.u32 	[%rd86], %r77;
	ld.global.u8 	%rs41, [%rd89+128];
	ld.global.u8 	%rs42, [%rd90+128];
	setp.eq.s16 	%p51, %rs41, %rs42;
	selp.f64 	%fd21, 0d4000000000000000, 0dBFF0000000000000, %p51;
	cvt.rzi.s32.f64 	%r78, %fd21;
	st.global.u32 	[%rd86+512], %r78;
	ld.global.u8 	%rs43, [%rd89+256];
	ld.global.u8 	%rs44, [%rd90+256];
	setp.eq.s16 	%p52, %rs43, %rs44;
	selp.f64 	%fd22, 0d4000000000000000, 0dBFF0000000000000, %p52;
	cvt.rzi.s32.f64 	%r79, %fd22;
	st.global.u32 	[%rd86+1024], %r79;
	ld.global.u8 	%rs45, [%rd89+384];
	ld.global.u8 	%rs46, [%rd90+384];
	setp.eq.s16 	%p53, %rs45, %rs46;
	selp.f64 	%fd23, 0d4000000000000000, 0dBFF0000000000000, %p53;
	cvt.rzi.s32.f64 	%r80, %fd23;
	st.global.u32 	[%rd86+1536], %r80;
	add.s32 	%r98, %r98, 8;
	add.s64 	%rd109, %rd109, 4096;
	add.s64 	%rd108, %rd108, 1024;
	add.s32 	%r97, %r97, 1024;
	setp.eq.s32 	%p54, %r98, 0;
	@%p54 bra 	$L__BB3_51;
	bra.uni 	$L__BB3_50;
$L__BB3_51:
	setp.eq.s32 	%p55, %r11, 0;
	@%p55 bra 	$L__BB3_59;
	and.b32  	%r23, %r41, 3;
	setp.lt.u32 	%p56, %r11, 4;
	@%p56 bra 	$L__BB3_54;
	shl.b32 	%r81, %r101, 7;
	add.s32 	%r82, %r81, %r3;
	cvt.s64.s32 	%rd91, %r82;
	add.s64 	%rd92, %rd12, %rd91;
	add.s64 	%rd93, %rd13, %rd91;
	ld.global.u8 	%rs47, [%rd92];
	ld.global.u8 	%rs48, [%rd93];
	setp.eq.s16 	%p57, %rs47, %rs48;
	selp.f64 	%fd24, 0d4000000000000000, 0dBFF0000000000000, %p57;
	cvt.rzi.s32.f64 	%r83, %fd24;
	mul.wide.s32 	%rd94, %r82, 4;
	add.s64 	%rd95, %rd14, %rd94;
	st.global.u32 	[%rd95], %r83;
	ld.global.u8 	%rs49, [%rd92+128];
	ld.global.u8 	%rs50, [%rd93+128];
	setp.eq.s16 	%p58, %rs49, %rs50;
	selp.f64 	%fd25, 0d4000000000000000, 0dBFF0000000000000, %p58;
	cvt.rzi.s32.f64 	%r84, %fd25;
	st.global.u32 	[%rd95+512], %r84;
	ld.global.u8 	%rs51, [%rd92+256];
	ld.global.u8 	%rs52, [%rd93+256];
	setp.eq.s16 	%p59, %rs51, %rs52;
	selp.f64 	%fd26, 0d4000000000000000, 0dBFF0000000000000, %p59;
	cvt.rzi.s32.f64 	%r85, %fd26;
	st.global.u32 	[%rd95+1024], %r85;
	ld.global.u8 	%rs53, [%rd92+384];
	ld.global.u8 	%rs54, [%rd93+384];
	setp.eq.s16 	%p60, %rs53, %rs54;
	selp.f64 	%fd27, 0d4000000000000000, 0dBFF0000000000000, %p60;
	cvt.rzi.s32.f64 	%r86, %fd27;
	st.global.u32 	[%rd95+1536], %r86;
	add.s32 	%r101, %r101, 4;
$L__BB3_54:
	setp.eq.s32 	%p61, %r23, 0;
	@%p61 bra 	$L__BB3_59;
	setp.eq.s32 	%p62, %r23, 1;
	@%p62 bra 	$L__BB3_57;
	shl.b32 	%r87, %r101, 7;
	add.s32 	%r88, %r87, %r3;
	cvt.s64.s32 	%rd96, %r88;
	add.s64 	%rd97, %rd12, %rd96;
	add.s64 	%rd98, %rd13, %rd96;
	ld.global.u8 	%rs55, [%rd97];
	ld.global.u8 	%rs56, [%rd98];
	setp.eq.s16 	%p63, %rs55, %rs56;
	selp.f64 	%fd28, 0d4000000000000000, 0dBFF0000000000000, %p63;
	cvt.rzi.s32.f64 	%r89, %fd28;
	mul.wide.s32 	%rd99, %r88, 4;
	add.s64 	%rd100, %rd14, %rd99;
	st.global.u32 	[%rd100], %r89;
	ld.global.u8 	%rs57, [%rd97+128];
	ld.global.u8 	%rs58, [%rd98+128];
	setp.eq.s16 	%p64, %rs57, %rs58;
	selp.f64 	%fd29, 0d4000000000000000, 0dBFF0000000000000, %p64;
	cvt.rzi.s32.f64 	%r90, %fd29;
	st.global.u32 	[%rd100+512], %r90;
	add.s32 	%r101, %r101, 2;
$L__BB3_57:
	and.b32  	%r91, %r41, 1;
	setp.eq.b32 	%p65, %r91, 1;
	not.pred 	%p66, %p65;
	@%p66 bra 	$L__BB3_59;
	shl.b32 	%r92, %r101, 7;
	add.s32 	%r93, %r92, %r3;
	cvt.s64.s32 	%rd101, %r93;
	add.s64 	%rd102, %rd12, %rd101;
	add.s64 	%rd103, %rd13, %rd101;
	ld.global.u8 	%rs59, [%rd102];
	ld.global.u8 	%rs60, [%rd103];
	setp.eq.s16 	%p67, %rs59, %rs60;
	selp.f64 	%fd30, 0d4000000000000000, 0dBFF0000000000000, %p67;
	cvt.rzi.s32.f64 	%r94, %fd30;
	mul.wide.s32 	%rd104, %r93, 4;
	add.s64 	%rd105, %rd14, %rd104;
	st.global.u32 	[%rd105], %r94;
$L__BB3_59:
	ret;

}
	// .globl	_ZN3cub18CUB_300001_SM_10006detail6reduce28DeviceReduceSingleTileKernelINS2_10policy_hubIijN4cuda3std3__44plusIiEEE10Policy1000EN6thrust24THRUST_300001_SM_1000_NS6detail15normal_iteratorINSD_10device_ptrIiEEEEPijS9_iiNS7_10__identityEEEvT0_T1_T2_T3_T4_T6_
.visible .entry _ZN3cub18CUB_300001_SM_10006detail6reduce28DeviceReduceSingleTileKernelINS2_10policy_hubIijN4cuda3std3__44plusIiEEE10Policy1000EN6thrust24THRUST_300001_SM_1000_NS6detail15normal_iteratorINSD_10device_ptrIiEEEEPijS9_iiNS7_10__identityEEEvT0_T1_T2_T3_T4_T6_(
	.param .align 8 .b8 _ZN3cub18CUB_300001_SM_10006detail6reduce28DeviceReduceSingleTileKernelINS2_10policy_hubIijN4cuda3std3__44plusIiEEE10Policy1000EN6thrust24THRUST_300001_SM_1000_NS6detail15normal_iteratorINSD_10device_ptrIiEEEEPijS9_iiNS7_10__identityEEEvT0_T1_T2_T3_T4_T6__param_0[8],
	.param .u64 .ptr .align 1 _ZN3cub18CUB_300001_SM_10006detail6reduce28DeviceReduceSingleTileKernelINS2_10policy_hubIijN4cuda3std3__44plusIiEEE10Policy1000EN6thrust24THRUST_300001_SM_1000_NS6detail15normal_iteratorINSD_10device_ptrIiEEEEPijS9_iiNS7_10__identityEEEvT0_T1_T2_T3_T4_T6__param_1,
	.param .u32 _ZN3cub18CUB_300001_SM_10006detail6reduce28DeviceReduceSingleTileKernelINS2_10policy_hubIijN4cuda3std3__44plusIiEEE10Policy1000EN6thrust24THRUST_300001_SM_1000_NS6detail15normal_iteratorINSD_10device_ptrIiEEEEPijS9_iiNS7_10__identityEEEvT0_T1_T2_T3_T4_T6__param_2,
	.param .align 1 .b8 _ZN3cub18CUB_300001_SM_10006detail6reduce28DeviceReduceSingleTileKernelINS2_10policy_hubIijN4cuda3std3__44plusIiEEE10Policy1000EN6thrust24THRUST_300001_SM_1000_NS6detail15normal_iteratorINSD_10device_ptrIiEEEEPijS9_iiNS7_10__identityEEEvT0_T1_T2_T3_T4_T6__param_3[1],
	.param .u32 _ZN3cub18CUB_300001_SM_10006detail6reduce28DeviceReduceSingleTileKernelINS2_10policy_hubIijN4cuda3std3__44plusIiEEE10Policy1000EN6thrust24THRUST_300001_SM_1000_NS6detail15normal_iteratorINSD_10device_ptrIiEEEEPijS9_iiNS7_10__identityEEEvT0_T1_T2_T3_T4_T6__param_4,
	.param .align 1 .b8 _ZN3cub18CUB_300001_SM_10006detail6reduce28DeviceReduceSingleTileKernelINS2_10policy_hubIijN4cuda3std3__44plusIiEEE10Policy1000EN6thrust24THRUST_300001_SM_1000_NS6detail15normal_iteratorINSD_10device_ptrIiEEEEPijS9_iiNS7_10__identityEEEvT0_T1_T2_T3_T4_T6__param_5[1]
)
.maxntid 256
.minnctapersm 1
{
	.reg .pred 	%p<59>;
	.reg .b32 	%r<511>;
	.reg .b64 	%rd<84>;
	// demoted variable
	.shared .align 4 .b8 _ZZN3cub18CUB_300001_SM_10006detail6reduce28DeviceReduceSingleTileKernelINS2_10policy_hubIijN4cuda3std3__44plusIiEEE10Policy1000EN6thrust24THRUST_300001_SM_1000_NS6detail15normal_iteratorINSD_10device_ptrIiEEEEPijS9_iiNS7_10__identityEEEvT0_T1_T2_T3_T4_T6_E12temp_storage[44];
	ld.param.u64 	%rd9, [_ZN3cub18CUB_300001_SM_10006detail6reduce28DeviceReduceSingleTileKernelINS2_10policy_hubIijN4cuda3std3__44plusIiEEE10Policy1000EN6thrust24THRUST_300001_SM_1000_NS6detail15normal_iteratorINSD_10device_ptrIiEEEEPijS9_iiNS7_10__identityEEEvT0_T1_T2_T3_T4_T6__param_0];
	ld.param.u64 	%rd10, [_ZN3cub18CUB_300001_SM_10006detail6reduce28DeviceReduceSingleTileKernelINS2_10policy_hubIijN4cuda3std3__44plusIiEEE10Policy1000EN6thrust24THRUST_300001_SM_1000_NS6detail15normal_iteratorINSD_10device_ptrIiEEEEPijS9_iiNS7_10__identityEEEvT0_T1_T2_T3_T4_T6__param_1];
	ld.param.u32 	%r90, [_ZN3cub18CUB_300001_SM_10006detail6reduce28DeviceReduceSingleTileKernelINS2_10policy_hubIijN4cuda3std3__44plusIiEEE10Policy1000EN6thrust24THRUST_300001_SM_1000_NS6detail15normal_iteratorINSD_10device_ptrIiEEEEPijS9_iiNS7_10__identityEEEvT0_T1_T2_T3_T4_T6__param_2];
	ld.param.u32 	%r91, [_ZN3cub18CUB_300001_SM_10006detail6reduce28DeviceReduceSingleTileKernelINS2_10policy_hubIijN4cuda3std3__44plusIiEEE10Policy1000EN6thrust24THRUST_300001_SM_1000_NS6detail15normal_iteratorINSD_10device_ptrIiEEEEPijS9_iiNS7_10__identityEEEvT0_T1_T2_T3_T4_T6__param_4];
	cvta.to.global.u64 	%rd1, %rd10;
	setp.ne.s32 	%p1, %r90, 0;
	@%p1 bra 	$L__BB4_3;
	mov.u32 	%r471, %tid.x;
	setp.ne.s32 	%p58, %r471, 0;
	@%p58 bra 	$L__BB4_52;
	st.global.u32 	[%rd1], %r91;
	bra.uni 	$L__BB4_52;
$L__BB4_3:
	cvta.to.global.u64 	%rd2, %rd9;
	setp.gt.u32 	%p2, %r90, 4095;
	@%p2 bra 	$L__BB4_28;
	mov.u32 	%r1, %tid.x;
	setp.ge.u32 	%p24, %r1, %r90;
	mov.b32 	%r488, 0;
	mov.u32 	%r478, %r1;
	@%p24 bra 	$L__BB4_6;
	mul.wide.u32 	%rd73, %r1, 4;
	add.s64 	%rd74, %rd2, %rd73;
	ld.global.u32 	%r488, [%rd74];
	add.s32 	%r478, %r1, 256;
$L__BB4_6:
	setp.ge.u32 	%p25, %r478, %r90;
	@%p25 bra 	$L__BB4_19;
	not.b32 	%r298, %r478;
	add.s32 	%r299, %r90, %r298;
	shr.u32 	%r300, %r299, 8;
	add.s32 	%r6, %r300, 1;
	and.b32  	%r7, %r6, 15;
	setp.lt.u32 	%p26, %r299, 3840;
	@%p26 bra 	$L__BB4_10;
	and.b32  	%r301, %r6, 33554416;
	neg.s32 	%r474, %r301;
	mul.wide.u32 	%rd75, %r478, 4;
	add.s64 	%rd76, %rd75, %rd2;
	add.s64 	%rd82, %rd76, 8192;
$L__BB4_9:
	.pragma "nounroll";
	ld.global.u32 	%r302, [%rd82+-8192];
	add.s32 	%r303, %r302, %r488;
	ld.global.u32 	%r304, [%rd82+-7168];
	add.s32 	%r305, %r304, %r303;
	ld.global.u32 	%r306, [%rd82+-6144];
	add.s32 	%r307, %r306, %r305;
	ld.global.u32 	%r308, [%rd82+-5120];
	add.s32 	%r309, %r308, %r307;
	ld.global.u32 	%r310, [%rd82+-4096];
	add.s32 	%r311, %r310, %r309;
	ld.global.u32 	%r312, [%rd82+-3072];
	add.s32 	%r313, %r312, %r311;
	ld.global.u32 	%r314, [%rd82+-2048];
	add.s32 	%r315, %r314, %r313;
	ld.global.u32 	%r316, [%rd82+-1024];
	add.s32 	%r317, %r316, %r315;
	ld.global.u32 	%r318, [%rd82];
	add.s32 	%r319, %r318, %r317;
	ld.global.u32 	%r320, [%rd82+1024];
	add.s32 	%r321, %r320, %r319;
	ld.global.u32 	%r322, [%rd82+2048];
	add.s32 	%r323, %r322, %r321;
	ld.global.u32 	%r324, [%rd82+3072];
	add.s32 	%r325, %r324, %r323;
	ld.global.u32 	%r326, [%rd82+4096];
	add.s32 	%r327, %r326, %r325;
	ld.global.u32 	%r328, [%rd82+5120];
	add.s32 	%r329, %r328, %r327;
	ld.global.u32 	%r330, [%rd82+6144];
	add.s32 	%r331, %r330, %r329;
	ld.global.u32 	%r332, [%rd82+7168];
	add.s32 	%r488, %r332, %r331;
	add.s32 	%r478, %r478, 4096;
	add.s32 	%r474, %r474, 16;
	add.s64 	%rd82, %rd82, 16384;
	setp.ne.s32 	%p27, %r474, 0;
	@%p27 bra 	$L__BB4_9;
$L__BB4_10:
	setp.eq.s32 	%p28, %r7, 0;
	@%p28 bra 	$L__BB4_19;
	and.b32  	%r18, %r6, 7;
	setp.lt.u32 	%p29, %r7, 8;
	@%p29 bra 	$L__BB4_13;
	mul.wide.u32 	%rd77, %r478, 4;
	add.s64 	%rd78, %rd2, %rd77;
	ld.global.u32 	%r334, [%rd78];
	add.s32 	%r335, %r334, %r488;
	ld.global.u32 	%r336, [%rd78+1024];
	add.s32 	%r337, %r336, %r335;
	ld.global.u32 	%r338, [%rd78+2048];
	add.s32 	%r339, %r338, %r337;
	ld.global.u32 	%r340, [%rd78+3072];
	add.s32 	%r341, %r340, %r339;
	ld.global.u32 	%r342, [%rd78+4096];
	add.s32 	%r343, %r342, %r341;
	ld.global.u32 	%r344, [%rd78+5120];
	add.s32 	%r345, %r344, %r343;
	ld.global.u32 	%r346, [%rd78+6144];
	add.s32 	%r347, %r346, %r345;
	ld.global.u32 	%r348, [%rd78+7168];
	add.s32 	%r488, %r348, %r347;
	add.s32 	%r478, %r478, 2048;
$L__BB4_13:
	setp.eq.s32 	%p30, %r18, 0;
	@%p30 bra 	$L__BB4_19;
	and.b32  	%r24, %r6, 3;
	setp.lt.u32 	%p31, %r18, 4;
	@%p31 bra 	$L__BB4_16;
	mul.wide.u32 	%rd79, %r478, 4;
	add.s64 	%rd80, %rd2, %rd79;
	ld.global.u32 	%r350, [%rd80];
	add.s32 	%r351, %r350, %r488;
	ld.global.u32 	%r352, [%rd80+1024];
	add.s32 	%r353, %r352, %r351;
	ld.global.u32 	%r354, [%rd80+2048];
	add.s32 	%r355, %r354, %r353;
	ld.global.u32 	%r356, [%rd80+3072];
	add.s32 	%r488, %r356, %r355;
	add.s32 	%r478, %r478, 1024;
$L__BB4_16:
	setp.eq.s32 	%p32, %r24, 0;
	@%p32 bra 	$L__BB4_19;
	mul.wide.u32 	%rd81, %r478, 4;
	add.s64 	%rd83, %rd2, %rd81;
	neg.s32 	%r486, %r24;
$L__BB4_18:
	.pragma "nounroll";
	ld.global.u32 	%r357, [%rd83];
	add.s32 	%r488, %r357, %r488;
	add.s64 	%rd83, %rd83, 1024;
	add.s32 	%r486, %r486, 1;
	setp.ne.s32 	%p33, %r486, 0;
	@%p33 bra 	$L__BB4_18;
$L__BB4_19:
	setp.lt.u32 	%p34, %r90, 256;
	@%p34 bra 	$L__BB4_24;
	// begin inline asm
	mov.u32 %r421, %laneid;
	// end inline asm
	mov.b32 	%r424, 1;
	mov.b32 	%r445, 31;
	mov.b32 	%r446, -1;
	// begin inline asm
	shfl.sync.down.b32 %r422, %r488, %r424, %r445, %r446;
	// end inline asm
	setp.gt.s32 	%p50, %r421, 30;
	selp.b32 	%r447, 0, %r422, %p50;
	add.s32 	%r428, %r447, %r488;
	mov.b32 	%r429, 2;
	// begin inline asm
	shfl.sync.down.b32 %r427, %r428, %r429, %r445, %r446;
	// end inline asm
	setp.gt.s32 	%p51, %r421, 29;
	selp.b32 	%r448, 0, %r427, %p51;
	add.s32 	%r433, %r428, %r448;
	mov.b32 	%r434, 4;
	// begin inline asm
	shfl.sync.down.b32 %r432, %r433, %r434, %r445, %r446;
	// end inline asm
	setp.gt.s32 	%p52, %r421, 27;
	selp.b32 	%r449, 0, %r432, %p52;
	add.s32 	%r438, %r433, %r449;
	mov.b32 	%r439, 8;
	// begin inline asm
	shfl.sync.down.b32 %r437, %r438, %r439, %r445, %r446;
	// end inline asm
	setp.gt.s32 	%p53, %r421, 23;
	selp.b32 	%r450, 0, %r437, %p53;
	add.s32 	%r443, %r438, %r450;
	mov.b32 	%r444, 16;
	// begin inline asm
	shfl.sync.down.b32 %r442, %r443, %r444, %r445, %r446;
	// end inline asm
	setp.gt.s32 	%p54, %r421, 15;
	selp.b32 	%r451, 0, %r442, %p54;
	add.s32 	%r510, %r443, %r451;
	setp.ne.s32 	%p55, %r421, 0;
	@%p55 bra 	$L__BB4_22;
	shr.u32 	%r452, %r1, 3;
	and.b32  	%r453, %r452, 124;
	mov.u32 	%r454, _ZZN3cub18CUB_300001_SM_10006detail6reduce28DeviceReduceSingleTileKernelINS2_10policy_hubIijN4cuda3std3__44plusIiEEE10Policy1000EN6thrust24THRUST_300001_SM_1000_NS6detail15normal_iteratorINSD_10device_ptrIiEEEEPijS9_iiNS7_10__identityEEEvT0_T1_T2_T3_T4_T6_E12temp_storage;
	add.s32 	%r455, %r454, %r453;
	st.shared.u32 	[%r455+8], %r510;
$L__BB4_22:
	bar.sync 	0;
	setp.ne.s32 	%p56, %r1, 0;
	@%p56 bra 	$L__BB4_50;
	ld.shared.u32 	%r456, [_ZZN3cub18CUB_300001_SM_10006detail6reduce28DeviceReduceSingleTileKernelINS2_10policy_hubIijN4cuda3std3__44plusIiEEE10Policy1000EN6thrust24THRUST_300001_SM_1000_NS6detail15normal_iteratorINSD_10device_ptrIiEEEEPijS9_iiNS7_10__identityEEEvT0_T1_T2_T3_T4_T6_E12temp_storage+12];
	add.s32 	%r457, %r456, %r510;
	ld.shared.u32 	%r458, [_ZZN3cub18CUB_300001_SM_10006detail6reduce28DeviceReduceSingleTileKernelINS2_10policy_hubIijN4cuda3std3__44plusIiEEE10Policy1000EN6thrust24THRUST_300001_SM_1000_NS6detail15normal_iteratorINSD_10device_ptrIiEEEEPijS9_iiNS7_10__identityEEEvT0_T1_T2_T3_T4_T6_E12temp_storage+16];
	add.s32 	%r459, %r457, %r458;
	ld.shared.u32 	%r460, [_ZZN3cub18CUB_300001_SM_10006detail6reduce28DeviceReduceSingleTileKernelINS2_10policy_hubIijN4cuda3std3__44plusIiEEE10Policy1000EN6thrust24THRUST_300001_SM_1000_NS6detail15normal_iteratorINSD_10device_ptrIiEEEEPijS9_iiNS7_10__identityEEEvT0_T1_T2_T3_T4_T6_E12temp_storage+20];
	add.s32 	%r461, %r459, %r460;
	ld.shared.u32 	%r462, [_ZZN3cub18CUB_300001_SM_10006detail6reduce28DeviceReduceSingleTileKernelINS2_10policy_hubIijN4cuda3std3__44plusIiEEE10Policy1000EN6thrust24THRUST_300001_SM_1000_NS6detail15normal_iteratorINSD_10device_ptrIiEEEEPijS9_iiNS7_10__identityEEEvT0_T1_T2_T3_T4_T6_E12temp_storage+24];
	add.s32 	%r463, %r461, %r462;
	ld.shared.u32 	%r464, [_ZZN3cub18CUB_300001_SM_10006detail6reduce28DeviceReduceSingleTileKernelINS2_10policy_hubIijN4cuda3std3__44plusIiEEE10Policy1000EN6thrust24THRUST_300001_SM_1000_NS6detail15normal_iteratorINSD_10device_ptrIiEEEEPijS9_iiNS7_10__identityEEEvT0_T1_T2_T3_T4_T6_E12temp_storage+28];
	add.s32 	%r465, %r463, %r464;
	ld.shared.u32 	%r466, [_ZZN3cub18CUB_300001_SM_10006detail6reduce28DeviceReduceSingleTileKernelINS2_10policy_hubIijN4cuda3std3__44plusIiEEE10Policy1000EN6thrust24THRUST_300001_SM_1000_NS6detail15normal_iteratorINSD_10device_ptrIiEEEEPijS9_iiNS7_10__identityEEEvT0_T1_T2_T3_T4_T6_E12temp_storage+32];
	add.s32 	%r467, %r465, %r466;
	ld.shared.u32 	%r468, [_ZZN3cub18CUB_300001_SM_10006detail6reduce28DeviceReduceSingleTileKernelINS2_10policy_hubIijN4cuda3std3__44plusIiEEE10Policy1000EN6thrust24THRUST_300001_SM_1000_NS6detail15normal_iteratorINSD_10device_ptrIiEEEEPijS9_iiNS7_10__identityEEEvT0_T1_T2_T3_T4_T6_E12temp_storage+36];
	add.s32 	%r510, %r467, %r468;
	bra.uni 	$L__BB4_50;
$L__BB4_24:
	// begin inline asm
	mov.u32 %r358, %laneid;
	// end inline asm
	and.b32  	%r384, %r1, 992;
	add.s32 	%r385, %r384, 32;
	setp.gt.u32 	%p35, %r385, %r90;
	not.b32 	%r386, %r384;
	add.s32 	%r387, %r90, %r386;
	selp.b32 	%r382, %r387, 31, %p35;
	mov.b32 	%r361, 1;
	mov.b32 	%r383, -1;
	// begin inline asm
	shfl.sync.down.b32 %r359, %r488, %r361, %r382, %r383;
	// end inline asm
	setp.lt.s32 	%p36, %r358, %r382;
	selp.b32 	%r388, %r359, 0, %p36;
	add.s32 	%r365, %r388, %r488;
	mov.b32 	%r366, 2;
	// begin inline asm
	shfl.sync.down.b32 %r364, %r365, %r366, %r382, %r383;
	// end inline asm
	add.s32 	%r389, %r358, 2;
	setp.gt.s32 	%p37, %r389, %r382;
	selp.b32 	%r390, 0, %r364, %p37;
	add.s32 	%r370, %r365, %r390;
	mov.b32 	%r371, 4;
	// begin inline asm
	shfl.sync.down.b32 %r369, %r370, %r371, %r382, %r383;
	// end inline asm
	add.s32 	%r391, %r358, 4;
	setp.gt.s32 	%p38, %r391, %r382;
	selp.b32 	%r392, 0, %r369, %p38;
	add.s32 	%r375, %r370, %r392;
	mov.b32 	%r376, 8;
	// begin inline asm
	shfl.sync.down.b32 %r374, %r375, %r376, %r382, %r383;
	// end inline asm
	add.s32 	%r393, %r358, 8;
	setp.gt.s32 	%p39, %r393, %r382;
	selp.b32 	%r394, 0, %r374, %p39;
	add.s32 	%r380, %r375, %r394;
	mov.b32 	%r381, 16;
	// begin inline asm
	shfl.sync.down.b32 %r379, %r380, %r381, %r382, %r383;
	// end inline asm
	add.s32 	%r395, %r358, 16;
	setp.gt.s32 	%p40, %r395, %r382;
	selp.b32 	%r396, 0, %r379, %p40;
	add.s32 	%r510, %r380, %r396;
	setp.ne.s32 	%p41, %r358, 0;
	@%p41 bra 	$L__BB4_26;
	shr.u32 	%r397, %r1, 3;
	and.b32  	%r398, %r397, 124;
	mov.u32 	%r399, _ZZN3cub18CUB_300001_SM_10006detail6reduce28DeviceReduceSingleTileKernelINS2_10policy_hubIijN4cuda3std3__44plusIiEEE10Policy1000EN6thrust24THRUST_300001_SM_1000_NS6detail15normal_iteratorINSD_10device_ptrIiEEEEPijS9_iiNS7_10__identityEEEvT0_T1_T2_T3_T4_T6_E12temp_storage;
	add.s32 	%r400, %r399, %r398;
	st.shared.u32 	[%r400+8], %r510;
$L__BB4_26:
	bar.sync 	0;
	setp.ne.s32 	%p42, %r1, 0;
	@%p42 bra 	$L__BB4_50;
	setp.gt.u32 	%p43, %r90, 32;
	ld.shared.u32 	%r401, [_ZZN3cub18CUB_300001_SM_10006detail6reduce28DeviceReduceSingleTileKernelINS2_10policy_hubIijN4cuda3std3__44plusIiEEE10Policy1000EN6thrust24THRUST_300001_SM_1000_NS6detail15normal_iteratorINSD_10device_ptrIiEEEEPijS9_iiNS7_10__identityEEEvT0_T1_T2_T3_T4_T6_E12temp_storage+12];
	selp.b32 	%r402, %r401, 0, %p43;
	add.s32 	%r403, %r402, %r510;
	setp.gt.u32 	%p44, %r90, 64;
	ld.shared.u32 	%r404, [_ZZN3cub18CUB_300001_SM_10006detail6reduce28DeviceReduceSingleTileKernelINS2_10policy_hubIijN4cuda3std3__44plusIiEEE10Policy1000EN6thrust24THRUST_300001_SM_1000_NS6detail15normal_iteratorINSD_10device_ptrIiEEEEPijS9_iiNS7_10__identityEEEvT0_T1_T2_T3_T4_T6_E12temp_storage+16];
	selp.b32 	%r405, %r404, 0, %p44;
	add.s32 	%r406, %r403, %r405;
	setp.gt.u32 	%p45, %r90, 96;
	ld.shared.u32 	%r407, [_ZZN3cub18CUB_300001_SM_10006detail6reduce28DeviceReduceSingleTileKernelINS2_10policy_hubIijN4cuda3std3__44plusIiEEE10Policy1000EN6thrust24THRUST_300001_SM_1000_NS6detail15normal_iteratorINSD_10device_ptrIiEEEEPijS9_iiNS7_10__identityEEEvT0_T1_T2_T3_T4_T6_E12temp_storage+20];
	selp.b32 	%r408, %r407, 0, %p45;
	add.s32 	%r409, %r406, %r408;
	setp.gt.u32 	%p46, %r90, 128;
	ld.shared.u32 	%r410, [_ZZN3cub18CUB_300001_SM_10006detail6reduce28DeviceReduceSingleTileKernelINS2_10policy_hubIijN4cuda3std3__44plusIiEEE10Policy1000EN6thrust24THRUST_300001_SM_1000_NS6detail15normal_iteratorINSD_10device_ptrIiEEEEPijS9_iiNS7_10__identityEEEvT0_T1_T2_T3_T4_T6_E12temp_storage+24];
	selp.b32 	%r411, %r410, 0, %p46;
	add.s32 	%r412, %r409, %r411;
	setp.gt.u32 	%p47, %r90, 160;
	ld.shared.u32 	%r413, [_ZZN3cub18CUB_300001_SM_10006detail6reduce28DeviceReduceSingleTileKernelINS2_10policy_hubIijN4cuda3std3__44plusIiEEE10Policy1000EN6thrust24THRUST_300001_SM_1000_NS6detail15normal_iteratorINSD_10device_ptrIiEEEEPijS9_iiNS7_10__identityEEEvT0_T1_T2_T3_T4_T6_E12temp_storage+28];
	selp.b32 	%r414, %r413, 0, %p47;
	add.s32 	%r415, %r412, %r414;
	setp.gt.u32 	%p48, %r90, 192;
	ld.shared.u32 	%r416, [_ZZN3cub18CUB_300001_SM_10006detail6reduce28DeviceReduceSingleTileKernelINS2_10policy_hubIijN4cuda3std3__44plusIiEEE10Policy1000EN6thrust24THRUST_300001_SM_1000_NS6detail15normal_iteratorINSD_10device_ptrIiEEEEPijS9_iiNS7_10__identityEEEvT0_T1_T2_T3_T4_T6_E12temp_storage+32];
	selp.b32 	%r417, %r416, 0, %p48;
	add.s32 	%r418, %r415, %r417;
	setp.gt.u32 	%p49, %r90, 224;
	ld.shared.u32 	%r419, [_ZZN3cub18CUB_300001_SM_10006detail6reduce28DeviceReduceSingleTileKernelINS2_10policy_hubIijN4cuda3std3__44plusIiEEE10Policy1000EN6thrust24THRUST_300001_SM_1000_NS6detail15normal_iteratorINSD_10device_ptrIiEEEEPijS9_iiNS7_10__identityEEEvT0_T1_T2_T3_T4_T6_E12temp_storage+36];
	selp.b32 	%r420, %r419, 0, %p49;
	add.s32 	%r510, %r418, %r420;
	bra.uni 	$L__BB4_50;
$L__BB4_28:
	mov.u32 	%r40, %tid.x;
	mul.wide.u32 	%rd11, %r40, 4;
	add.s64 	%rd12, %rd2, %rd11;
	ld.global.u32 	%r93, [%rd12];
	ld.global.u32 	%r94, [%rd12+1024];
	ld.global.u32 	%r95, [%rd12+2048];
	ld.global.u32 	%r96, [%rd12+3072];
	ld.global.u32 	%r97, [%rd12+4096];
	ld.global.u32 	%r98, [%rd12+5120];
	ld.global.u32 	%r99, [%rd12+6144];
	ld.global.u32 	%r100, [%rd12+7168];
	ld.global.u32 	%r101, [%rd12+8192];
	ld.global.u32 	%r102, [%rd12+9216];
	ld.global.u32 	%r103, [%rd12+10240];
	ld.global.u32 	%r104, [%rd12+11264];
	ld.global.u32 	%r105, [%rd12+12288];
	ld.global.u32 	%r106, [%rd12+13312];
	ld.global.u32 	%r107, [%rd12+14336];
	ld.global.u32 	%r108, [%rd12+15360];
	add.s32 	%r109, %r94, %r93;
	add.s32 	%r110, %r95, %r109;
	add.s32 	%r111, %r96, %r110;
	add.s32 	%r112, %r97, %r111;
	add.s32 	%r113, %r98, %r112;
	add.s32 	%r114, %r99, %r113;
	add.s32 	%r115, %r100, %r114;
	add.s32 	%r116, %r101, %r115;
	add.s32 	%r117, %r102, %r116;
	add.s32 	%r118, %r103, %r117;
	add.s32 	%r119, %r104, %r118;
	add.s32 	%r120, %r105, %r119;
	add.s32 	%r121, %r106, %r120;
	add.s32 	%r122, %r107, %r121;
	add.s32 	%r509, %r108, %r122;
	add.s32 	%r42, %r90, -4096;
	setp.lt.u32 	%p3, %r42, 4096;
	mov.b32 	%r492, 4096;
	@%p3 bra 	$L__BB4_32;
	mov.b32 	%r492, 4096;
$L__BB4_30:
	add.s32 	%r124, %r40, %r492;
	mul.wide.u32 	%rd13, %r124, 4;
	add.s64 	%rd14, %rd2, %rd13;
	ld.global.u32 	%r125, [%rd14];
	ld.global.u32 	%r126, [%rd14+1024];
	ld.global.u32 	%r127, [%rd14+2048];
	ld.global.u32 	%r128, [%rd14+3072];
	ld.global.u32 	%r129, [%rd14+4096];
	ld.global.u32 	%r130, [%rd14+5120];
	ld.global.u32 	%r131, [%rd14+6144];
	ld.global.u32 	%r132, [%rd14+7168];
	ld.global.u32 	%r133, [%rd14+8192];
	ld.global.u32 	%r134, [%rd14+9216];
	ld.global.u32 	%r135, [%rd14+10240];
	ld.global.u32 	%r136, [%rd14+11264];
	ld.global.u32 	%r137, [%rd14+12288];
	ld.global.u32 	%r138, [%rd14+13312];
	ld.global.u32 	%r139, [%rd14+14336];
	ld.global.u32 	%r140, [%rd14+15360];
	add.s32 	%r141, %r125, %r509;
	add.s32 	%r142, %r126, %r141;
	add.s32 	%r143, %r127, %r142;
	add.s32 	%r144, %r128, %r143;
	add.s32 	%r145, %r129, %r144;
	add.s32 	%r146, %r130, %r145;
	add.s32 	%r147, %r131, %r146;
	add.s32 	%r148, %r132, %r147;
	add.s32 	%r149, %r133, %r148;
	add.s32 	%r150, %r134, %r149;
	add.s32 	%r151, %r135, %r150;
	add.s32 	%r152, %r136, %r151;
	add.s32 	%r153, %r137, %r152;
	add.s32 	%r154, %r138, %r153;
	add.s32 	%r155, %r139, %r154;
	add.s32 	%r509, %r140, %r155;
	sub.s32 	%r156, %r90, %r492;
	setp.lt.u32 	%p4, %r156, 4096;
	@%p4 bra 	$L__BB4_46;
	add.s32 	%r492, %r492, 4096;
	setp.le.u32 	%p5, %r492, %r42;
	@%p5 bra 	$L__BB4_30;
$L__BB4_32:
	setp.le.u32 	%p6, %r90, %r492;
	sub.s32 	%r157, %r90, %r492;
	setp.ge.s32 	%p7, %r40, %r157;
	or.pred  	%p8, %p6, %p7;
	@%p8 bra 	$L__BB4_46;
	not.b32 	%r160, %r40;
	add.s32 	%r161, %r90, %r160;
	sub.s32 	%r162, %r161, %r492;
	shr.u32 	%r163, %r162, 8;
	add.s32 	%r49, %r163, 1;
	and.b32  	%r50, %r49, 15;
	setp.lt.u32 	%p9, %r162, 3840;
	mov.u32 	%r501, %r40;
	@%p9 bra 	$L__BB4_37;
	or.b32  	%r495, %r40, 2048;
	add.s32 	%r494, %r40, %r492;
	and.b32  	%r164, %r49, 33554416;
	neg.s32 	%r493, %r164;
$L__BB4_35:
	.pragma "nounroll";
	mul.wide.u32 	%rd15, %r494, 4;
	add.s64 	%rd16, %rd2, %rd15;
	ld.global.u32 	%r165, [%rd16];
	add.s32 	%r166, %r165, %r509;
	add.s32 	%r167, %r494, 256;
	mul.wide.u32 	%rd17, %r167, 4;
	add.s64 	%rd18, %rd2, %rd17;
	ld.global.u32 	%r168, [%rd18];
	add.s32 	%r169, %r168, %r166;
	add.s32 	%r170, %r494, 512;
	mul.wide.u32 	%rd19, %r170, 4;
	add.s64 	%rd20, %rd2, %rd19;
	ld.global.u32 	%r171, [%rd20];
	add.s32 	%r172, %r171, %r169;
	add.s32 	%r173, %r494, 768;
	mul.wide.u32 	%rd21, %r173, 4;
	add.s64 	%rd22, %rd2, %rd21;
	ld.global.u32 	%r174, [%rd22];
	add.s32 	%r175, %r174, %r172;
	add.s32 	%r176, %r494, 1024;
	mul.wide.u32 	%rd23, %r176, 4;
	add.s64 	%rd24, %rd2, %rd23;
	ld.global.u32 	%r177, [%rd24];
	add.s32 	%r178, %r177, %r175;
	add.s32 	%r179, %r494, 1280;
	mul.wide.u32 	%rd25, %r179, 4;
	add.s64 	%rd26, %rd2, %rd25;
	ld.global.u32 	%r180, [%rd26];
	add.s32 	%r181, %r180, %r178;
	add.s32 	%r182, %r494, 1536;
	mul.wide.u32 	%rd27, %r182, 4;
	add.s64 	%rd28, %rd2, %rd27;
	ld.global.u32 	%r183, [%rd28];
	add.s32 	%r184, %r183, %r181;
	add.s32 	%r185, %r494, 1792;
	mul.wide.u32 	%rd29, %r185, 4;
	add.s64 	%rd30, %rd2, %rd29;
	ld.global.u32 	%r186, [%rd30];
	add.s32 	%r187, %r186, %r184;
	add.s32 	%r188, %r494, 2048;
	mul.wide.u32 	%rd31, %r188, 4;
	add.s64 	%rd32, %rd2, %rd31;
	ld.global.u32 	%r189, [%rd32];
	add.s32 	%r190, %r189, %r187;
	add.s32 	%r191, %r494, 2304;
	mul.wide.u32 	%rd33, %r191, 4;
	add.s64 	%rd34, %rd2, %rd33;
	ld.global.u32 	%r192, [%rd34];
	add.s32 	%r193, %r192, %r190;
	add.s32 	%r194, %r494, 2560;
	mul.wide.u32 	%rd35, %r194, 4;
	add.s64 	%rd36, %rd2, %rd35;
	ld.global.u32 	%r195, [%rd36];
	add.s32 	%r196, %r195, %r193;
	add.s32 	%r197, %r494, 2816;
	mul.wide.u32 	%rd37, %r197, 4;
	add.s64 	%rd38, %rd2, %rd37;
	ld.global.u32 	%r198, [%rd38];
	add.s32 	%r199, %r198, %r196;
	add.s32 	%r200, %r494, 3072;
	mul.wide.u32 	%rd39, %r200, 4;
	add.s64 	%rd40, %rd2, %rd39;
	ld.global.u32 	%r201, [%rd40];
	add.s32 	%r202, %r201, %r199;
	add.s32 	%r203, %r494, 3328;
	mul.wide.u32 	%rd41, %r203, 4;
	add.s64 	%rd42, %rd2, %rd41;
	ld.global.u32 	%r204, [%rd42];
	add.s32 	%r205, %r204, %r202;
	add.s32 	%r206, %r494, 3584;
	mul.wide.u32 	%rd43, %r206, 4;
	add.s64 	%rd44, %rd2, %rd43;
	ld.global.u32 	%r207, [%rd44];
	add.s32 	%r208, %r207, %r205;
	add.s32 	%r209, %r494, 3840;
	mul.wide.u32 	%rd45, %r209, 4;
	add.s64 	%rd46, %rd2, %rd45;
	ld.global.u32 	%r210, [%rd46];
	add.s32 	%r509, %r210, %r208;
	add.s32 	%r495, %r495, 4096;
	add.s32 	%r494, %r494, 4096;
	add.s32 	%r493, %r493, 16;
	setp.ne.s32 	%p10, %r493, 0;
	@%p10 bra 	$L__BB4_35;
	add.s32 	%r501, %r495, -2048;
$L__BB4_37:
	setp.eq.s32 	%p11, %r50, 0;
	@%p11 bra 	$L__BB4_46;
	and.b32  	%r66, %r49, 7;
	setp.lt.u32 	%p12, %r50, 8;
	@%p12 bra 	$L__BB4_40;
	add.s32 	%r212, %r501, %r492;
	mul.wide.u32 	%rd47, %r212, 4;
	add.s64 	%rd48, %rd2, %rd47;
	ld.global.u32 	%r213, [%rd48];
	add.s32 	%r214, %r213, %r509;
	add.s32 	%r215, %r212, 256;
	mul.wide.u32 	%rd49, %r215, 4;
	add.s64 	%rd50, %rd2, %rd49;
	ld.global.u32 	%r216, [%rd50];
	add.s32 	%r217, %r216, %r214;
	add.s32 	%r218, %r212, 512;
	mul.wide.u32 	%rd51, %r218, 4;
	add.s64 	%rd52, %rd2, %rd51;
	ld.global.u32 	%r219, [%rd52];
	add.s32 	%r220, %r219, %r217;
	add.s32 	%r221, %r212, 768;
	mul.wide.u32 	%rd53, %r221, 4;
	add.s64 	%rd54, %rd2, %rd53;
	ld.global.u32 	%r222, [%rd54];
	add.s32 	%r223, %r222, %r220;
	add.s32 	%r224, %r212, 1024;
	mul.wide.u32 	%rd55, %r224, 4;
	add.s64 	%rd56, %rd2, %rd55;
	ld.global.u32 	%r225, [%rd56];
	add.s32 	%r226, %r225, %r223;
	add.s32 	%r227, %r212, 1280;
	mul.wide.u32 	%rd57, %r227, 4;
	add.s64 	%rd58, %rd2, %rd57;
	ld.global.u32 	%r228, [%rd58];
	add.s32 	%r229, %r228, %r226;
	add.s32 	%r230, %r212, 1536;
	mul.wide.u32 	%rd59, %r230, 4;
	add.s64 	%rd60, %rd2, %rd59;
	ld.global.u32 	%r231, [%rd60];
	add.s32 	%r232, %r231, %r229;
	add.s32 	%r233, %r212, 1792;
	mul.wide.u32 	%rd61, %r233, 4;
	add.s64 	%rd62, %rd2, %rd61;
	ld.global.u32 	%r234, [%rd62];
	add.s32 	%r509, %r234, %r232;
	add.s32 	%r501, %r501, 2048;
$L__BB4_40:
	setp.eq.s32 	%p13, %r66, 0;
	@%p13 bra 	$L__BB4_46;
	and.b32  	%r72, %r49, 3;
	setp.lt.u32 	%p14, %r66, 4;
	@%p14 bra 	$L__BB4_43;
	add.s32 	%r236, %r501, %r492;
	mul.wide.u32 	%rd63, %r236, 4;
	add.s64 	%rd64, %rd2, %rd63;
	ld.global.u32 	%r237, [%rd64];
	add.s32 	%r238, %r237, %r509;
	add.s32 	%r239, %r236, 256;
	mul.wide.u32 	%rd65, %r239, 4;
	add.s64 	%rd66, %rd2, %rd65;
	ld.global.u32 	%r240, [%rd66];
	add.s32 	%r241, %r240, %r238;
	add.s32 	%r242, %r236, 512;
	mul.wide.u32 	%rd67, %r242, 4;
	add.s64 	%rd68, %rd2, %rd67;
	ld.global.u32 	%r243, [%rd68];
	add.s32 	%r244, %r243, %r241;
	add.s32 	%r245, %r236, 768;
	mul.wide.u32 	%rd69, %r245, 4;
	add.s64 	%rd70, %rd2, %rd69;
	ld.global.u32 	%r246, [%rd70];
	add.s32 	%r509, %r246, %r244;
	add.s32 	%r501, %r501, 1024;
$L__BB4_43:
	setp.eq.s32 	%p15, %r72, 0;
	@%p15 bra 	$L__BB4_46;
	add.s32 	%r507, %r501, %r492;
	neg.s32 	%r506, %r72;
$L__BB4_45:
	.pragma "nounroll";
	mul.wide.u32 	%rd71, %r507, 4;
	add.s64 	%rd72, %rd2, %rd71;
	ld.global.u32 	%r247, [%rd72];
	add.s32 	%r509, %r247, %r509;
	add.s32 	%r507, %r507, 256;
	add.s32 	%r506, %r506, 1;
	setp.ne.s32 	%p16, %r506, 0;
	@%p16 bra 	$L__BB4_45;
$L__BB4_46:
	// begin inline asm
	mov.u32 %r248, %laneid;
	// end inline asm
	mov.b32 	%r251, 1;
	mov.b32 	%r272, 31;
	mov.b32 	%r273, -1;
	// begin inline asm
	shfl.sync.down.b32 %r249, %r509, %r251, %r272, %r273;
	// end inline asm
	setp.gt.s32 	%p17, %r248, 30;
	selp.b32 	%r274, 0, %r249, %p17;
	add.s32 	%r255, %r274, %r509;
	mov.b32 	%r256, 2;
	// begin inline asm
	shfl.sync.down.b32 %r254, %r255, %r256, %r272, %r273;
	// end inline asm
	setp.gt.s32 	%p18, %r248, 29;
	selp.b32 	%r275, 0, %r254, %p18;
	add.s32 	%r260, %r255, %r275;
	mov.b32 	%r261, 4;
	// begin inline asm
	shfl.sync.down.b32 %r259, %r260, %r261, %r272, %r273;
	// end inline asm
	setp.gt.s32 	%p19, %r248, 27;
	selp.b32 	%r276, 0, %r259, %p19;
	add.s32 	%r265, %r260, %r276;
	mov.b32 	%r266, 8;
	// begin inline asm
	shfl.sync.down.b32 %r264, %r265, %r266, %r272, %r273;
	// end inline asm
	setp.gt.s32 	%p20, %r248, 23;
	selp.b32 	%r277, 0, %r264, %p20;
	add.s32 	%r270, %r265, %r277;
	mov.b32 	%r271, 16;
	// begin inline asm
	shfl.sync.down.b32 %r269, %r270, %r271, %r272, %r273;
	// end inline asm
	setp.gt.s32 	%p21, %r248, 15;
	selp.b32 	%r278, 0, %r269, %p21;
	add.s32 	%r510, %r270, %r278;
	setp.ne.s32 	%p22, %r248, 0;
	@%p22 bra 	$L__BB4_48;
	shr.u32 	%r279, %r40, 3;
	and.b32  	%r280, %r279, 124;
	mov.u32 	%r281, _ZZN3cub18CUB_300001_SM_10006detail6reduce28DeviceReduceSingleTileKernelINS2_10policy_hubIijN4cuda3std3__44plusIiEEE10Policy1000EN6thrust24THRUST_300001_SM_1000_NS6detail15normal_iteratorINSD_10device_ptrIiEEEEPijS9_iiNS7_10__identityEEEvT0_T1_T2_T3_T4_T6_E12temp_storage;
	add.s32 	%r282, %r281, %r280;
	st.shared.u32 	[%r282+8], %r510;
$L__BB4_48:
	bar.sync 	0;
	setp.ne.s32 	%p23, %r40, 0;
	@%p23 bra 	$L__BB4_50;
	ld.shared.u32 	%r283, [_ZZN3cub18CUB_300001_SM_10006detail6reduce28DeviceReduceSingleTileKernelINS2_10policy_hubIijN4cuda3std3__44plusIiEEE10Policy1000EN6thrust24THRUST_300001_SM_1000_NS6detail15normal_iteratorINSD_10device_ptrIiEEEEPijS9_iiNS7_10__identityEEEvT0_T1_T2_T3_T4_T6_E12temp_storage+12];
	add.s32 	%r284, %r283, %r510;
	ld.shared.u32 	%r285, [_ZZN3cub18CUB_300001_SM_10006detail6reduce28DeviceReduceSingleTileKernelINS2_10policy_hubIijN4cuda3std3__44plusIiEEE10Policy1000EN6thrust24THRUST_300001_SM_1000_NS6detail15normal_iteratorINSD_10device_ptrIiEEEEPijS9_iiNS7_10__identityEEEvT0_T1_T2_T3_T4_T6_E12temp_storage+16];
	add.s32 	%r286, %r284, %r285;
	ld.shared.u32 	%r287, [_ZZN3cub18CUB_300001_SM_10006detail6reduce28DeviceReduceSingleTileKernelINS2_10policy_hubIijN4cuda3std3__44plusIiEEE10Policy1000EN6thrust24THRUST_300001_SM_1000_NS6detail15normal_iteratorINSD_10device_ptrIiEEEEPijS9_iiNS7_10__identityEEEvT0_T1_T2_T3_T4_T6_E12temp_storage+20];
	add.s32 	%r288, %r286, %r287;
	ld.shared.u32 	%r289, [_ZZN3cub18CUB_300001_SM_10006detail6reduce28DeviceReduceSingleTileKernelINS2_10policy_hubIijN4cuda3std3__44plusIiEEE10Policy1000EN6thrust24THRUST_300001_SM_1000_NS6detail15normal_iteratorINSD_10device_ptrIiEEEEPijS9_iiNS7_10__identityEEEvT0_T1_T2_T3_T4_T6_E12temp_storage+24];
	add.s32 	%r290, %r288, %r289;
	ld.shared.u32 	%r291, [_ZZN3cub18CUB_300001_SM_10006detail6reduce28DeviceReduceSingleTileKernelINS2_10policy_hubIijN4cuda3std3__44plusIiEEE10Policy1000EN6thrust24THRUST_300001_SM_1000_NS6detail15normal_iteratorINSD_10device_ptrIiEEEEPijS9_iiNS7_10__identityEEEvT0_T1_T2_T3_T4_T6_E12temp_storage+28];
	add.s32 	%r292, %r290, %r291;
	ld.shared.u32 	%r293, [_ZZN3cub18CUB_300001_SM_10006detail6reduce28DeviceReduceSingleTileKernelINS2_10policy_hubIijN4cuda3std3__44plusIiEEE10Policy1000EN6thrust24THRUST_300001_SM_1000_NS6detail15normal_iteratorINSD_10device_ptrIiEEEEPijS9_iiNS7_10__identityEEEvT0_T1_T2_T3_T4_T6_E12temp_storage+32];
	add.s32 	%r294, %r292, %r293;
	ld.shared.u32 	%r295, [_ZZN3cub18CUB_300001_SM_10006detail6reduce28DeviceReduceSingleTileKernelINS2_10policy_hubIijN4cuda3std3__44plusIiEEE10Policy1000EN6thrust24THRUST_300001_SM_1000_NS6detail15normal_iteratorINSD_10device_ptrIiEEEEPijS9_iiNS7_10__identityEEEvT0_T1_T2_T3_T4_T6_E12temp_storage+36];
	add.s32 	%r510, %r294, %r295;
$L__BB4_50:
	mov.u32 	%r469, %tid.x;
	setp.ne.s32 	%p57, %r469, 0;
	@%p57 bra 	$L__BB4_52;
	add.s32 	%r470, %r510, %r91;
	st.global.u32 	[%rd1], %r470;
$L__BB4_52:
	ret;

}
	// .globl	_ZN3cub18CUB_300001_SM_10006detail6reduce18DeviceReduceKernelINS2_10policy_hubIijN4cuda3std3__44plusIiEEE10Policy1000EN6thrust24THRUST_300001_SM_1000_NS6detail15normal_iteratorINSD_10device_ptrIiEEEEjS9_iNS7_10__identityEEEvT0_PT3_T1_NS0_13GridEvenShareISN_EET2_T4_
.visible .entry _ZN3cub18CUB_300001_SM_10006detail6reduce18DeviceReduceKernelINS2_10policy_hubIijN4cuda3std3__44plusIiEEE10Policy1000EN6thrust24THRUST_300001_SM_1000_NS6detail15normal_iteratorINSD_10device_ptrIiEEEEjS9_iNS7_10__identityEEEvT0_PT3_T1_NS0_13GridEvenShareISN_EET2_T4_(
	.param .align 8 .b8 _ZN3cub18CUB_300001_SM_10006detail6reduce18DeviceReduceKernelINS2_10policy_hubIijN4cuda3std3__44plusIiEEE10Policy1000EN6thrust24THRUST_300001_SM_1000_NS6detail15normal_iteratorINSD_10device_ptrIiEEEEjS9_iNS7_10__identityEEEvT0_PT3_T1_NS0_13GridEvenShareISN_EET2_T4__param_0[8],
	.param .u64 .ptr .align 1 _ZN3cub18CUB_300001_SM_10006detail6reduce18DeviceReduceKernelINS2_10policy_hubIijN4cuda3std3__44plusIiEEE10Policy1000EN6thrust24THRUST_300001_SM_1000_NS6detail15normal_iteratorINSD_10device_ptrIiEEEEjS9_iNS7_10__identityEEEvT0_PT3_T1_NS0_13GridEvenShareISN_EET2_T4__param_1,
	.param .u32 _ZN3cub18CUB_300001_SM_10006detail6reduce18DeviceReduceKernelINS2_10policy_hubIijN4cuda3std3__44plusIiEEE10Policy1000EN6thrust24THRUST_300001_SM_1000_NS6detail15normal_iteratorINSD_10device_ptrIiEEEEjS9_iNS7_10__identityEEEvT0_PT3_T1_NS0_13GridEvenShareISN_EET2_T4__param_2,
	.param .align 4 .b8 _ZN3cub18CUB_300001_SM_10006detail6reduce18DeviceReduceKernelINS2_10policy_hubIijN4cuda3std3__44plusIiEEE10Policy1000EN6thrust24THRUST_300001_SM_1000_NS6detail15normal_iteratorINSD_10device_ptrIiEEEEjS9_iNS7_10__identityEEEvT0_PT3_T1_NS0_13GridEvenShareISN_EET2_T4__param_3[40],
	.param .align 1 .b8 _ZN3cub18CUB_300001_SM_10006detail6reduce18DeviceReduceKernelINS2_10policy_hubIijN4cuda3std3__44plusIiEEE10Policy1000EN6thrust24THRUST_300001_SM_1000_NS6detail15normal_iteratorINSD_10device_ptrIiEEEEjS9_iNS7_10__identityEEEvT0_PT3_T1_NS0_13GridEvenShareISN_EET2_T4__param_4[1],
	.param .align 1 .b8 _ZN3cub18CUB_300001_SM_10006detail6reduce18DeviceReduceKernelINS2_10policy_hubIijN4cuda3std3__44plusIiEEE10Policy1000EN6thrust24THRUST_300001_SM_1000_NS6detail15normal_iteratorINSD_10device_ptrIiEEEEjS9_iNS7_10__identityEEEvT0_PT3_T1_NS0_13GridEvenShareISN_EET2_T4__param_5[1]
)
.maxntid 256
{
	.reg .pred 	%p<57>;
	.reg .b16 	%rs<4>;
	.reg .b32 	%r<575>;
	.reg .b64 	%rd<130>;
	// demoted variable
	.shared .align 4 .b8 _ZZN3cub18CUB_300001_SM_10006detail6reduce18DeviceReduceKernelINS2_10policy_hubIijN4cuda3std3__44plusIiEEE10Policy1000EN6thrust24THRUST_300001_SM_1000_NS6detail15normal_iteratorINSD_10device_ptrIiEEEEjS9_iNS7_10__identityEEEvT0_PT3_T1_NS0_13GridEvenShareISN_EET2_T4_E12temp_storage[44];
	ld.param.u32 	%r1, [_ZN3cub18CUB_300001_SM_10006detail6reduce18DeviceReduceKernelINS2_10policy_hubIijN4cuda3std3__44plusIiEEE10Policy1000EN6thrust24THRUST_300001_SM_1000_NS6detail15normal_iteratorINSD_10device_ptrIiEEEEjS9_iNS7_10__identityEEEvT0_PT3_T1_NS0_13GridEvenShareISN_EET2_T4__param_3+20];
	ld.param.u32 	%r2, [_ZN3cub18CUB_300001_SM_10006detail6reduce18DeviceReduceKernelINS2_10policy_hubIijN4cuda3std3__44plusIiEEE10Policy1000EN6thrust24THRUST_300001_SM_1000_NS6detail15normal_iteratorINSD_10device_ptrIiEEEEjS9_iNS7_10__identityEEEvT0_PT3_T1_NS0_13GridEvenShareISN_EET2_T4__param_3+24];
	ld.param.u64 	%rd3, [_ZN3cub18CUB_300001_SM_10006detail6reduce18DeviceReduceKernelINS2_10policy_hubIijN4cuda3std3__44plusIiEEE10Policy1000EN6thrust24THRUST_300001_SM_1000_NS6detail15normal_iteratorINSD_10device_ptrIiEEEEjS9_iNS7_10__identityEEEvT0_PT3_T1_NS0_13GridEvenShareISN_EET2_T4__param_0];
	cvta.to.global.u64 	%rd1, %rd3;
	mov.u32 	%r3, %ctaid.x;
	shl.b32 	%r4, %r2, 12;
	shl.b32 	%r556, %r3, 12;
	sub.s32 	%r6, %r1, %r556;
	setp.gt.u32 	%p1, %r6, 4095;
	@%p1 bra 	$L__BB5_26;
	mov.u32 	%r7, %tid.x;
	setp.ge.u32 	%p23, %r7, %r6;
	mov.b32 	%r550, 0;
	mov.u32 	%r539, %r7;
	@%p23 bra 	$L__BB5_3;
	add.s32 	%r330, %r556, %r7;
	mul.wide.u32 	%rd66, %r330, 4;
	add.s64 	%rd67, %rd1, %rd66;
	ld.global.u32 	%r550, [%rd67];
	add.s32 	%r539, %r7, 256;
$L__BB5_3:
	setp.ge.u32 	%p24, %r539, %r6;
	@%p24 bra 	$L__BB5_17;
	not.b32 	%r332, %r539;
	add.s32 	%r333, %r1, %r332;
	sub.s32 	%r334, %r333, %r556;
	shr.u32 	%r335, %r334, 8;
	add.s32 	%r12, %r335, 1;
	and.b32  	%r13, %r12, 15;
	setp.lt.u32 	%p25, %r334, 3840;
	@%p25 bra 	$L__BB5_8;
	or.b32  	%r536, %r539, 2048;
	add.s32 	%r535, %r539, %r556;
	and.b32  	%r336, %r12, 33554416;
	neg.s32 	%r534, %r336;
$L__BB5_6:
	.pragma "nounroll";
	mul.wide.u32 	%rd68, %r535, 4;
	add.s64 	%rd69, %rd1, %rd68;
	ld.global.u32 	%r337, [%rd69];
	add.s32 	%r338, %r337, %r550;
	add.s32 	%r339, %r535, 256;
	mul.wide.u32 	%rd70, %r339, 4;
	add.s64 	%rd71, %rd1, %rd70;
	ld.global.u32 	%r340, [%rd71];
	add.s32 	%r341, %r340, %r338;
	add.s32 	%r342, %r535, 512;
	mul.wide.u32 	%rd72, %r342, 4;
	add.s64 	%rd73, %rd1, %rd72;
	ld.global.u32 	%r343, [%rd73];
	add.s32 	%r344, %r343, %r341;
	add.s32 	%r345, %r535, 768;
	mul.wide.u32 	%rd74, %r345, 4;
	add.s64 	%rd75, %rd1, %rd74;
	ld.global.u32 	%r346, [%rd75];
	add.s32 	%r347, %r346, %r344;
	add.s32 	%r348, %r535, 1024;
	mul.wide.u32 	%rd76, %r348, 4;
	add.s64 	%rd77, %rd1, %rd76;
	ld.global.u32 	%r349, [%rd77];
	add.s32 	%r350, %r349, %r347;
	add.s32 	%r351, %r535, 1280;
	mul.wide.u32 	%rd78, %r351, 4;
	add.s64 	%rd79, %rd1, %rd78;
	ld.global.u32 	%r352, [%rd79];
	add.s32 	%r353, %r352, %r350;
	add.s32 	%r354, %r535, 1536;
	mul.wide.u32 	%rd80, %r354, 4;
	add.s64 	%rd81, %rd1, %rd80;
	ld.global.u32 	%r355, [%rd81];
	add.s32 	%r356, %r355, %r353;
	add.s32 	%r357, %r535, 1792;
	mul.wide.u32 	%rd82, %r357, 4;
	add.s64 	%rd83, %rd1, %rd82;
	ld.global.u32 	%r358, [%rd83];
	add.s32 	%r359, %r358, %r356;
	add.s32 	%r360, %r535, 2048;
	mul.wide.u32 	%rd84, %r360, 4;
	add.s64 	%rd85, %rd1, %rd84;
	ld.global.u32 	%r361, [%rd85];
	add.s32 	%r362, %r361, %r359;
	add.s32 	%r363, %r535, 2304;
	mul.wide.u32 	%rd86, %r363, 4;
	add.s64 	%rd87, %rd1, %rd86;
	ld.global.u32 	%r364, [%rd87];
	add.s32 	%r365, %r364, %r362;
	add.s32 	%r366, %r535, 2560;
	mul.wide.u32 	%rd88, %r366, 4;
	add.s64 	%rd89, %rd1, %rd88;
	ld.global.u32 	%r367, [%rd89];
	add.s32 	%r368, %r367, %r365;
	add.s32 	%r369, %r535, 2816;
	mul.wide.u32 	%rd90, %r369, 4;
	add.s64 	%rd91, %rd1, %rd90;
	ld.global.u32 	%r370, [%rd91];
	add.s32 	%r371, %r370, %r368;
	add.s32 	%r372, %r535, 3072;
	mul.wide.u32 	%rd92, %r372, 4;
	add.s64 	%rd93, %rd1, %rd92;
	ld.global.u32 	%r373, [%rd93];
	add.s32 	%r374, %r373, %r371;
	add.s32 	%r375, %r535, 3328;
	mul.wide.u32 	%rd94, %r375, 4;
	add.s64 	%rd95, %rd1, %rd94;
	ld.global.u32 	%r376, [%rd95];
	add.s32 	%r377, %r376, %r374;
	add.s32 	%r378, %r535, 3584;
	mul.wide.u32 	%rd96, %r378, 4;
	add.s64 	%rd97, %rd1, %rd96;
	ld.global.u32 	%r379, [%rd97];
	add.s32 	%r380, %r379, %r377;
	add.s32 	%r381, %r535, 3840;
	mul.wide.u32 	%rd98, %r381, 4;
	add.s64 	%rd99, %rd1, %rd98;
	ld.global.u32 	%r382, [%rd99];
	add.s32 	%r550, %r382, %r380;
	add.s32 	%r536, %r536, 4096;
	add.s32 	%r535, %r535, 4096;
	add.s32 	%r534, %r534, 16;
	setp.ne.s32 	%p26, %r534, 0;
	@%p26 bra 	$L__BB5_6;
	add.s32 	%r539, %r536, -2048;
$L__BB5_8:
	setp.eq.s32 	%p27, %r13, 0;
	@%p27 bra 	$L__BB5_17;
	and.b32  	%r29, %r12, 7;
	setp.lt.u32 	%p28, %r13, 8;
	@%p28 bra 	$L__BB5_11;
	add.s32 	%r384, %r556, %r539;
	mul.wide.u32 	%rd100, %r384, 4;
	add.s64 	%rd101, %rd1, %rd100;
	ld.global.u32 	%r385, [%rd101];
	add.s32 	%r386, %r385, %r550;
	add.s32 	%r387, %r384, 256;
	mul.wide.u32 	%rd102, %r387, 4;
	add.s64 	%rd103, %rd1, %rd102;
	ld.global.u32 	%r388, [%rd103];
	add.s32 	%r389, %r388, %r386;
	add.s32 	%r390, %r384, 512;
	mul.wide.u32 	%rd104, %r390, 4;
	add.s64 	%rd105, %rd1, %rd104;
	ld.global.u32 	%r391, [%rd105];
	add.s32 	%r392, %r391, %r389;
	add.s32 	%r393, %r384, 768;
	mul.wide.u32 	%rd106, %r393, 4;
	add.s64 	%rd107, %rd1, %rd106;
	ld.global.u32 	%r394, [%rd107];
	add.s32 	%r395, %r394, %r392;
	add.s32 	%r396, %r384, 1024;
	mul.wide.u32 	%rd108, %r396, 4;
	add.s64 	%rd109, %rd1, %rd108;
	ld.global.u32 	%r397, [%rd109];
	add.s32 	%r398, %r397, %r395;
	add.s32 	%r399, %r384, 1280;
	mul.wide.u32 	%rd110, %r399, 4;
	add.s64 	%rd111, %rd1, %rd110;
	ld.global.u32 	%r400, [%rd111];
	add.s32 	%r401, %r400, %r398;
	add.s32 	%r402, %r384, 1536;
	mul.wide.u32 	%rd112, %r402, 4;
	add.s64 	%rd113, %rd1, %rd112;
	ld.global.u32 	%r403, [%rd113];
	add.s32 	%r404, %r403, %r401;
	add.s32 	%r405, %r384, 1792;
	mul.wide.u32 	%rd114, %r405, 4;
	add.s64 	%rd115, %rd1, %rd114;
	ld.global.u32 	%r406, [%rd115];
	add.s32 	%r550, %r406, %r404;
	add.s32 	%r539, %r539, 2048;
$L__BB5_11:
	setp.eq.s32 	%p29, %r29, 0;
	@%p29 bra 	$L__BB5_17;
	and.b32  	%r35, %r12, 3;
	setp.lt.u32 	%p30, %r29, 4;
	@%p30 bra 	$L__BB5_14;
	add.s32 	%r408, %r556, %r539;
	mul.wide.u32 	%rd116, %r408, 4;
	add.s64 	%rd117, %rd1, %rd116;
	ld.global.u32 	%r409, [%rd117];
	add.s32 	%r410, %r409, %r550;
	add.s32 	%r411, %r408, 256;
	mul.wide.u32 	%rd118, %r411, 4;
	add.s64 	%rd119, %rd1, %rd118;
	ld.global.u32 	%r412, [%rd119];
	add.s32 	%r413, %r412, %r410;
	add.s32 	%r414, %r408, 512;
	mul.wide.u32 	%rd120, %r414, 4;
	add.s64 	%rd121, %rd1, %rd120;
	ld.global.u32 	%r415, [%rd121];
	add.s32 	%r416, %r415, %r413;
	add.s32 	%r417, %r408, 768;
	mul.wide.u32 	%rd122, %r417, 4;
	add.s64 	%rd123, %rd1, %rd122;
	ld.global.u32 	%r418, [%rd123];
	add.s32 	%r550, %r418, %r416;
	add.s32 	%r539, %r539, 1024;
$L__BB5_14:
	setp.eq.s32 	%p31, %r35, 0;
	@%p31 bra 	$L__BB5_17;
	add.s32 	%r548, %r539, %r556;
	neg.s32 	%r547, %r35;
$L__BB5_16:
	.pragma "nounroll";
	mul.wide.u32 	%rd124, %r548, 4;
	add.s64 	%rd125, %rd1, %rd124;
	ld.global.u32 	%r419, [%rd125];
	add.s32 	%r550, %r419, %r550;
	add.s32 	%r548, %r548, 256;
	add.s32 	%r547, %r547, 1;
	setp.ne.s32 	%p32, %r547, 0;
	@%p32 bra 	$L__BB5_16;
$L__BB5_17:
	setp.lt.u32 	%p33, %r6, 256;
	@%p33 bra 	$L__BB5_22;
	// begin inline asm
	mov.u32 %r483, %laneid;
	// end inline asm
	mov.b32 	%r486, 1;
	mov.b32 	%r507, 31;
	mov.b32 	%r508, -1;
	// begin inline asm
	shfl.sync.down.b32 %r484, %r550, %r486, %r507, %r508;
	// end inline asm
	setp.gt.s32 	%p49, %r483, 30;
	selp.b32 	%r509, 0, %r484, %p49;
	add.s32 	%r490, %r509, %r550;
	mov.b32 	%r491, 2;
	// begin inline asm
	shfl.sync.down.b32 %r489, %r490, %r491, %r507, %r508;
	// end inline asm
	setp.gt.s32 	%p50, %r483, 29;
	selp.b32 	%r510, 0, %r489, %p50;
	add.s32 	%r495, %r490, %r510;
	mov.b32 	%r496, 4;
	// begin inline asm
	shfl.sync.down.b32 %r494, %r495, %r496, %r507, %r508;
	// end inline asm
	setp.gt.s32 	%p51, %r483, 27;
	selp.b32 	%r511, 0, %r494, %p51;
	add.s32 	%r500, %r495, %r511;
	mov.b32 	%r501, 8;
	// begin inline asm
	shfl.sync.down.b32 %r499, %r500, %r501, %r507, %r508;
	// end inline asm
	setp.gt.s32 	%p52, %r483, 23;
	selp.b32 	%r512, 0, %r499, %p52;
	add.s32 	%r505, %r500, %r512;
	mov.b32 	%r506, 16;
	// begin inline asm
	shfl.sync.down.b32 %r504, %r505, %r506, %r507, %r508;
	// end inline asm
	setp.gt.s32 	%p53, %r483, 15;
	selp.b32 	%r513, 0, %r504, %p53;
	add.s32 	%r574, %r505, %r513;
	setp.ne.s32 	%p54, %r483, 0;
	@%p54 bra 	$L__BB5_20;
	shr.u32 	%r514, %r7, 3;
	and.b32  	%r515, %r514, 124;
	mov.u32 	%r516, _ZZN3cub18CUB_300001_SM_10006detail6reduce18DeviceReduceKernelINS2_10policy_hubIijN4cuda3std3__44plusIiEEE10Policy1000EN6thrust24THRUST_300001_SM_1000_NS6detail15normal_iteratorINSD_10device_ptrIiEEEEjS9_iNS7_10__identityEEEvT0_PT3_T1_NS0_13GridEvenShareISN_EET2_T4_E12temp_storage;
	add.s32 	%r517, %r516, %r515;
	st.shared.u32 	[%r517+8], %r574;
$L__BB5_20:
	bar.sync 	0;
	setp.ne.s32 	%p55, %r7, 0;
	@%p55 bra 	$L__BB5_48;
	ld.shared.u32 	%r518, [_ZZN3cub18CUB_300001_SM_10006detail6reduce18DeviceReduceKernelINS2_10policy_hubIijN4cuda3std3__44plusIiEEE10Policy1000EN6thrust24THRUST_300001_SM_1000_NS6detail15normal_iteratorINSD_10device_ptrIiEEEEjS9_iNS7_10__identityEEEvT0_PT3_T1_NS0_13GridEvenShareISN_EET2_T4_E12temp_storage+12];
	add.s32 	%r519, %r518, %r574;
	ld.shared.u32 	%r520, [_ZZN3cub18CUB_300001_SM_10006detail6reduce18DeviceReduceKernelINS2_10policy_hubIijN4cuda3std3__44plusIiEEE10Policy1000EN6thrust24THRUST_300001_SM_1000_NS6detail15normal_iteratorINSD_10device_ptrIiEEEEjS9_iNS7_10__identityEEEvT0_PT3_T1_NS0_13GridEvenShareISN_EET2_T4_E12temp_storage+16];
	add.s32 	%r521, %r519, %r520;
	ld.shared.u32 	%r522, [_ZZN3cub18CUB_300001_SM_10006detail6reduce18DeviceReduceKernelINS2_10policy_hubIijN4cuda3std3__44plusIiEEE10Policy1000EN6thrust24THRUST_300001_SM_1000_NS6detail15normal_iteratorINSD_10device_ptrIiEEEEjS9_iNS7_10__identityEEEvT0_PT3_T1_NS0_13GridEvenShareISN_EET2_T4_E12temp_storage+20];
	add.s32 	%r523, %r521, %r522;
	ld.shared.u32 	%r524, [_ZZN3cub18CUB_300001_SM_10006detail6reduce18DeviceReduceKernelINS2_10policy_hubIijN4cuda3std3__44plusIiEEE10Policy1000EN6thrust24THRUST_300001_SM_1000_NS6detail15normal_iteratorINSD_10device_ptrIiEEEEjS9_iNS7_10__identityEEEvT0_PT3_T1_NS0_13GridEvenShareISN_EET2_T4_E12temp_storage+24];
	add.s32 	%r525, %r523, %r524;
	ld.shared.u32 	%r526, [_ZZN3cub18CUB_300001_SM_10006detail6reduce18DeviceReduceKernelINS2_10policy_hubIijN4cuda3std3__44plusIiEEE10Policy1000EN6thrust24THRUST_300001_SM_1000_NS6detail15normal_iteratorINSD_10device_ptrIiEEEEjS9_iNS7_10__identityEEEvT0_PT3_T1_NS0_13GridEvenShareISN_EET2_T4_E12temp_storage+28];
	add.s32 	%r527, %r525, %r526;
	ld.shared.u32 	%r528, [_ZZN3cub18CUB_300001_SM_10006detail6reduce18DeviceReduceKernelINS2_10policy_hubIijN4cuda3std3__44plusIiEEE10Policy1000EN6thrust24THRUST_300001_SM_1000_NS6detail15normal_iteratorINSD_10device_ptrIiEEEEjS9_iNS7_10__identityEEEvT0_PT3_T1_NS0_13GridEvenShareISN_EET2_T4_E12temp_storage+32];
	add.s32 	%r529, %r527, %r528;
	ld.shared.u32 	%r530, [_ZZN3cub18CUB_300001_SM_10006detail6reduce18DeviceReduceKernelINS2_10policy_hubIijN4cuda3std3__44plusIiEEE10Policy1000EN6thrust24THRUST_300001_SM_1000_NS6detail15normal_iteratorINSD_10device_ptrIiEEEEjS9_iNS7_10__identityEEEvT0_PT3_T1_NS0_13GridEvenShareISN_EET2_T4_E12temp_storage+36];
	add.s32 	%r574, %r529, %r530;
	bra.uni 	$L__BB5_48;
$L__BB5_22:
	// begin inline asm
	mov.u32 %r420, %laneid;
	// end inline asm
	and.b32  	%r446, %r7, 992;
	add.s32 	%r447, %r446, 32;
	setp.gt.u32 	%p34, %r447, %r6;
	not.b32 	%r448, %r446;
	add.s32 	%r449, %r6, %r448;
	selp.b32 	%r444, %r449, 31, %p34;
	mov.b32 	%r423, 1;
	mov.b32 	%r445, -1;
	// begin inline asm
	shfl.sync.down.b32 %r421, %r550, %r423, %r444, %r445;
	// end inline asm
	setp.lt.s32 	%p35, %r420, %r444;
	selp.b32 	%r450, %r421, 0, %p35;
	add.s32 	%r427, %r450, %r550;
	mov.b32 	%r428, 2;
	// begin inline asm
	shfl.sync.down.b32 %r426, %r427, %r428, %r444, %r445;
	// end inline asm
	add.s32 	%r451, %r420, 2;
	setp.gt.s32 	%p36, %r451, %r444;
	selp.b32 	%r452, 0, %r426, %p36;
	add.s32 	%r432, %r427, %r452;
	mov.b32 	%r433, 4;
	// begin inline asm
	shfl.sync.down.b32 %r431, %r432, %r433, %r444, %r445;
	// end inline asm
	add.s32 	%r453, %r420, 4;
	setp.gt.s32 	%p37, %r453, %r444;
	selp.b32 	%r454, 0, %r431, %p37;
	add.s32 	%r437, %r432, %r454;
	mov.b32 	%r438, 8;
	// begin inline asm
	shfl.sync.down.b32 %r436, %r437, %r438, %r444, %r445;
	// end inline asm
	add.s32 	%r455, %r420, 8;
	setp.gt.s32 	%p38, %r455, %r444;
	selp.b32 	%r456, 0, %r436, %p38;
	add.s32 	%r442, %r437, %r456;
	mov.b32 	%r443, 16;
	// begin inline asm
	shfl.sync.down.b32 %r441, %r442, %r443, %r444, %r445;
	// end inline asm
	add.s32 	%r457, %r420, 16;
	setp.gt.s32 	%p39, %r457, %r444;
	selp.b32 	%r458, 0, %r441, %p39;
	add.s32 	%r574, %r442, %r458;
	setp.ne.s32 	%p40, %r420, 0;
	@%p40 bra 	$L__BB5_24;
	shr.u32 	%r459, %r7, 3;
	and.b32  	%r460, %r459, 124;
	mov.u32 	%r461, _ZZN3cub18CUB_300001_SM_10006detail6reduce18DeviceReduceKernelINS2_10policy_hubIijN4cuda3std3__44plusIiEEE10Policy1000EN6thrust24THRUST_300001_SM_1000_NS6detail15normal_iteratorINSD_10device_ptrIiEEEEjS9_iNS7_10__identityEEEvT0_PT3_T1_NS0_13GridEvenShareISN_EET2_T4_E12temp_storage;
	add.s32 	%r462, %r461, %r460;
	st.shared.u32 	[%r462+8], %r574;
$L__BB5_24:
	bar.sync 	0;
	setp.ne.s32 	%p41, %r7, 0;
	@%p41 bra 	$L__BB5_48;
	setp.gt.u32 	%p42, %r6, 32;
	ld.shared.u32 	%r463, [_ZZN3cub18CUB_300001_SM_10006detail6reduce18DeviceReduceKernelINS2_10policy_hubIijN4cuda3std3__44plusIiEEE10Policy1000EN6thrust24THRUST_300001_SM_1000_NS6detail15normal_iteratorINSD_10device_ptrIiEEEEjS9_iNS7_10__identityEEEvT0_PT3_T1_NS0_13GridEvenShareISN_EET2_T4_E12temp_storage+12];
	selp.b32 	%r464, %r463, 0, %p42;
	add.s32 	%r465, %r464, %r574;
	setp.gt.u32 	%p43, %r6, 64;
	ld.shared.u32 	%r466, [_ZZN3cub18CUB_300001_SM_10006detail6reduce18DeviceReduceKernelINS2_10policy_hubIijN4cuda3std3__44plusIiEEE10Policy1000EN6thrust24THRUST_300001_SM_1000_NS6detail15normal_iteratorINSD_10device_ptrIiEEEEjS9_iNS7_10__identityEEEvT0_PT3_T1_NS0_13GridEvenShareISN_EET2_T4_E12temp_storage+16];
	selp.b32 	%r467, %r466, 0, %p43;
	add.s32 	%r468, %r465, %r467;
	setp.gt.u32 	%p44, %r6, 96;
	ld.shared.u32 	%r469, [_ZZN3cub18CUB_300001_SM_10006detail6reduce18DeviceReduceKernelINS2_10policy_hubIijN4cuda3std3__44plusIiEEE10Policy1000EN6thrust24THRUST_300001_SM_1000_NS6detail15normal_iteratorINSD_10device_ptrIiEEEEjS9_iNS7_10__identityEEEvT0_PT3_T1_NS0_13GridEvenShareISN_EET2_T4_E12temp_storage+20];
	selp.b32 	%r470, %r469, 0, %p44;
	add.s32 	%r471, %r468, %r470;
	setp.gt.u32 	%p45, %r6, 128;
	ld.shared.u32 	%r472, [_ZZN3cub18CUB_300001_SM_10006detail6reduce18DeviceReduceKernelINS2_10policy_hubIijN4cuda3std3__44plusIiEEE10Policy1000EN6thrust24THRUST_300001_SM_1000_NS6detail15normal_iteratorINSD_10device_ptrIiEEEEjS9_iNS7_10__identityEEEvT0_PT3_T1_NS0_13GridEvenShareISN_EET2_T4_E12temp_storage+24];
	selp.b32 	%r473, %r472, 0, %p45;
	add.s32 	%r474, %r471, %r473;
	setp.gt.u32 	%p46, %r6, 160;
	ld.shared.u32 	%r475, [_ZZN3cub18CUB_300001_SM_10006detail6reduce18DeviceReduceKernelINS2_10policy_hubIijN4cuda3std3__44plusIiEEE10Policy1000EN6thrust24THRUST_300001_SM_1000_NS6detail15normal_iteratorINSD_10device_ptrIiEEEEjS9_iNS7_10__identityEEEvT0_PT3_T1_NS0_13GridEvenShareISN_EET2_T4_E12temp_storage+28];
	selp.b32 	%r476, %r475, 0, %p46;
	add.s32 	%r477, %r474, %r476;
	setp.gt.u32 	%p47, %r6, 192;
	ld.shared.u32 	%r478, [_ZZN3cub18CUB_300001_SM_10006detail6reduce18DeviceReduceKernelINS2_10policy_hubIijN4cuda3std3__44plusIiEEE10Policy1000EN6thrust24THRUST_300001_SM_1000_NS6detail15normal_iteratorINSD_10device_ptrIiEEEEjS9_iNS7_10__identityEEEvT0_PT3_T1_NS0_13GridEvenShareISN_EET2_T4_E12temp_storage+32];
	selp.b32 	%r479, %r478, 0, %p47;
	add.s32 	%r480, %r477, %r479;
	setp.gt.u32 	%p48, %r6, 224;
	ld.shared.u32 	%r481, [_ZZN3cub18CUB_300001_SM_10006detail6reduce18DeviceReduceKernelINS2_10policy_hubIijN4cuda3std3__44plusIiEEE10Policy1000EN6thrust24THRUST_300001_SM_1000_NS6detail15normal_iteratorINSD_10device_ptrIiEEEEjS9_iNS7_10__identityEEEvT0_PT3_T1_NS0_13GridEvenShareISN_EET2_T4_E12temp_storage+36];
	selp.b32 	%r482, %r481, 0, %p48;
	add.s32 	%r574, %r480, %r482;
	bra.uni 	$L__BB5_48;
$L__BB5_26:
	mov.u32 	%r54, %tid.x;
	add.s32 	%r110, %r54, %r556;
	mul.wide.u32 	%rd4, %r110, 4;
	add.s64 	%rd5, %rd1, %rd4;
	ld.global.u32 	%r111, [%rd5];
	ld.global.u32 	%r112, [%rd5+1024];
	ld.global.u32 	%r113, [%rd5+2048];
	ld.global.u32 	%r114, [%rd5+3072];
	ld.global.u32 	%r115, [%rd5+4096];
	ld.global.u32 	%r116, [%rd5+5120];
	ld.global.u32 	%r117, [%rd5+6144];
	ld.global.u32 	%r118, [%rd5+7168];
	ld.global.u32 	%r119, [%rd5+8192];
	ld.global.u32 	%r120, [%rd5+9216];
	ld.global.u32 	%r121, [%rd5+10240];
	ld.global.u32 	%r122, [%rd5+11264];
	ld.global.u32 	%r123, [%rd5+12288];
	ld.global.u32 	%r124, [%rd5+13312];
	ld.global.u32 	%r125, [%rd5+14336];
	ld.global.u32 	%r126, [%rd5+15360];
	add.s32 	%r127, %r112, %r111;
	add.s32 	%r128, %r113, %r127;
	add.s32 	%r129, %r114, %r128;
	add.s32 	%r130, %r115, %r129;
	add.s32 	%r131, %r116, %r130;
	add.s32 	%r132, %r117, %r131;
	add.s32 	%r133, %r118, %r132;
	add.s32 	%r134, %r119, %r133;
	add.s32 	%r135, %r120, %r134;
	add.s32 	%r136, %r121, %r135;
	add.s32 	%r137, %r122, %r136;
	add.s32 	%r138, %r123, %r137;
	add.s32 	%r139, %r124, %r138;
	add.s32 	%r140, %r125, %r139;
	add.s32 	%r573, %r126, %r140;
	setp.lt.u32 	%p2, %r6, %r4;
	@%p2 bra 	$L__BB5_44;
	add.s32 	%r56, %r4, %r556;
	not.b32 	%r142, %r54;
	add.s32 	%r143, %r142, %r1;
	sub.s32 	%r144, %r143, %r4;
	sub.s32 	%r552, %r144, %r556;
	add.s32 	%r145, %r56, %r54;
	add.s32 	%r551, %r145, 2048;
	mov.b32 	%r554, 0;
	mov.u32 	%r553, %r56;
$L__BB5_28:
	add.s32 	%r556, %r556, %r4;
	add.s32 	%r147, %r1, -4096;
	setp.gt.u32 	%p3, %r556, %r147;
	@%p3 bra 	$L__BB5_30;
	add.s32 	%r148, %r54, %r556;
	mul.wide.u32 	%rd6, %r148, 4;
	add.s64 	%rd7, %rd1, %rd6;
	ld.global.u32 	%r149, [%rd7];
	ld.global.u32 	%r150, [%rd7+1024];
	ld.global.u32 	%r151, [%rd7+2048];
	ld.global.u32 	%r152, [%rd7+3072];
	ld.global.u32 	%r153, [%rd7+4096];
	ld.global.u32 	%r154, [%rd7+5120];
	ld.global.u32 	%r155, [%rd7+6144];
	ld.global.u32 	%r156, [%rd7+7168];
	ld.global.u32 	%r157, [%rd7+8192];
	ld.global.u32 	%r158, [%rd7+9216];
	ld.global.u32 	%r159, [%rd7+10240];
	ld.global.u32 	%r160, [%rd7+11264];
	ld.global.u32 	%r161, [%rd7+12288];
	ld.global.u32 	%r162, [%rd7+13312];
	ld.global.u32 	%r163, [%rd7+14336];
	ld.global.u32 	%r164, [%rd7+15360];
	add.s32 	%r165, %r149, %r573;
	add.s32 	%r166, %r150, %r165;
	add.s32 	%r167, %r151, %r166;
	add.s32 	%r168, %r152, %r167;
	add.s32 	%r169, %r153, %r168;
	add.s32 	%r170, %r154, %r169;
	add.s32 	%r171, %r155, %r170;
	add.s32 	%r172, %r156, %r171;
	add.s32 	%r173, %r157, %r172;
	add.s32 	%r174, %r158, %r173;
	add.s32 	%r175, %r159, %r174;
	add.s32 	%r176, %r160, %r175;
	add.s32 	%r177, %r161, %r176;
	add.s32 	%r178, %r162, %r177;
	add.s32 	%r179, %r163, %r178;
	add.s32 	%r573, %r164, %r179;
	sub.s32 	%r180, %r1, %r556;
	setp.lt.u32 	%p4, %r180, %r4;
	add.s32 	%r554, %r554, 1;
	add.s32 	%r553, %r553, %r4;
	sub.s32 	%r552, %r552, %r4;
	add.s32 	%r551, %r551, %r4;
	@%p4 bra 	$L__BB5_44;
	bra.uni 	$L__BB5_28;
$L__BB5_30:
	setp.le.u32 	%p5, %r1, %r556;
	sub.s32 	%r182, %r1, %r556;
	setp.ge.s32 	%p6, %r54, %r182;
	or.pred  	%p7, %p5, %p6;
	@%p7 bra 	$L__BB5_44;
	not.b32 	%r185, %r54;
	add.s32 	%r186, %r1, %r185;
	sub.s32 	%r187, %r186, %r56;
	mul.lo.s32 	%r188, %r2, %r554;
	shl.b32 	%r189, %r188, 12;
	sub.s32 	%r190, %r187, %r189;
	shr.u32 	%r191, %r190, 8;
	add.s32 	%r71, %r191, 1;
	and.b32  	%r72, %r71, 15;
	setp.lt.u32 	%p8, %r190, 3840;
	mov.u32 	%r565, %r54;
	@%p8 bra 	$L__BB5_35;
	or.b32  	%r559, %r54, 2048;
	shr.u32 	%r192, %r552, 8;
	add.s32 	%r193, %r192, 1;
	and.b32  	%r194, %r193, 33554416;
	neg.s32 	%r557, %r194;
$L__BB5_33:
	.pragma "nounroll";
	add.s32 	%r195, %r551, -2048;
	mul.wide.u32 	%rd8, %r195, 4;
	add.s64 	%rd9, %rd1, %rd8;
	ld.global.u32 	%r196, [%rd9];
	add.s32 	%r197, %r196, %r573;
	add.s32 	%r198, %r551, -1792;
	mul.wide.u32 	%rd10, %r198, 4;
	add.s64 	%rd11, %rd1, %rd10;
	ld.global.u32 	%r199, [%rd11];
	add.s32 	%r200, %r199, %r197;
	add.s32 	%r201, %r551, -1536;
	mul.wide.u32 	%rd12, %r201, 4;
	add.s64 	%rd13, %rd1, %rd12;
	ld.global.u32 	%r202, [%rd13];
	add.s32 	%r203, %r202, %r200;
	add.s32 	%r204, %r551, -1280;
	mul.wide.u32 	%rd14, %r204, 4;
	add.s64 	%rd15, %rd1, %rd14;
	ld.global.u32 	%r205, [%rd15];
	add.s32 	%r206, %r205, %r203;
	add.s32 	%r207, %r551, -1024;
	mul.wide.u32 	%rd16, %r207, 4;
	add.s64 	%rd17, %rd1, %rd16;
	ld.global.u32 	%r208, [%rd17];
	add.s32 	%r209, %r208, %r206;
	add.s32 	%r210, %r551, -768;
	mul.wide.u32 	%rd18, %r210, 4;
	add.s64 	%rd19, %rd1, %rd18;
	ld.global.u32 	%r211, [%rd19];
	add.s32 	%r212, %r211, %r209;
	add.s32 	%r213, %r551, -512;
	mul.wide.u32 	%rd20, %r213, 4;
	add.s64 	%rd21, %rd1, %rd20;
	ld.global.u32 	%r214, [%rd21];
	add.s32 	%r215, %r214, %r212;
	add.s32 	%r216, %r551, 1792;
	add.s32 	%r217, %r551, -256;
	mul.wide.u32 	%rd22, %r217, 4;
	add.s64 	%rd23, %rd1, %rd22;
	ld.global.u32 	%r218, [%rd23];
	add.s32 	%r219, %r218, %r215;
	mul.wide.u32 	%rd24, %r551, 4;
	add.s64 	%rd25, %rd1, %rd24;
	ld.global.u32 	%r220, [%rd25];
	add.s32 	%r221, %r220, %r219;
	add.s32 	%r222, %r551, 256;
	mul.wide.u32 	%rd26, %r222, 4;
	add.s64 	%rd27, %rd1, %rd26;
	ld.global.u32 	%r223, [%rd27];
	add.s32 	%r224, %r223, %r221;
	add.s32 	%r225, %r551, 512;
	mul.wide.u32 	%rd28, %r225, 4;
	add.s64 	%rd29, %rd1, %rd28;
	ld.global.u32 	%r226, [%rd29];
	add.s32 	%r227, %r226, %r224;
	add.s32 	%r228, %r551, 768;
	mul.wide.u32 	%rd30, %r228, 4;
	add.s64 	%rd31, %rd1, %rd30;
	ld.global.u32 	%r229, [%rd31];
	add.s32 	%r230, %r229, %r227;
	add.s32 	%r231, %r551, 1024;
	mul.wide.u32 	%rd32, %r231, 4;
	add.s64 	%rd33, %rd1, %rd32;
	ld.global.u32 	%r232, [%rd33];
	add.s32 	%r233, %r232, %r230;
	add.s32 	%r234, %r551, 1280;
	mul.wide.u32 	%rd34, %r234, 4;
	add.s64 	%rd35, %rd1, %rd34;
	ld.global.u32 	%r235, [%rd35];
	add.s32 	%r236, %r235, %r233;
	add.s32 	%r237, %r551, 1536;
	mul.wide.u32 	%rd36, %r237, 4;
	add.s64 	%rd37, %rd1, %rd36;
	ld.global.u32 	%r238, [%rd37];
	add.s32 	%r239, %r238, %r236;
	mul.wide.u32 	%rd38, %r216, 4;
	add.s64 	%rd39, %rd1, %rd38;
	ld.global.u32 	%r240, [%rd39];
	add.s32 	%r573, %r240, %r239;
	add.s32 	%r559, %r559, 4096;
	add.s32 	%r551, %r551, 4096;
	add.s32 	%r557, %r557, 16;
	setp.ne.s32 	%p9, %r557, 0;
	@%p9 bra 	$L__BB5_33;
	add.s32 	%r565, %r559, -2048;
$L__BB5_35:
	setp.eq.s32 	%p10, %r72, 0;
	@%p10 bra 	$L__BB5_44;
	and.b32  	%r87, %r71, 7;
	setp.lt.u32 	%p11, %r72, 8;
	@%p11 bra 	$L__BB5_38;
	add.s32 	%r242, %r565, %r556;
	mul.wide.u32 	%rd40, %r242, 4;
	add.s64 	%rd41, %rd1, %rd40;
	ld.global.u32 	%r243, [%rd41];
	add.s32 	%r244, %r243, %r573;
	add.s32 	%r245, %r242, 256;
	mul.wide.u32 	%rd42, %r245, 4;
	add.s64 	%rd43, %rd1, %rd42;
	ld.global.u32 	%r246, [%rd43];
	add.s32 	%r247, %r246, %r244;
	add.s32 	%r248, %r242, 512;
	mul.wide.u32 	%rd44, %r248, 4;
	add.s64 	%rd45, %rd1, %rd44;
	ld.global.u32 	%r249, [%rd45];
	add.s32 	%r250, %r249, %r247;
	add.s32 	%r251, %r242, 768;
	mul.wide.u32 	%rd46, %r251, 4;
	add.s64 	%rd47, %rd1, %rd46;
	ld.global.u32 	%r252, [%rd47];
	add.s32 	%r253, %r252, %r250;
	add.s32 	%r254, %r242, 1024;
	mul.wide.u32 	%rd48, %r254, 4;
	add.s64 	%rd49, %rd1, %rd48;
	ld.global.u32 	%r255, [%rd49];
	add.s32 	%r256, %r255, %r253;
	add.s32 	%r257, %r242, 1280;
	mul.wide.u32 	%rd50, %r257, 4;
	add.s64 	%rd51, %rd1, %rd50;
	ld.global.u32 	%r258, [%rd51];
	add.s32 	%r259, %r258, %r256;
	add.s32 	%r260, %r242, 1536;
	mul.wide.u32 	%rd52, %r260, 4;
	add.s64 	%rd53, %rd1, %rd52;
	ld.global.u32 	%r261, [%rd53];
	add.s32 	%r262, %r261, %r259;
	add.s32 	%r263, %r242, 1792;
	mul.wide.u32 	%rd54, %r263, 4;
	add.s64 	%rd55, %rd1, %rd54;
	ld.global.u32 	%r264, [%rd55];
	add.s32 	%r573, %r264, %r262;
	add.s32 	%r565, %r565, 2048;
$L__BB5_38:
	setp.eq.s32 	%p12, %r87, 0;
	@%p12 bra 	$L__BB5_44;
	setp.lt.u32 	%p13, %r87, 4;
	@%p13 bra 	$L__BB5_41;
	add.s32 	%r266, %r565, %r556;
	mul.wide.u32 	%rd56, %r266, 4;
	add.s64 	%rd57, %rd1, %rd56;
	ld.global.u32 	%r267, [%rd57];
	add.s32 	%r268, %r267, %r573;
	add.s32 	%r269, %r266, 256;
	mul.wide.u32 	%rd58, %r269, 4;
	add.s64 	%rd59, %rd1, %rd58;
	ld.global.u32 	%r270, [%rd59];
	add.s32 	%r271, %r270, %r268;
	add.s32 	%r272, %r266, 512;
	mul.wide.u32 	%rd60, %r272, 4;
	add.s64 	%rd61, %rd1, %rd60;
	ld.global.u32 	%r273, [%rd61];
	add.s32 	%r274, %r273, %r271;
	add.s32 	%r275, %r266, 768;
	mul.wide.u32 	%rd62, %r275, 4;
	add.s64 	%rd63, %rd1, %rd62;
	ld.global.u32 	%r276, [%rd63];
	add.s32 	%r573, %r276, %r274;
	add.s32 	%r565, %r565, 1024;
$L__BB5_41:
	and.b32  	%r277, %r71, 3;
	setp.eq.s32 	%p14, %r277, 0;
	@%p14 bra 	$L__BB5_44;
	add.s32 	%r571, %r565, %r553;
	cvt.u16.u32 	%rs1, %r552;
	shr.u16 	%rs2, %rs1, 8;
	add.s16 	%rs3, %rs2, 1;
	cvt.u32.u16 	%r278, %rs3;
	and.b32  	%r279, %r278, 3;
	neg.s32 	%r570, %r279;
$L__BB5_43:
	.pragma "nounroll";
	mul.wide.u32 	%rd64, %r571, 4;
	add.s64 	%rd65, %rd1, %rd64;
	ld.global.u32 	%r280, [%rd65];
	add.s32 	%r573, %r280, %r573;
	add.s32 	%r571, %r571, 256;
	add.s32 	%r570, %r570, 1;
	setp.ne.s32 	%p15, %r570, 0;
	@%p15 bra 	$L__BB5_43;
$L__BB5_44:
	// begin inline asm
	mov.u32 %r281, %laneid;
	// end inline asm
	mov.b32 	%r284, 1;
	mov.b32 	%r305, 31;
	mov.b32 	%r306, -1;
	// begin inline asm
	shfl.sync.down.b32 %r282, %r573, %r284, %r305, %r306;
	// end inline asm
	setp.gt.s32 	%p16, %r281, 30;
	selp.b32 	%r307, 0, %r282, %p16;
	add.s32 	%r288, %r307, %r573;
	mov.b32 	%r289, 2;
	// begin inline asm
	shfl.sync.down.b32 %r287, %r288, %r289, %r305, %r306;
	// end inline asm
	setp.gt.s32 	%p17, %r281, 29;
	selp.b32 	%r308, 0, %r287, %p17;
	add.s32 	%r293, %r288, %r308;
	mov.b32 	%r294, 4;
	// begin inline asm
	shfl.sync.down.b32 %r292, %r293, %r294, %r305, %r306;
	// end inline asm
	setp.gt.s32 	%p18, %r281, 27;
	selp.b32 	%r309, 0, %r292, %p18;
	add.s32 	%r298, %r293, %r309;
	mov.b32 	%r299, 8;
	// begin inline asm
	shfl.sync.down.b32 %r297, %r298, %r299, %r305, %r306;
	// end inline asm
	setp.gt.s32 	%p19, %r281, 23;
	selp.b32 	%r310, 0, %r297, %p19;
	add.s32 	%r303, %r298, %r310;
	mov.b32 	%r304, 16;
	// begin inline asm
	shfl.sync.down.b32 %r302, %r303, %r304, %r305, %r306;
	// end inline asm
	setp.gt.s32 	%p20, %r281, 15;
	selp.b32 	%r311, 0, %r302, %p20;
	add.s32 	%r574, %r303, %r311;
	setp.ne.s32 	%p21, %r281, 0;
	@%p21 bra 	$L__BB5_46;
	shr.u32 	%r312, %r54, 3;
	and.b32  	%r313, %r312, 124;
	mov.u32 	%r314, _ZZN3cub18CUB_300001_SM_10006detail6reduce18DeviceReduceKernelINS2_10policy_hubIijN4cuda3std3__44plusIiEEE10Policy1000EN6thrust24THRUST_300001_SM_1000_NS6detail15normal_iteratorINSD_10device_ptrIiEEEEjS9_iNS7_10__identityEEEvT0_PT3_T1_NS0_13GridEvenShareISN_EET2_T4_E12temp_storage;
	add.s32 	%r315, %r314, %r313;
	st.shared.u32 	[%r315+8], %r574;
$L__BB5_46:
	bar.sync 	0;
	setp.ne.s32 	%p22, %r54, 0;
	@%p22 bra 	$L__BB5_48;
	ld.shared.u32 	%r316, [_ZZN3cub18CUB_300001_SM_10006detail6reduce18DeviceReduceKernelINS2_10policy_hubIijN4cuda3std3__44plusIiEEE10Policy1000EN6thrust24THRUST_300001_SM_1000_NS6detail15normal_iteratorINSD_10device_ptrIiEEEEjS9_iNS7_10__identityEEEvT0_PT3_T1_NS0_13GridEvenShareISN_EET2_T4_E12temp_storage+12];
	add.s32 	%r317, %r316, %r574;
	ld.shared.u32 	%r318, [_ZZN3cub18CUB_300001_SM_10006detail6reduce18DeviceReduceKernelINS2_10policy_hubIijN4cuda3std3__44plusIiEEE10Policy1000EN6thrust24THRUST_300001_SM_1000_NS6detail15normal_iteratorINSD_10device_ptrIiEEEEjS9_iNS7_10__identityEEEvT0_PT3_T1_NS0_13GridEvenShareISN_EET2_T4_E12temp_storage+16];
	add.s32 	%r319, %r317, %r318;
	ld.shared.u32 	%r320, [_ZZN3cub18CUB_300001_SM_10006detail6reduce18DeviceReduceKernelINS2_10policy_hubIijN4cuda3std3__44plusIiEEE10Policy1000EN6thrust24THRUST_300001_SM_1000_NS6detail15normal_iteratorINSD_10device_ptrIiEEEEjS9_iNS7_10__identityEEEvT0_PT3_T1_NS0_13GridEvenShareISN_EET2_T4_E12temp_storage+20];
	add.s32 	%r321, %r319, %r320;
	ld.shared.u32 	%r322, [_ZZN3cub18CUB_300001_SM_10006detail6reduce18DeviceReduceKernelINS2_10policy_hubIijN4cuda3std3__44plusIiEEE10Policy1000EN6thrust24THRUST_300001_SM_1000_NS6detail15normal_iteratorINSD_10device_ptrIiEEEEjS9_iNS7_10__identityEEEvT0_PT3_T1_NS0_13GridEvenShareISN_EET2_T4_E12temp_storage+24];
	add.s32 	%r323, %r321, %r322;
	ld.shared.u32 	%r324, [_ZZN3cub18CUB_300001_SM_10006detail6reduce18DeviceReduceKernelINS2_10policy_hubIijN4cuda3std3__44plusIiEEE10Policy1000EN6thrust24THRUST_300001_SM_1000_NS6detail15normal_iteratorINSD_10device_ptrIiEEEEjS9_iNS7_10__identityEEEvT0_PT3_T1_NS0_13GridEvenShareISN_EET2_T4_E12temp_storage+28];
	add.s32 	%r325, %r323, %r324;
	ld.shared.u32 	%r326, [_ZZN3cub18CUB_300001_SM_10006detail6reduce18DeviceReduceKernelINS2_10policy_hubIijN4cuda3std3__44plusIiEEE10Policy1000EN6thrust24THRUST_300001_SM_1000_NS6detail15normal_iteratorINSD_10device_ptrIiEEEEjS9_iNS7_10__identityEEEvT0_PT3_T1_NS0_13GridEvenShareISN_EET2_T4_E12temp_storage+32];
	add.s32 	%r327, %r325, %r326;
	ld.shared.u32 	%r328, [_ZZN3cub18CUB_300001_SM_10006detail6reduce18DeviceReduceKernelINS2_10policy_hubIijN4cuda3std3__44plusIiEEE10Policy1000EN6thrust24THRUST_300001_SM_1000_NS6detail15normal_iteratorINSD_10device_ptrIiEEEEjS9_iNS7_10__identityEEEvT0_PT3_T1_NS0_13GridEvenShareISN_EET2_T4_E12temp_storage+36];
	add.s32 	%r574, %r327, %r328;
$L__BB5_48:
	mov.u32 	%r531, %tid.x;
	setp.ne.s32 	%p56, %r531, 0;
	@%p56 bra 	$L__BB5_50;
	ld.param.u64 	%rd129, [_ZN3cub18CUB_300001_SM_10006detail6reduce18DeviceReduceKernelINS2_10policy_hubIijN4cuda3std3__44plusIiEEE10Policy1000EN6thrust24THRUST_300001_SM_1000_NS6detail15normal_iteratorINSD_10device_ptrIiEEEEjS9_iNS7_10__identityEEEvT0_PT3_T1_NS0_13GridEvenShareISN_EET2_T4__param_1];
	cvta.to.global.u64 	%rd126, %rd129;
	mul.wide.u32 	%rd127, %r3, 4;
	add.s64 	%rd128, %rd126, %rd127;
	st.global.u32 	[%rd128], %r574;
$L__BB5_50:
	ret;

}
	// .globl	_ZN3cub18CUB_300001_SM_10006detail6reduce28DeviceReduceSingleTileKernelINS2_10policy_hubIijN4cuda3std3__44plusIiEEE10Policy1000EPiSC_iS9_iiNS7_10__identityEEEvT0_T1_T2_T3_T4_T6_
.visible .entry _ZN3cub18CUB_300001_SM_10006detail6reduce28DeviceReduceSingleTileKernelINS2_10policy_hubIijN4cuda3std3__44plusIiEEE10Policy1000EPiSC_iS9_iiNS7_10__identityEEEvT0_T1_T2_T3_T4_T6_(
	.param .u64 .ptr .align 1 _ZN3cub18CUB_300001_SM_10006detail6reduce28DeviceReduceSingleTileKernelINS2_10policy_hubIijN4cuda3std3__44plusIiEEE10Policy1000EPiSC_iS9_iiNS7_10__identityEEEvT0_T1_T2_T3_T4_T6__param_0,
	.param .u64 .ptr .align 1 _ZN3cub18CUB_300001_SM_10006detail6reduce28DeviceReduceSingleTileKernelINS2_10policy_hubIijN4cuda3std3__44plusIiEEE10Policy1000EPiSC_iS9_iiNS7_10__identityEEEvT0_T1_T2_T3_T4_T6__param_1,
	.param .u32 _ZN3cub18CUB_300001_SM_10006detail6reduce28DeviceReduceSingleTileKernelINS2_10policy_hubIijN4cuda3std3__44plusIiEEE10Policy1000EPiSC_iS9_iiNS7_10__identityEEEvT0_T1_T2_T3_T4_T6__param_2,
	.param .align 1 .b8 _ZN3cub18CUB_300001_SM_10006detail6reduce28DeviceReduceSingleTileKernelINS2_10policy_hubIijN4cuda3std3__44plusIiEEE10Policy1000EPiSC_iS9_iiNS7_10__identityEEEvT0_T1_T2_T3_T4_T6__param_3[1],
	.param .u32 _ZN3cub18CUB_300001_SM_10006detail6reduce28DeviceReduceSingleTileKernelINS2_10policy_hubIijN4cuda3std3__44plusIiEEE10Policy1000EPiSC_iS9_iiNS7_10__identityEEEvT0_T1_T2_T3_T4_T6__param_4,
	.param .align 1 .b8 _ZN3cub18CUB_300001_SM_10006detail6reduce28DeviceReduceSingleTileKernelINS2_10policy_hubIijN4cuda3std3__44plusIiEEE10Policy1000EPiSC_iS9_iiNS7_10__identityEEEvT0_T1_T2_T3_T4_T6__param_5[1]
)
.maxntid 256
.minnctapersm 1
{
	.reg .pred 	%p<97>;
	.reg .b32 	%r<687>;
	.reg .b64 	%rd<125>;
	// demoted variable
	.shared .align 4 .b8 _ZZN3cub18CUB_300001_SM_10006detail6reduce28DeviceReduceSingleTileKernelINS2_10policy_hubIijN4cuda3std3__44plusIiEEE10Policy1000EPiSC_iS9_iiNS7_10__identityEEEvT0_T1_T2_T3_T4_T6_E12temp_storage[44];
	ld.param.u64 	%rd16, [_ZN3cub18CUB_300001_SM_10006detail6reduce28DeviceReduceSingleTileKernelINS2_10policy_hubIijN4cuda3std3__44plusIiEEE10Policy1000EPiSC_iS9_iiNS7_10__identityEEEvT0_T1_T2_T3_T4_T6__param_0];
	ld.param.u64 	%rd17, [_ZN3cub18CUB_300001_SM_10006detail6reduce28DeviceReduceSingleTileKernelINS2_10policy_hubIijN4cuda3std3__44plusIiEEE10Policy1000EPiSC_iS9_iiNS7_10__identityEEEvT0_T1_T2_T3_T4_T6__param_1];
	ld.param.u32 	%r120, [_ZN3cub18CUB_300001_SM_10006detail6reduce28DeviceReduceSingleTileKernelINS2_10policy_hubIijN4cuda3std3__44plusIiEEE10Policy1000EPiSC_iS9_iiNS7_10__identityEEEvT0_T1_T2_T3_T4_T6__param_2];
	ld.param.u32 	%r121, [_ZN3cub18CUB_300001_SM_10006detail6reduce28DeviceReduceSingleTileKernelINS2_10policy_hubIijN4cuda3std3__44plusIiEEE10Policy1000EPiSC_iS9_iiNS7_10__identityEEEvT0_T1_T2_T3_T4_T6__param_4];
	cvta.to.global.u64 	%rd1, %rd17;
	setp.ne.s32 	%p1, %r120, 0;
	@%p1 bra 	$L__BB6_3;
	mov.u32 	%r633, %tid.x;
	setp.ne.s32 	%p96, %r633, 0;
	@%p96 bra 	$L__BB6_74;
	st.global.u32 	[%rd1], %r121;
	bra.uni 	$L__BB6_74;
$L__BB6_3:
	and.b64  	%rd18, %rd16, 15;
	setp.ne.s64 	%p2, %rd18, 0;
	@%p2 bra 	$L__BB6_38;
	setp.gt.s32 	%p49, %r120, 4095;
	@%p49 bra 	$L__BB6_22;
	mov.u32 	%r1, %tid.x;
	setp.ge.s32 	%p66, %r1, %r120;
	mov.b32 	%r644, 0;
	mov.u32 	%r639, %r1;
	@%p66 bra 	$L__BB6_7;
	mul.wide.u32 	%rd113, %r1, 4;
	add.s64 	%rd112, %rd16, %rd113;
	// begin inline asm
	ld.global.nc.u32 %r644, [%rd112];
	// end inline asm
	add.s32 	%r639, %r1, 256;
$L__BB6_7:
	setp.ge.s32 	%p67, %r639, %r120;
	@%p67 bra 	$L__BB6_13;
	not.b32 	%r507, %r639;
	add.s32 	%r6, %r120, %r507;
	and.b32  	%r508, %r6, 768;
	setp.eq.s32 	%p68, %r508, 768;
	@%p68 bra 	$L__BB6_11;
	mul.wide.u32 	%rd114, %r639, 4;
	add.s64 	%rd121, %rd16, %rd114;
	shr.u32 	%r509, %r6, 8;
	add.s32 	%r510, %r509, 1;
	and.b32  	%r511, %r510, 3;
	neg.s32 	%r636, %r511;
$L__BB6_10:
	.pragma "nounroll";
	// begin inline asm
	ld.global.nc.u32 %r512, [%rd121];
	// end inline asm
	add.s32 	%r644, %r512, %r644;
	add.s32 	%r639, %r639, 256;
	add.s64 	%rd121, %rd121, 1024;
	add.s32 	%r636, %r636, 1;
	setp.ne.s32 	%p69, %r636, 0;
	@%p69 bra 	$L__BB6_10;
$L__BB6_11:
	setp.lt.u32 	%p70, %r6, 768;
	@%p70 bra 	$L__BB6_13;
$L__BB6_12:
	mul.wide.s32 	%rd120, %r639, 4;
	add.s64 	%rd116, %rd16, %rd120;
	// begin inline asm
	ld.global.nc.u32 %r513, [%rd116];
	// end inline asm
	add.s32 	%r517, %r513, %r644;
	add.s64 	%rd117, %rd116, 1024;
	// begin inline asm
	ld.global.nc.u32 %r514, [%rd117];
	// end inline asm
	add.s32 	%r518, %r514, %r517;
	add.s64 	%rd118, %rd116, 2048;
	// begin inline asm
	ld.global.nc.u32 %r515, [%rd118];
	// end inline asm
	add.s32 	%r519, %r515, %r518;
	add.s64 	%rd119, %rd116, 3072;
	// begin inline asm
	ld.global.nc.u32 %r516, [%rd119];
	// end inline asm
	add.s32 	%r644, %r516, %r519;
	add.s32 	%r639, %r639, 1024;
	setp.lt.s32 	%p71, %r639, %r120;
	@%p71 bra 	$L__BB6_12;
$L__BB6_13:
	setp.lt.s32 	%p72, %r120, 256;
	@%p72 bra 	$L__BB6_18;
	// begin inline asm
	mov.u32 %r583, %laneid;
	// end inline asm
	mov.b32 	%r586, 1;
	mov.b32 	%r607, 31;
	mov.b32 	%r608, -1;
	// begin inline asm
	shfl.sync.down.b32 %r584, %r644, %r586, %r607, %r608;
	// end inline asm
	setp.gt.s32 	%p88, %r583, 30;
	selp.b32 	%r609, 0, %r584, %p88;
	add.s32 	%r590, %r609, %r644;
	mov.b32 	%r591, 2;
	// begin inline asm
	shfl.sync.down.b32 %r589, %r590, %r591, %r607, %r608;
	// end inline asm
	setp.gt.s32 	%p89, %r583, 29;
	selp.b32 	%r610, 0, %r589, %p89;
	add.s32 	%r595, %r590, %r610;
	mov.b32 	%r596, 4;
	// begin inline asm
	shfl.sync.down.b32 %r594, %r595, %r596, %r607, %r608;
	// end inline asm
	setp.gt.s32 	%p90, %r583, 27;
	selp.b32 	%r611, 0, %r594, %p90;
	add.s32 	%r600, %r595, %r611;
	mov.b32 	%r601, 8;
	// begin inline asm
	shfl.sync.down.b32 %r599, %r600, %r601, %r607, %r608;
	// end inline asm
	setp.gt.s32 	%p91, %r583, 23;
	selp.b32 	%r612, 0, %r599, %p91;
	add.s32 	%r605, %r600, %r612;
	mov.b32 	%r606, 16;
	// begin inline asm
	shfl.sync.down.b32 %r604, %r605, %r606, %r607, %r608;
	// end inline asm
	setp.gt.s32 	%p92, %r583, 15;
	selp.b32 	%r613, 0, %r604, %p92;
	add.s32 	%r686, %r605, %r613;
	setp.ne.s32 	%p93, %r583, 0;
	@%p93 bra 	$L__BB6_16;
	shr.u32 	%r614, %r1, 3;
	and.b32  	%r615, %r614, 124;
	mov.u32 	%r616, _ZZN3cub18CUB_300001_SM_10006detail6reduce28DeviceReduceSingleTileKernelINS2_10policy_hubIijN4cuda3std3__44plusIiEEE10Policy1000EPiSC_iS9_iiNS7_10__identityEEEvT0_T1_T2_T3_T4_T6_E12temp_storage;
	add.s32 	%r617, %r616, %r615;
	st.shared.u32 	[%r617+8], %r686;
$L__BB6_16:
	bar.sync 	0;
	setp.ne.s32 	%p94, %r1, 0;
	@%p94 bra 	$L__BB6_72;
	ld.shared.u32 	%r618, [_ZZN3cub18CUB_300001_SM_10006detail6reduce28DeviceReduceSingleTileKernelINS2_10policy_hubIijN4cuda3std3__44plusIiEEE10Policy1000EPiSC_iS9_iiNS7_10__identityEEEvT0_T1_T2_T3_T4_T6_E12temp_storage+12];
	add.s32 	%r619, %r618, %r686;
	ld.shared.u32 	%r620, [_ZZN3cub18CUB_300001_SM_10006detail6reduce28DeviceReduceSingleTileKernelINS2_10policy_hubIijN4cuda3std3__44plusIiEEE10Policy1000EPiSC_iS9_iiNS7_10__identityEEEvT0_T1_T2_T3_T4_T6_E12temp_storage+16];
	add.s32 	%r621, %r619, %r620;
	ld.shared.u32 	%r622, [_ZZN3cub18CUB_300001_SM_10006detail6reduce28DeviceReduceSingleTileKernelINS2_10policy_hubIijN4cuda3std3__44plusIiEEE10Policy1000EPiSC_iS9_iiNS7_10__identityEEEvT0_T1_T2_T3_T4_T6_E12temp_storage+20];
	add.s32 	%r623, %r621, %r622;
	ld.shared.u32 	%r624, [_ZZN3cub18CUB_300001_SM_10006detail6reduce28DeviceReduceSingleTileKernelINS2_10policy_hubIijN4cuda3std3__44plusIiEEE10Policy1000EPiSC_iS9_iiNS7_10__identityEEEvT0_T1_T2_T3_T4_T6_E12temp_storage+24];
	add.s32 	%r625, %r623, %r624;
	ld.shared.u32 	%r626, [_ZZN3cub18CUB_300001_SM_10006detail6reduce28DeviceReduceSingleTileKernelINS2_10policy_hubIijN4cuda3std3__44plusIiEEE10Policy1000EPiSC_iS9_iiNS7_10__identityEEEvT0_T1_T2_T3_T4_T6_E12temp_storage+28];
	add.s32 	%r627, %r625, %r626;
	ld.shared.u32 	%r628, [_ZZN3cub18CUB_300001_SM_10006detail6reduce28DeviceReduceSingleTileKernelINS2_10policy_hubIijN4cuda3std3__44plusIiEEE10Policy1000EPiSC_iS9_iiNS7_10__identityEEEvT0_T1_T2_T3_T4_T6_E12temp_storage+32];
	add.s32 	%r629, %r627, %r628;
	ld.shared.u32 	%r630, [_ZZN3cub18CUB_300001_SM_10006detail6reduce28DeviceReduceSingleTileKernelINS2_10policy_hubIijN4cuda3std3__44plusIiEEE10Policy1000EPiSC_iS9_iiNS7_10__identityEEEvT0_T1_T2_T3_T4_T6_E12temp_storage+36];
	add.s32 	%r686, %r629, %r630;
	bra.uni 	$L__BB6_72;
$L__BB6_18:
	// begin inline asm
	mov.u32 %r520, %laneid;
	// end inline asm
	and.b32  	%r546, %r1, 992;
	add.s32 	%r547, %r546, 32;
	setp.gt.s32 	%p73, %r547, %r120;
	not.b32 	%r548, %r546;
	add.s32 	%r549, %r120, %r548;
	selp.b32 	%r544, %r549, 31, %p73;
	mov.b32 	%r523, 1;
	mov.b32 	%r545, -1;
	// begin inline asm
	shfl.sync.down.b32 %r521, %r644, %r523, %r544, %r545;
	// end inline asm
	setp.lt.s32 	%p74, %r520, %r544;
	selp.b32 	%r550, %r521, 0, %p74;
	add.s32 	%r527, %r550, %r644;
	mov.b32 	%r528, 2;
	// begin inline asm
	shfl.sync.down.b32 %r526, %r527, %r528, %r544, %r545;
	// end inline asm
	add.s32 	%r551, %r520, 2;
	setp.gt.s32 	%p75, %r551, %r544;
	selp.b32 	%r552, 0, %r526, %p75;
	add.s32 	%r532, %r527, %r552;
	mov.b32 	%r533, 4;
	// begin inline asm
	shfl.sync.down.b32 %r531, %r532, %r533, %r544, %r545;
	// end inline asm
	add.s32 	%r553, %r520, 4;
	setp.gt.s32 	%p76, %r553, %r544;
	selp.b32 	%r554, 0, %r531, %p76;
	add.s32 	%r537, %r532, %r554;
	mov.b32 	%r538, 8;
	// begin inline asm
	shfl.sync.down.b32 %r536, %r537, %r538, %r544, %r545;
	// end inline asm
	add.s32 	%r555, %r520, 8;
	setp.gt.s32 	%p77, %r555, %r544;
	selp.b32 	%r556, 0, %r536, %p77;
	add.s32 	%r542, %r537, %r556;
	mov.b32 	%r543, 16;
	// begin inline asm
	shfl.sync.down.b32 %r541, %r542, %r543, %r544, %r545;
	// end inline asm
	add.s32 	%r557, %r520, 16;
	setp.gt.s32 	%p78, %r557, %r544;
	selp.b32 	%r558, 0, %r541, %p78;
	add.s32 	%r686, %r542, %r558;
	setp.ne.s32 	%p79, %r520, 0;
	@%p79 bra 	$L__BB6_20;
	shr.u32 	%r559, %r1, 3;
	and.b32  	%r560, %r559, 124;
	mov.u32 	%r561, _ZZN3cub18CUB_300001_SM_10006detail6reduce28DeviceReduceSingleTileKernelINS2_10policy_hubIijN4cuda3std3__44plusIiEEE10Policy1000EPiSC_iS9_iiNS7_10__identityEEEvT0_T1_T2_T3_T4_T6_E12temp_storage;
	add.s32 	%r562, %r561, %r560;
	st.shared.u32 	[%r562+8], %r686;
$L__BB6_20:
	bar.sync 	0;
	setp.ne.s32 	%p80, %r1, 0;
	@%p80 bra 	$L__BB6_72;
	setp.gt.s32 	%p81, %r120, 32;
	ld.shared.u32 	%r563, [_ZZN3cub18CUB_300001_SM_10006detail6reduce28DeviceReduceSingleTileKernelINS2_10policy_hubIijN4cuda3std3__44plusIiEEE10Policy1000EPiSC_iS9_iiNS7_10__identityEEEvT0_T1_T2_T3_T4_T6_E12temp_storage+12];
	selp.b32 	%r564, %r563, 0, %p81;
	add.s32 	%r565, %r564, %r686;
	setp.gt.s32 	%p82, %r120, 64;
	ld.shared.u32 	%r566, [_ZZN3cub18CUB_300001_SM_10006detail6reduce28DeviceReduceSingleTileKernelINS2_10policy_hubIijN4cuda3std3__44plusIiEEE10Policy1000EPiSC_iS9_iiNS7_10__identityEEEvT0_T1_T2_T3_T4_T6_E12temp_storage+16];
	selp.b32 	%r567, %r566, 0, %p82;
	add.s32 	%r568, %r565, %r567;
	setp.gt.s32 	%p83, %r120, 96;
	ld.shared.u32 	%r569, [_ZZN3cub18CUB_300001_SM_10006detail6reduce28DeviceReduceSingleTileKernelINS2_10policy_hubIijN4cuda3std3__44plusIiEEE10Policy1000EPiSC_iS9_iiNS7_10__identityEEEvT0_T1_T2_T3_T4_T6_E12temp_storage+20];
	selp.b32 	%r570, %r569, 0, %p83;
	add.s32 	%r571, %r568, %r570;
	setp.gt.s32 	%p84, %r120, 128;
	ld.shared.u32 	%r572, [_ZZN3cub18CUB_300001_SM_10006detail6reduce28DeviceReduceSingleTileKernelINS2_10policy_hubIijN4cuda3std3__44plusIiEEE10Policy1000EPiSC_iS9_iiNS7_10__identityEEEvT0_T1_T2_T3_T4_T6_E12temp_storage+24];
	selp.b32 	%r573, %r572, 0, %p84;
	add.s32 	%r574, %r571, %r573;
	setp.gt.s32 	%p85, %r120, 160;
	ld.shared.u32 	%r575, [_ZZN3cub18CUB_300001_SM_10006detail6reduce28DeviceReduceSingleTileKernelINS2_10policy_hubIijN4cuda3std3__44plusIiEEE10Policy1000EPiSC_iS9_iiNS7_10__identityEEEvT0_T1_T2_T3_T4_T6_E12temp_storage+28];
	selp.b32 	%r576, %r575, 0, %p85;
	add.s32 	%r577, %r574, %r576;
	setp.gt.s32 	%p86, %r120, 192;
	ld.shared.u32 	%r578, [_ZZN3cub18CUB_300001_SM_10006detail6reduce28DeviceReduceSingleTileKernelINS2_10policy_hubIijN4cuda3std3__44plusIiEEE10Policy1000EPiSC_iS9_iiNS7_10__identityEEEvT0_T1_T2_T3_T4_T6_E12temp_storage+32];
	selp.b32 	%r579, %r578, 0, %p86;
	add.s32 	%r580, %r577, %r579;
	setp.gt.s32 	%p87, %r120, 224;
	ld.shared.u32 	%r581, [_ZZN3cub18CUB_300001_SM_10006detail6reduce28DeviceReduceSingleTileKernelINS2_10policy_hubIijN4cuda3std3__44plusIiEEE10Policy1000EPiSC_iS9_iiNS7_10__identityEEEvT0_T1_T2_T3_T4_T6_E12temp_storage+36];
	selp.b32 	%r582, %r581, 0, %p87;
	add.s32 	%r686, %r580, %r582;
	bra.uni 	$L__BB6_72;
$L__BB6_22:
	mov.u32 	%r26, %tid.x;
	shl.b32 	%r377, %r26, 2;
	mul.wide.u32 	%rd86, %r377, 4;
	add.s64 	%rd76, %rd16, %rd86;
	// begin inline asm
	ld.global.nc.v2.u64 {%rd74, %rd75}, [%rd76];
	// end inline asm
	mov.b64 	{%r378, %r379}, %rd75;
	mov.b64 	{%r380, %r381}, %rd74;
	add.s64 	%rd79, %rd76, 4096;
	// begin inline asm
	ld.global.nc.v2.u64 {%rd77, %rd78}, [%rd79];
	// end inline asm
	mov.b64 	{%r382, %r383}, %rd78;
	mov.b64 	{%r384, %r385}, %rd77;
	add.s64 	%rd82, %rd76, 8192;
	// begin inline asm
	ld.global.nc.v2.u64 {%rd80, %rd81}, [%rd82];
	// end inline asm
	mov.b64 	{%r386, %r387}, %rd81;
	mov.b64 	{%r388, %r389}, %rd80;
	add.s64 	%rd85, %rd76, 12288;
	// begin inline asm
	ld.global.nc.v2.u64 {%rd83, %rd84}, [%rd85];
	// end inline asm
	mov.b64 	{%r390, %r391}, %rd84;
	mov.b64 	{%r392, %r393}, %rd83;
	add.s32 	%r394, %r381, %r380;
	add.s32 	%r395, %r378, %r394;
	add.s32 	%r396, %r379, %r395;
	add.s32 	%r397, %r384, %r396;
	add.s32 	%r398, %r385, %r397;
	add.s32 	%r399, %r382, %r398;
	add.s32 	%r400, %r383, %r399;
	add.s32 	%r401, %r388, %r400;
	add.s32 	%r402, %r389, %r401;
	add.s32 	%r403, %r386, %r402;
	add.s32 	%r404, %r387, %r403;
	add.s32 	%r405, %r392, %r404;
	add.s32 	%r406, %r393, %r405;
	add.s32 	%r407, %r390, %r406;
	add.s32 	%r659, %r391, %r407;
	setp.lt.u32 	%p50, %r120, 8192;
	mov.b32 	%r648, 4096;
	@%p50 bra 	$L__BB6_26;
	add.s32 	%r28, %r120, -4096;
	mov.b32 	%r648, 4096;
$L__BB6_24:
	mul.wide.s32 	%rd99, %r648, 4;
	add.s64 	%rd89, %rd76, %rd99;
	// begin inline asm
	ld.global.nc.v2.u64 {%rd87, %rd88}, [%rd89];
	// end inline asm
	mov.b64 	{%r409, %r410}, %rd88;
	mov.b64 	{%r411, %r412}, %rd87;
	add.s64 	%rd92, %rd89, 4096;
	// begin inline asm
	ld.global.nc.v2.u64 {%rd90, %rd91}, [%rd92];
	// end inline asm
	mov.b64 	{%r413, %r414}, %rd91;
	mov.b64 	{%r415, %r416}, %rd90;
	add.s64 	%rd95, %rd89, 8192;
	// begin inline asm
	ld.global.nc.v2.u64 {%rd93, %rd94}, [%rd95];
	// end inline asm
	mov.b64 	{%r417, %r418}, %rd94;
	mov.b64 	{%r419, %r420}, %rd93;
	add.s64 	%rd98, %rd89, 12288;
	// begin inline asm
	ld.global.nc.v2.u64 {%rd96, %rd97}, [%rd98];
	// end inline asm
	mov.b64 	{%r421, %r422}, %rd97;
	mov.b64 	{%r423, %r424}, %rd96;
	add.s32 	%r425, %r411, %r659;
	add.s32 	%r426, %r412, %r425;
	add.s32 	%r427, %r409, %r426;
	add.s32 	%r428, %r410, %r427;
	add.s32 	%r429, %r415, %r428;
	add.s32 	%r430, %r416, %r429;
	add.s32 	%r431, %r413, %r430;
	add.s32 	%r432, %r414, %r431;
	add.s32 	%r433, %r419, %r432;
	add.s32 	%r434, %r420, %r433;
	add.s32 	%r435, %r417, %r434;
	add.s32 	%r436, %r418, %r435;
	add.s32 	%r437, %r423, %r436;
	add.s32 	%r438, %r424, %r437;
	add.s32 	%r439, %r421, %r438;
	add.s32 	%r659, %r422, %r439;
	sub.s32 	%r440, %r120, %r648;
	setp.lt.s32 	%p51, %r440, 4096;
	@%p51 bra 	$L__BB6_34;
	add.s32 	%r648, %r648, 4096;
	setp.le.s32 	%p52, %r648, %r28;
	@%p52 bra 	$L__BB6_24;
$L__BB6_26:
	setp.le.s32 	%p53, %r120, %r648;
	@%p53 bra 	$L__BB6_34;
	sub.s32 	%r35, %r120, %r648;
	setp.ge.s32 	%p54, %r26, %r35;
	@%p54 bra 	$L__BB6_34;
	not.b32 	%r442, %r26;
	add.s32 	%r443, %r120, %r442;
	sub.s32 	%r36, %r443, %r648;
	and.b32  	%r444, %r36, 768;
	setp.eq.s32 	%p55, %r444, 768;
	mov.u32 	%r653, %r26;
	@%p55 bra 	$L__BB6_31;
	add.s32 	%r650, %r26, %r648;
	shr.u32 	%r445, %r36, 8;
	add.s32 	%r446, %r445, 1;
	and.b32  	%r447, %r446, 3;
	neg.s32 	%r649, %r447;
	mov.u32 	%r653, %r26;
$L__BB6_30:
	.pragma "nounroll";
	mul.wide.u32 	%rd101, %r650, 4;
	add.s64 	%rd100, %rd16, %rd101;
	// begin inline asm
	ld.global.nc.u32 %r448, [%rd100];
	// end inline asm
	add.s32 	%r659, %r448, %r659;
	add.s32 	%r653, %r653, 256;
	add.s32 	%r650, %r650, 256;
	add.s32 	%r649, %r649, 1;
	setp.ne.s32 	%p56, %r649, 0;
	@%p56 bra 	$L__BB6_30;
$L__BB6_31:
	setp.lt.u32 	%p57, %r36, 768;
	@%p57 bra 	$L__BB6_34;
	cvt.u64.u32 	%rd102, %r653;
	cvt.u64.u32 	%rd103, %r648;
	add.s64 	%rd104, %rd102, %rd103;
	shl.b64 	%rd105, %rd104, 2;
	add.s64 	%rd106, %rd105, %rd16;
	add.s64 	%rd122, %rd106, 2048;
	add.s32 	%r656, %r653, %r648;
$L__BB6_33:
	mul.wide.u32 	%rd111, %r656, 4;
	add.s64 	%rd107, %rd16, %rd111;
	// begin inline asm
	ld.global.nc.u32 %r449, [%rd107];
	// end inline asm
	add.s32 	%r453, %r449, %r659;
	add.s64 	%rd108, %rd122, -1024;
	// begin inline asm
	ld.global.nc.u32 %r450, [%rd108];
	// end inline asm
	add.s32 	%r454, %r450, %r453;
	// begin inline asm
	ld.global.nc.u32 %r451, [%rd122];
	// end inline asm
	add.s32 	%r455, %r451, %r454;
	add.s64 	%rd110, %rd122, 1024;
	// begin inline asm
	ld.global.nc.u32 %r452, [%rd110];
	// end inline asm
	add.s32 	%r659, %r452, %r455;
	add.s32 	%r653, %r653, 1024;
	add.s64 	%rd122, %rd122, 4096;
	add.s32 	%r656, %r656, 1024;
	setp.lt.s32 	%p58, %r653, %r35;
	@%p58 bra 	$L__BB6_33;
$L__BB6_34:
	// begin inline asm
	mov.u32 %r456, %laneid;
	// end inline asm
	mov.b32 	%r459, 1;
	mov.b32 	%r480, 31;
	mov.b32 	%r481, -1;
	// begin inline asm
	shfl.sync.down.b32 %r457, %r659, %r459, %r480, %r481;
	// end inline asm
	setp.gt.s32 	%p59, %r456, 30;
	selp.b32 	%r482, 0, %r457, %p59;
	add.s32 	%r463, %r482, %r659;
	mov.b32 	%r464, 2;
	// begin inline asm
	shfl.sync.down.b32 %r462, %r463, %r464, %r480, %r481;
	// end inline asm
	setp.gt.s32 	%p60, %r456, 29;
	selp.b32 	%r483, 0, %r462, %p60;
	add.s32 	%r468, %r463, %r483;
	mov.b32 	%r469, 4;
	// begin inline asm
	shfl.sync.down.b32 %r467, %r468, %r469, %r480, %r481;
	// end inline asm
	setp.gt.s32 	%p61, %r456, 27;
	selp.b32 	%r484, 0, %r467, %p61;
	add.s32 	%r473, %r468, %r484;
	mov.b32 	%r474, 8;
	// begin inline asm
	shfl.sync.down.b32 %r472, %r473, %r474, %r480, %r481;
	// end inline asm
	setp.gt.s32 	%p62, %r456, 23;
	selp.b32 	%r485, 0, %r472, %p62;
	add.s32 	%r478, %r473, %r485;
	mov.b32 	%r479, 16;
	// begin inline asm
	shfl.sync.down.b32 %r477, %r478, %r479, %r480, %r481;
	// end inline asm
	setp.gt.s32 	%p63, %r456, 15;
	selp.b32 	%r486, 0, %r477, %p63;
	add.s32 	%r686, %r478, %r486;
	setp.ne.s32 	%p64, %r456, 0;
	@%p64 bra 	$L__BB6_36;
	shr.u32 	%r487, %r26, 3;
	and.b32  	%r488, %r487, 124;
	mov.u32 	%r489, _ZZN3cub18CUB_300001_SM_10006detail6reduce28DeviceReduceSingleTileKernelINS2_10policy_hubIijN4cuda3std3__44plusIiEEE10Policy1000EPiSC_iS9_iiNS7_10__identityEEEvT0_T1_T2_T3_T4_T6_E12temp_storage;
	add.s32 	%r490, %r489, %r488;
	st.shared.u32 	[%r490+8], %r686;
$L__BB6_36:
	bar.sync 	0;
	setp.ne.s32 	%p65, %r26, 0;
	@%p65 bra 	$L__BB6_72;
	ld.shared.u32 	%r491, [_ZZN3cub18CUB_300001_SM_10006detail6reduce28DeviceReduceSingleTileKernelINS2_10policy_hubIijN4cuda3std3__44plusIiEEE10Policy1000EPiSC_iS9_iiNS7_10__identityEEEvT0_T1_T2_T3_T4_T6_E12temp_storage+12];
	add.s32 	%r492, %r491, %r686;
	ld.shared.u32 	%r493, [_ZZN3cub18CUB_300001_SM_10006detail6reduce28DeviceReduceSingleTileKernelINS2_10policy_hubIijN4cuda3std3__44plusIiEEE10Policy1000EPiSC_iS9_iiNS7_10__identityEEEvT0_T1_T2_T3_T4_T6_E12temp_storage+16];
	add.s32 	%r494, %r492, %r493;
	ld.shared.u32 	%r495, [_ZZN3cub18CUB_300001_SM_10006detail6reduce28DeviceReduceSingleTileKernelINS2_10policy_hubIijN4cuda3std3__44plusIiEEE10Policy1000EPiSC_iS9_iiNS7_10__identityEEEvT0_T1_T2_T3_T4_T6_E12temp_storage+20];
	add.s32 	%r496, %r494, %r495;
	ld.shared.u32 	%r497, [_ZZN3cub18CUB_300001_SM_10006detail6reduce28DeviceReduceSingleTileKernelINS2_10policy_hubIijN4cuda3std3__44plusIiEEE10Policy1000EPiSC_iS9_iiNS7_10__identityEEEvT0_T1_T2_T3_T4_T6_E12temp_storage+24];
	add.s32 	%r498, %r496, %r497;
	ld.shared.u32 	%r499, [_ZZN3cub18CUB_300001_SM_10006detail6reduce28DeviceReduceSingleTileKernelINS2_10policy_hubIijN4cuda3std3__44plusIiEEE10Policy1000EPiSC_iS9_iiNS7_10__identityEEEvT0_T1_T2_T3_T4_T6_E12temp_storage+28];
	add.s32 	%r500, %r498, %r499;
	ld.shared.u32 	%r501, [_ZZN3cub18CUB_300001_SM_10006detail6reduce28DeviceReduceSingleTileKernelINS2_10policy_hubIijN4cuda3std3__44plusIiEEE10Policy1000EPiSC_iS9_iiNS7_10__identityEEEvT0_T1_T2_T3_T4_T6_E12temp_storage+32];
	add.s32 	%r502, %r500, %r501;
	ld.shared.u32 	%r503, [_ZZN3cub18CUB_300001_SM_10006detail6reduce28DeviceReduceSingleTileKernelINS2_10policy_hubIijN4cuda3std3__44plusIiEEE10Policy1000EPiSC_iS9_iiNS7_10__identityEEEvT0_T1_T2_T3_T4_T6_E12temp_storage+36];
	add.s32 	%r686, %r502, %r503;
	bra.uni 	$L__BB6_72;
$L__BB6_38:
	setp.gt.s32 	%p3, %r120, 4095;
	@%p3 bra 	$L__BB6_56;
	mov.u32 	%r60, %tid.x;
	setp.ge.s32 	%p20, %r60, %r120;
	mov.b32 	%r670, 0;
	mov.u32 	%r665, %r60;
	@%p20 bra 	$L__BB6_41;
	mul.wide.u32 	%rd66, %r60, 4;
	add.s64 	%rd65, %rd16, %rd66;
	// begin inline asm
	ld.global.nc.u32 %r670, [%rd65];
	// end inline asm
	add.s32 	%r665, %r60, 256;
$L__BB6_41:
	setp.ge.s32 	%p21, %r665, %r120;
	@%p21 bra 	$L__BB6_47;
	not.b32 	%r252, %r665;
	add.s32 	%r65, %r120, %r252;
	and.b32  	%r253, %r65, 768;
	setp.eq.s32 	%p22, %r253, 768;
	@%p22 bra 	$L__BB6_45;
	mul.wide.u32 	%rd67, %r665, 4;
	add.s64 	%rd123, %rd16, %rd67;
	shr.u32 	%r254, %r65, 8;
	add.s32 	%r255, %r254, 1;
	and.b32  	%r256, %r255, 3;
	neg.s32 	%r662, %r256;
$L__BB6_44:
	.pragma "nounroll";
	// begin inline asm
	ld.global.nc.u32 %r257, [%rd123];
	// end inline asm
	add.s32 	%r670, %r257, %r670;
	add.s32 	%r665, %r665, 256;
	add.s64 	%rd123, %rd123, 1024;
	add.s32 	%r662, %r662, 1;
	setp.ne.s32 	%p23, %r662, 0;
	@%p23 bra 	$L__BB6_44;
$L__BB6_45:
	setp.lt.u32 	%p24, %r65, 768;
	@%p24 bra 	$L__BB6_47;
$L__BB6_46:
	mul.wide.s32 	%rd73, %r665, 4;
	add.s64 	%rd69, %rd16, %rd73;
	// begin inline asm
	ld.global.nc.u32 %r258, [%rd69];
	// end inline asm
	add.s32 	%r262, %r258, %r670;
	add.s64 	%rd70, %rd69, 1024;
	// begin inline asm
	ld.global.nc.u32 %r259, [%rd70];
	// end inline asm
	add.s32 	%r263, %r259, %r262;
	add.s64 	%rd71, %rd69, 2048;
	// begin inline asm
	ld.global.nc.u32 %r260, [%rd71];
	// end inline asm
	add.s32 	%r264, %r260, %r263;
	add.s64 	%rd72, %rd69, 3072;
	// begin inline asm
	ld.global.nc.u32 %r261, [%rd72];
	// end inline asm
	add.s32 	%r670, %r261, %r264;
	add.s32 	%r665, %r665, 1024;
	setp.lt.s32 	%p25, %r665, %r120;
	@%p25 bra 	$L__BB6_46;
$L__BB6_47:
	setp.lt.s32 	%p26, %r120, 256;
	@%p26 bra 	$L__BB6_52;
	// begin inline asm
	mov.u32 %r328, %laneid;
	// end inline asm
	mov.b32 	%r331, 1;
	mov.b32 	%r352, 31;
	mov.b32 	%r353, -1;
	// begin inline asm
	shfl.sync.down.b32 %r329, %r670, %r331, %r352, %r353;
	// end inline asm
	setp.gt.s32 	%p42, %r328, 30;
	selp.b32 	%r354, 0, %r329, %p42;
	add.s32 	%r335, %r354, %r670;
	mov.b32 	%r336, 2;
	// begin inline asm
	shfl.sync.down.b32 %r334, %r335, %r336, %r352, %r353;
	// end inline asm
	setp.gt.s32 	%p43, %r328, 29;
	selp.b32 	%r355, 0, %r334, %p43;
	add.s32 	%r340, %r335, %r355;
	mov.b32 	%r341, 4;
	// begin inline asm
	shfl.sync.down.b32 %r339, %r340, %r341, %r352, %r353;
	// end inline asm
	setp.gt.s32 	%p44, %r328, 27;
	selp.b32 	%r356, 0, %r339, %p44;
	add.s32 	%r345, %r340, %r356;
	mov.b32 	%r346, 8;
	// begin inline asm
	shfl.sync.down.b32 %r344, %r345, %r346, %r352, %r353;
	// end inline asm
	setp.gt.s32 	%p45, %r328, 23;
	selp.b32 	%r357, 0, %r344, %p45;
	add.s32 	%r350, %r345, %r357;
	mov.b32 	%r351, 16;
	// begin inline asm
	shfl.sync.down.b32 %r349, %r350, %r351, %r352, %r353;
	// end inline asm
	setp.gt.s32 	%p46, %r328, 15;
	selp.b32 	%r358, 0, %r349, %p46;
	add.s32 	%r686, %r350, %r358;
	setp.ne.s32 	%p47, %r328, 0;
	@%p47 bra 	$L__BB6_50;
	shr.u32 	%r359, %r60, 3;
	and.b32  	%r360, %r359, 124;
	mov.u32 	%r361, _ZZN3cub18CUB_300001_SM_10006detail6reduce28DeviceReduceSingleTileKernelINS2_10policy_hubIijN4cuda3std3__44plusIiEEE10Policy1000EPiSC_iS9_iiNS7_10__identityEEEvT0_T1_T2_T3_T4_T6_E12temp_storage;
	add.s32 	%r362, %r361, %r360;
	st.shared.u32 	[%r362+8], %r686;
$L__BB6_50:
	bar.sync 	0;
	setp.ne.s32 	%p48, %r60, 0;
	@%p48 bra 	$L__BB6_72;
	ld.shared.u32 	%r363, [_ZZN3cub18CUB_300001_SM_10006detail6reduce28DeviceReduceSingleTileKernelINS2_10policy_hubIijN4cuda3std3__44plusIiEEE10Policy1000EPiSC_iS9_iiNS7_10__identityEEEvT0_T1_T2_T3_T4_T6_E12temp_storage+12];
	add.s32 	%r364, %r363, %r686;
	ld.shared.u32 	%r365, [_ZZN3cub18CUB_300001_SM_10006detail6reduce28DeviceReduceSingleTileKernelINS2_10policy_hubIijN4cuda3std3__44plusIiEEE10Policy1000EPiSC_iS9_iiNS7_10__identityEEEvT0_T1_T2_T3_T4_T6_E12temp_storage+16];
	add.s32 	%r366, %r364, %r365;
	ld.shared.u32 	%r367, [_ZZN3cub18CUB_300001_SM_10006detail6reduce28DeviceReduceSingleTileKernelINS2_10policy_hubIijN4cuda3std3__44plusIiEEE10Policy1000EPiSC_iS9_iiNS7_10__identityEEEvT0_T1_T2_T3_T4_T6_E12temp_storage+20];
	add.s32 	%r368, %r366, %r367;
	ld.shared.u32 	%r369, [_ZZN3cub18CUB_300001_SM_10006detail6reduce28DeviceReduceSingleTileKernelINS2_10policy_hubIijN4cuda3std3__44plusIiEEE10Policy1000EPiSC_iS9_iiNS7_10__identityEEEvT0_T1_T2_T3_T4_T6_E12temp_storage+24];
	add.s32 	%r370, %r368, %r369;
	ld.shared.u32 	%r371, [_ZZN3cub18CUB_300001_SM_10006detail6reduce28DeviceReduceSingleTileKernelINS2_10policy_hubIijN4cuda3std3__44plusIiEEE10Policy1000EPiSC_iS9_iiNS7_10__identityEEEvT0_T1_T2_T3_T4_T6_E12temp_storage+28];
	add.s32 	%r372, %r370, %r371;
	ld.shared.u32 	%r373, [_ZZN3cub18CUB_300001_SM_10006detail6reduce28DeviceReduceSingleTileKernelINS2_10policy_hubIijN4cuda3std3__44plusIiEEE10Policy1000EPiSC_iS9_iiNS7_10__identityEEEvT0_T1_T2_T3_T4_T6_E12temp_storage+32];
	add.s32 	%r374, %r372, %r373;
	ld.shared.u32 	%r375, [_ZZN3cub18CUB_300001_SM_10006detail6reduce28DeviceReduceSingleTileKernelINS2_10policy_hubIijN4cuda3std3__44plusIiEEE10Policy1000EPiSC_iS9_iiNS7_10__identityEEEvT0_T1_T2_T3_T4_T6_E12temp_storage+36];
	add.s32 	%r686, %r374, %r375;
	bra.uni 	$L__BB6_72;
$L__BB6_52:
	// begin inline asm
	mov.u32 %r265, %laneid;
	// end inline asm
	and.b32  	%r291, %r60, 992;
	add.s32 	%r292, %r291, 32;
	setp.gt.s32 	%p27, %r292, %r120;
	not.b32 	%r293, %r291;
	add.s32 	%r294, %r120, %r293;
	selp.b32 	%r289, %r294, 31, %p27;
	mov.b32 	%r268, 1;
	mov.b32 	%r290, -1;
	// begin inline asm
	shfl.sync.down.b32 %r266, %r670, %r268, %r289, %r290;
	// end inline asm
	setp.lt.s32 	%p28, %r265, %r289;
	selp.b32 	%r295, %r266, 0, %p28;
	add.s32 	%r272, %r295, %r670;
	mov.b32 	%r273, 2;
	// begin inline asm
	shfl.sync.down.b32 %r271, %r272, %r273, %r289, %r290;
	// end inline asm
	add.s32 	%r296, %r265, 2;
	setp.gt.s32 	%p29, %r296, %r289;
	selp.b32 	%r297, 0, %r271, %p29;
	add.s32 	%r277, %r272, %r297;
	mov.b32 	%r278, 4;
	// begin inline asm
	shfl.sync.down.b32 %r276, %r277, %r278, %r289, %r290;
	// end inline asm
	add.s32 	%r298, %r265, 4;
	setp.gt.s32 	%p30, %r298, %r289;
	selp.b32 	%r299, 0, %r276, %p30;
	add.s32 	%r282, %r277, %r299;
	mov.b32 	%r283, 8;
	// begin inline asm
	shfl.sync.down.b32 %r281, %r282, %r283, %r289, %r290;
	// end inline asm
	add.s32 	%r300, %r265, 8;
	setp.gt.s32 	%p31, %r300, %r289;
	selp.b32 	%r301, 0, %r281, %p31;
	add.s32 	%r287, %r282, %r301;
	mov.b32 	%r288, 16;
	// begin inline asm
	shfl.sync.down.b32 %r286, %r287, %r288, %r289, %r290;
	// end inline asm
	add.s32 	%r302, %r265, 16;
	setp.gt.s32 	%p32, %r302, %r289;
	selp.b32 	%r303, 0, %r286, %p32;
	add.s32 	%r686, %r287, %r303;
	setp.ne.s32 	%p33, %r265, 0;
	@%p33 bra 	$L__BB6_54;
	shr.u32 	%r304, %r60, 3;
	and.b32  	%r305, %r304, 124;
	mov.u32 	%r306, _ZZN3cub18CUB_300001_SM_10006detail6reduce28DeviceReduceSingleTileKernelINS2_10policy_hubIijN4cuda3std3__44plusIiEEE10Policy1000EPiSC_iS9_iiNS7_10__identityEEEvT0_T1_T2_T3_T4_T6_E12temp_storage;
	add.s32 	%r307, %r306, %r305;
	st.shared.u32 	[%r307+8], %r686;
$L__BB6_54:
	bar.sync 	0;
	setp.ne.s32 	%p34, %r60, 0;
	@%p34 bra 	$L__BB6_72;
	setp.gt.s32 	%p35, %r120, 32;
	ld.shared.u32 	%r308, [_ZZN3cub18CUB_300001_SM_10006detail6reduce28DeviceReduceSingleTileKernelINS2_10policy_hubIijN4cuda3std3__44plusIiEEE10Policy1000EPiSC_iS9_iiNS7_10__identityEEEvT0_T1_T2_T3_T4_T6_E12temp_storage+12];
	selp.b32 	%r309, %r308, 0, %p35;
	add.s32 	%r310, %r309, %r686;
	setp.gt.s32 	%p36, %r120, 64;
	ld.shared.u32 	%r311, [_ZZN3cub18CUB_300001_SM_10006detail6reduce28DeviceReduceSingleTileKernelINS2_10policy_hubIijN4cuda3std3__44plusIiEEE10Policy1000EPiSC_iS9_iiNS7_10__identityEEEvT0_T1_T2_T3_T4_T6_E12temp_storage+16];
	selp.b32 	%r312, %r311, 0, %p36;
	add.s32 	%r313, %r310, %r312;
	setp.gt.s32 	%p37, %r120, 96;
	ld.shared.u32 	%r314, [_ZZN3cub18CUB_300001_SM_10006detail6reduce28DeviceReduceSingleTileKernelINS2_10policy_hubIijN4cuda3std3__44plusIiEEE10Policy1000EPiSC_iS9_iiNS7_10__identityEEEvT0_T1_T2_T3_T4_T6_E12temp_storage+20];
	selp.b32 	%r315, %r314, 0, %p37;
	add.s32 	%r316, %r313, %r315;
	setp.gt.s32 	%p38, %r120, 128;
	ld.shared.u32 	%r317, [_ZZN3cub18CUB_300001_SM_10006detail6reduce28DeviceReduceSingleTileKernelINS2_10policy_hubIijN4cuda3std3__44plusIiEEE10Policy1000EPiSC_iS9_iiNS7_10__identityEEEvT0_T1_T2_T3_T4_T6_E12temp_storage+24];
	selp.b32 	%r318, %r317, 0, %p38;
	add.s32 	%r319, %r316, %r318;
	setp.gt.s32 	%p39, %r120, 160;
	ld.shared.u32 	%r320, [_ZZN3cub18CUB_300001_SM_10006detail6reduce28DeviceReduceSingleTileKernelINS2_10policy_hubIijN4cuda3std3__44plusIiEEE10Policy1000EPiSC_iS9_iiNS7_10__identityEEEvT0_T1_T2_T3_T4_T6_E12temp_storage+28];
	selp.b32 	%r321, %r320, 0, %p39;
	add.s32 	%r322, %r319, %r321;
	setp.gt.s32 	%p40, %r120, 192;
	ld.shared.u32 	%r323, [_ZZN3cub18CUB_300001_SM_10006detail6reduce28DeviceReduceSingleTileKernelINS2_10policy_hubIijN4cuda3std3__44plusIiEEE10Policy1000EPiSC_iS9_iiNS7_10__identityEEEvT0_T1_T2_T3_T4_T6_E12temp_storage+32];
	selp.b32 	%r324, %r323, 0, %p40;
	add.s32 	%r325, %r322, %r324;
	setp.gt.s32 	%p41, %r120, 224;
	ld.shared.u32 	%r326, [_ZZN3cub18CUB_300001_SM_10006detail6reduce28DeviceReduceSingleTileKernelINS2_10policy_hubIijN4cuda3std3__44plusIiEEE10Policy1000EPiSC_iS9_iiNS7_10__identityEEEvT0_T1_T2_T3_T4_T6_E12temp_storage+36];
	selp.b32 	%r327, %r326, 0, %p41;
	add.s32 	%r686, %r325, %r327;
	bra.uni 	$L__BB6_72;
$L__BB6_56:
	mov.u32 	%r85, %tid.x;
	mul.wide.u32 	%rd35, %r85, 4;
	add.s64 	%rd19, %rd16, %rd35;
	// begin inline asm
	ld.global.nc.u32 %r122, [%rd19];
	// end inline asm
	add.s64 	%rd20, %rd19, 1024;
	// begin inline asm
	ld.global.nc.u32 %r123, [%rd20];
	// end inline asm
	add.s64 	%rd21, %rd19, 2048;
	// begin inline asm
	ld.global.nc.u32 %r124, [%rd21];
	// end inline asm
	add.s64 	%rd22, %rd19, 3072;
	// begin inline asm
	ld.global.nc.u32 %r125, [%rd22];
	// end inline asm
	add.s64 	%rd23, %rd19, 4096;
	// begin inline asm
	ld.global.nc.u32 %r126, [%rd23];
	// end inline asm
	add.s64 	%rd24, %rd19, 5120;
	// begin inline asm
	ld.global.nc.u32 %r127, [%rd24];
	// end inline asm
	add.s64 	%rd25, %rd19, 6144;
	// begin inline asm
	ld.global.nc.u32 %r128, [%rd25];
	// end inline asm
	add.s64 	%rd26, %rd19, 7168;
	// begin inline asm
	ld.global.nc.u32 %r129, [%rd26];
	// end inline asm
	add.s64 	%rd27, %rd19, 8192;
	// begin inline asm
	ld.global.nc.u32 %r130, [%rd27];
	// end inline asm
	add.s64 	%rd28, %rd19, 9216;
	// begin inline asm
	ld.global.nc.u32 %r131, [%rd28];
	// end inline asm
	add.s64 	%rd29, %rd19, 10240;
	// begin inline asm
	ld.global.nc.u32 %r132, [%rd29];
	// end inline asm
	add.s64 	%rd30, %rd19, 11264;
	// begin inline asm
	ld.global.nc.u32 %r133, [%rd30];
	// end inline asm
	add.s64 	%rd31, %rd19, 12288;
	// begin inline asm
	ld.global.nc.u32 %r134, [%rd31];
	// end inline asm
	add.s64 	%rd32, %rd19, 13312;
	// begin inline asm
	ld.global.nc.u32 %r135, [%rd32];
	// end inline asm
	add.s64 	%rd33, %rd19, 14336;
	// begin inline asm
	ld.global.nc.u32 %r136, [%rd33];
	// end inline asm
	add.s64 	%rd34, %rd19, 15360;
	// begin inline asm
	ld.global.nc.u32 %r137, [%rd34];
	// end inline asm
	add.s32 	%r139, %r123, %r122;
	add.s32 	%r140, %r124, %r139;
	add.s32 	%r141, %r125, %r140;
	add.s32 	%r142, %r126, %r141;
	add.s32 	%r143, %r127, %r142;
	add.s32 	%r144, %r128, %r143;
	add.s32 	%r145, %r129, %r144;
	add.s32 	%r146, %r130, %r145;
	add.s32 	%r147, %r131, %r146;
	add.s32 	%r148, %r132, %r147;
	add.s32 	%r149, %r133, %r148;
	add.s32 	%r150, %r134, %r149;
	add.s32 	%r151, %r135, %r150;
	add.s32 	%r152, %r136, %r151;
	add.s32 	%r685, %r137, %r152;
	setp.lt.u32 	%p4, %r120, 8192;
	mov.b32 	%r674, 4096;
	@%p4 bra 	$L__BB6_60;
	add.s32 	%r87, %r120, -4096;
	mov.b32 	%r674, 4096;
$L__BB6_58:
	mul.wide.s32 	%rd52, %r674, 4;
	add.s64 	%rd36, %rd19, %rd52;
	// begin inline asm
	ld.global.nc.u32 %r154, [%rd36];
	// end inline asm
	add.s64 	%rd37, %rd36, 1024;
	// begin inline asm
	ld.global.nc.u32 %r155, [%rd37];
	// end inline asm
	add.s64 	%rd38, %rd36, 2048;
	// begin inline asm
	ld.global.nc.u32 %r156, [%rd38];
	// end inline asm
	add.s64 	%rd39, %rd36, 3072;
	// begin inline asm
	ld.global.nc.u32 %r157, [%rd39];
	// end inline asm
	add.s64 	%rd40, %rd36, 4096;
	// begin inline asm
	ld.global.nc.u32 %r158, [%rd40];
	// end inline asm
	add.s64 	%rd41, %rd36, 5120;
	// begin inline asm
	ld.global.nc.u32 %r159, [%rd41];
	// end inline asm
	add.s64 	%rd42, %rd36, 6144;
	// begin inline asm
	ld.global.nc.u32 %r160, [%rd42];
	// end inline asm
	add.s64 	%rd43, %rd36, 7168;
	// begin inline asm
	ld.global.nc.u32 %r161, [%rd43];
	// end inline asm
	add.s64 	%rd44, %rd36, 8192;
	// begin inline asm
	ld.global.nc.u32 %r162, [%rd44];
	// end inline asm
	add.s64 	%rd45, %rd36, 9216;
	// begin inline asm
	ld.global.nc.u32 %r163, [%rd45];
	// end inline asm
	add.s64 	%rd46, %rd36, 10240;
	// begin inline asm
	ld.global.nc.u32 %r164, [%rd46];
	// end inline asm
	add.s64 	%rd47, %rd36, 11264;
	// begin inline asm
	ld.global.nc.u32 %r165, [%rd47];
	// end inline asm
	add.s64 	%rd48, %rd36, 12288;
	// begin inline asm
	ld.global.nc.u32 %r166, [%rd48];
	// end inline asm
	add.s64 	%rd49, %rd36, 13312;
	// begin inline asm
	ld.global.nc.u32 %r167, [%rd49];
	// end inline asm
	add.s64 	%rd50, %rd36, 14336;
	// begin inline asm
	ld.global.nc.u32 %r168, [%rd50];
	// end inline asm
	add.s64 	%rd51, %rd36, 15360;
	// begin inline asm
	ld.global.nc.u32 %r169, [%rd51];
	// end inline asm
	add.s32 	%r170, %r154, %r685;
	add.s32 	%r171, %r155, %r170;
	add.s32 	%r172, %r156, %r171;
	add.s32 	%r173, %r157, %r172;
	add.s32 	%r174, %r158, %r173;
	add.s32 	%r175, %r159, %r174;
	add.s32 	%r176, %r160, %r175;
	add.s32 	%r177, %r161, %r176;
	add.s32 	%r178, %r162, %r177;
	add.s32 	%r179, %r163, %r178;
	add.s32 	%r180, %r164, %r179;
	add.s32 	%r181, %r165, %r180;
	add.s32 	%r182, %r166, %r181;
	add.s32 	%r183, %r167, %r182;
	add.s32 	%r184, %r168, %r183;
	add.s32 	%r685, %r169, %r184;
	sub.s32 	%r185, %r120, %r674;
	setp.lt.s32 	%p5, %r185, 4096;
	@%p5 bra 	$L__BB6_68;
	add.s32 	%r674, %r674, 4096;
	setp.le.s32 	%p6, %r674, %r87;
	@%p6 bra 	$L__BB6_58;
$L__BB6_60:
	setp.le.s32 	%p7, %r120, %r674;
	@%p7 bra 	$L__BB6_68;
	sub.s32 	%r94, %r120, %r674;
	setp.ge.s32 	%p8, %r85, %r94;
	@%p8 bra 	$L__BB6_68;
	not.b32 	%r187, %r85;
	add.s32 	%r188, %r120, %r187;
	sub.s32 	%r95, %r188, %r674;
	and.b32  	%r189, %r95, 768;
	setp.eq.s32 	%p9, %r189, 768;
	mov.u32 	%r679, %r85;
	@%p9 bra 	$L__BB6_65;
	add.s32 	%r676, %r85, %r674;
	shr.u32 	%r190, %r95, 8;
	add.s32 	%r191, %r190, 1;
	and.b32  	%r192, %r191, 3;
	neg.s32 	%r675, %r192;
	mov.u32 	%r679, %r85;
$L__BB6_64:
	.pragma "nounroll";
	mul.wide.u32 	%rd54, %r676, 4;
	add.s64 	%rd53, %rd16, %rd54;
	// begin inline asm
	ld.global.nc.u32 %r193, [%rd53];
	// end inline asm
	add.s32 	%r685, %r193, %r685;
	add.s32 	%r679, %r679, 256;
	add.s32 	%r676, %r676, 256;
	add.s32 	%r675, %r675, 1;
	setp.ne.s32 	%p10, %r675, 0;
	@%p10 bra 	$L__BB6_64;
$L__BB6_65:
	setp.lt.u32 	%p11, %r95, 768;
	@%p11 bra 	$L__BB6_68;
	cvt.u64.u32 	%rd55, %r679;
	cvt.u64.u32 	%rd56, %r674;
	add.s64 	%rd57, %rd55, %rd56;
	shl.b64 	%rd58, %rd57, 2;
	add.s64 	%rd59, %rd58, %rd16;
	add.s64 	%rd124, %rd59, 2048;
	add.s32 	%r682, %r679, %r674;
$L__BB6_67:
	mul.wide.u32 	%rd64, %r682, 4;
	add.s64 	%rd60, %rd16, %rd64;
	// begin inline asm
	ld.global.nc.u32 %r194, [%rd60];
	// end inline asm
	add.s32 	%r198, %r194, %r685;
	add.s64 	%rd61, %rd124, -1024;
	// begin inline asm
	ld.global.nc.u32 %r195, [%rd61];
	// end inline asm
	add.s32 	%r199, %r195, %r198;
	// begin inline asm
	ld.global.nc.u32 %r196, [%rd124];
	// end inline asm
	add.s32 	%r200, %r196, %r199;
	add.s64 	%rd63, %rd124, 1024;
	// begin inline asm
	ld.global.nc.u32 %r197, [%rd63];
	// end inline asm
	add.s32 	%r685, %r197, %r200;
	add.s32 	%r679, %r679, 1024;
	add.s64 	%rd124, %rd124, 4096;
	add.s32 	%r682, %r682, 1024;
	setp.lt.s32 	%p12, %r679, %r94;
	@%p12 bra 	$L__BB6_67;
$L__BB6_68:
	// begin inline asm
	mov.u32 %r201, %laneid;
	// end inline asm
	mov.b32 	%r204, 1;
	mov.b32 	%r225, 31;
	mov.b32 	%r226, -1;
	// begin inline asm
	shfl.sync.down.b32 %r202, %r685, %r204, %r225, %r226;
	// end inline asm
	setp.gt.s32 	%p13, %r201, 30;
	selp.b32 	%r227, 0, %r202, %p13;
	add.s32 	%r208, %r227, %r685;
	mov.b32 	%r209, 2;
	// begin inline asm
	shfl.sync.down.b32 %r207, %r208, %r209, %r225, %r226;
	// end inline asm
	setp.gt.s32 	%p14, %r201, 29;
	selp.b32 	%r228, 0, %r207, %p14;
	add.s32 	%r213, %r208, %r228;
	mov.b32 	%r214, 4;
	// begin inline asm
	shfl.sync.down.b32 %r212, %r213, %r214, %r225, %r226;
	// end inline asm
	setp.gt.s32 	%p15, %r201, 27;
	selp.b32 	%r229, 0, %r212, %p15;
	add.s32 	%r218, %r213, %r229;
	mov.b32 	%r219, 8;
	// begin inline asm
	shfl.sync.down.b32 %r217, %r218, %r219, %r225, %r226;
	// end inline asm
	setp.gt.s32 	%p16, %r201, 23;
	selp.b32 	%r230, 0, %r217, %p16;
	add.s32 	%r223, %r218, %r230;
	mov.b32 	%r224, 16;
	// begin inline asm
	shfl.sync.down.b32 %r222, %r223, %r224, %r225, %r226;
	// end inline asm
	setp.gt.s32 	%p17, %r201, 15;
	selp.b32 	%r231, 0, %r222, %p17;
	add.s32 	%r686, %r223, %r231;
	setp.ne.s32 	%p18, %r201, 0;
	@%p18 bra 	$L__BB6_70;
	shr.u32 	%r232, %r85, 3;
	and.b32  	%r233, %r232, 124;
	mov.u32 	%r234, _ZZN3cub18CUB_300001_SM_10006detail6reduce28DeviceReduceSingleTileKernelINS2_10policy_hubIijN4cuda3std3__44plusIiEEE10Policy1000EPiSC_iS9_iiNS7_10__identityEEEvT0_T1_T2_T3_T4_T6_E12temp_storage;
	add.s32 	%r235, %r234, %r233;
	st.shared.u32 	[%r235+8], %r686;
$L__BB6_70:
	bar.sync 	0;
	setp.ne.s32 	%p19, %r85, 0;
	@%p19 bra 	$L__BB6_72;
	ld.shared.u32 	%r236, [_ZZN3cub18CUB_300001_SM_10006detail6reduce28DeviceReduceSingleTileKernelINS2_10policy_hubIijN4cuda3std3__44plusIiEEE10Policy1000EPiSC_iS9_iiNS7_10__identityEEEvT0_T1_T2_T3_T4_T6_E12temp_storage+12];
	add.s32 	%r237, %r236, %r686;
	ld.shared.u32 	%r238, [_ZZN3cub18CUB_300001_SM_10006detail6reduce28DeviceReduceSingleTileKernelINS2_10policy_hubIijN4cuda3std3__44plusIiEEE10Policy1000EPiSC_iS9_iiNS7_10__identityEEEvT0_T1_T2_T3_T4_T6_E12temp_storage+16];
	add.s32 	%r239, %r237, %r238;
	ld.shared.u32 	%r240, [_ZZN3cub18CUB_300001_SM_10006detail6reduce28DeviceReduceSingleTileKernelINS2_10policy_hubIijN4cuda3std3__44plusIiEEE10Policy1000EPiSC_iS9_iiNS7_10__identityEEEvT0_T1_T2_T3_T4_T6_E12temp_storage+20];
	add.s32 	%r241, %r239, %r240;
	ld.shared.u32 	%r242, [_ZZN3cub18CUB_300001_SM_10006detail6reduce28DeviceReduceSingleTileKernelINS2_10policy_hubIijN4cuda3std3__44plusIiEEE10Policy1000EPiSC_iS9_iiNS7_10__identityEEEvT0_T1_T2_T3_T4_T6_E12temp_storage+24];
	add.s32 	%r243, %r241, %r242;
	ld.shared.u32 	%r244, [_ZZN3cub18CUB_300001_SM_10006detail6reduce28DeviceReduceSingleTileKernelINS2_10policy_hubIijN4cuda3std3__44plusIiEEE10Policy1000EPiSC_iS9_iiNS7_10__identityEEEvT0_T1_T2_T3_T4_T6_E12temp_storage+28];
	add.s32 	%r245, %r243, %r244;
	ld.shared.u32 	%r246, [_ZZN3cub18CUB_300001_SM_10006detail6reduce28DeviceReduceSingleTileKernelINS2_10policy_hubIijN4cuda3std3__44plusIiEEE10Policy1000EPiSC_iS9_iiNS7_10__identityEEEvT0_T1_T2_T3_T4_T6_E12temp_storage+32];
	add.s32 	%r247, %r245, %r246;
	ld.shared.u32 	%r248, [_ZZN3cub18CUB_300001_SM_10006detail6reduce28DeviceReduceSingleTileKernelINS2_10policy_hubIijN4cuda3std3__44plusIiEEE10Policy1000EPiSC_iS9_iiNS7_10__identityEEEvT0_T1_T2_T3_T4_T6_E12temp_storage+36];
	add.s32 	%r686, %r247, %r248;
$L__BB6_72:
	mov.u32 	%r631, %tid.x;
	setp.ne.s32 	%p95, %r631, 0;
	@%p95 bra 	$L__BB6_74;
	add.s32 	%r632, %r686, %r121;
	st.global.u32 	[%rd1], %r632;
$L__BB6_74:
	ret;

}
	// .globl	_ZN3cub18CUB_300001_SM_10006detail6reduce28DeviceReduceSingleTileKernelINS2_10policy_hubIiyN4cuda3std3__44plusIiEEE10Policy1000EN6thrust24THRUST_300001_SM_1000_NS6detail15normal_iteratorINSD_10device_ptrIiEEEEPiyS9_iiNS7_10__identityEEEvT0_T1_T2_T3_T4_T6_
.visible .entry _ZN3cub18CUB_300001_SM_10006detail6reduce28DeviceReduceSingleTileKernelINS2_10policy_hubIiyN4cuda3std3__44plusIiEEE10Policy1000EN6thrust24THRUST_300001_SM_1000_NS6detail15normal_iteratorINSD_10device_ptrIiEEEEPiyS9_iiNS7_10__identityEEEvT0_T1_T2_T3_T4_T6_(
	.param .align 8 .b8 _ZN3cub18CUB_300001_SM_10006detail6reduce28DeviceReduceSingleTileKernelINS2_10policy_hubIiyN4cuda3std3__44plusIiEEE10Policy1000EN6thrust24THRUST_300001_SM_1000_NS6detail15normal_iteratorINSD_10device_ptrIiEEEEPiyS9_iiNS7_10__identityEEEvT0_T1_T2_T3_T4_T6__param_0[8],
	.param .u64 .ptr .align 1 _ZN3cub18CUB_300001_SM_10006detail6reduce28DeviceReduceSingleTileKernelINS2_10policy_hubIiyN4cuda3std3__44plusIiEEE10Policy1000EN6thrust24THRUST_300001_SM_1000_NS6detail15normal_iteratorINSD_10device_ptrIiEEEEPiyS9_iiNS7_10__identityEEEvT0_T1_T2_T3_T4_T6__param_1,
	.param .u64 _ZN3cub18CUB_300001_SM_10006detail6reduce28DeviceReduceSingleTileKernelINS2_10policy_hubIiyN4cuda3std3__44plusIiEEE10Policy1000EN6thrust24THRUST_300001_SM_1000_NS6detail15normal_iteratorINSD_10device_ptrIiEEEEPiyS9_iiNS7_10__identityEEEvT0_T1_T2_T3_T4_T6__param_2,
	.param .align 1 .b8 _ZN3cub18CUB_300001_SM_10006detail6reduce28DeviceReduceSingleTileKernelINS2_10policy_hubIiyN4cuda3std3__44plusIiEEE10Policy1000EN6thrust24THRUST_300001_SM_1000_NS6detail15normal_iteratorINSD_10device_ptrIiEEEEPiyS9_iiNS7_10__identityEEEvT0_T1_T2_T3_T4_T6__param_3[1],
	.param .u32 _ZN3cub18CUB_300001_SM_10006detail6reduce28DeviceReduceSingleTileKernelINS2_10policy_hubIiyN4cuda3std3__44plusIiEEE10Policy1000EN6thrust24THRUST_300001_SM_1000_NS6detail15normal_iteratorINSD_10device_ptrIiEEEEPiyS9_iiNS7_10__identityEEEvT0_T1_T2_T3_T4_T6__param_4,
	.param .align 1 .b8 _ZN3cub18CUB_300001_SM_10006detail6reduce28DeviceReduceSingleTileKernelINS2_10policy_hubIiyN4cuda3std3__44plusIiEEE10Policy1000EN6thrust24THRUST_300001_SM_1000_NS6detail15normal_iteratorINSD_10device_ptrIiEEEEPiyS9_iiNS7_10__identityEEEvT0_T1_T2_T3_T4_T6__param_5[1]
)
.maxntid 256
.minnctapersm 1
{
	.reg .pred 	%p<59>;
	.reg .b32 	%r<471>;
	.reg .b64 	%rd<56>;
	// demoted variable
	.shared .align 4 .b8 _ZZN3cub18CUB_300001_SM_10006detail6reduce28DeviceReduceSingleTileKernelINS2_10policy_hubIiyN4cuda3std3__44plusIiEEE10Policy1000EN6thrust24THRUST_300001_SM_1000_NS6detail15normal_iteratorINSD_10device_ptrIiEEEEPiyS9_iiNS7_10__identityEEEvT0_T1_T2_T3_T4_T6_E12temp_storage[44];
	ld.param.u64 	%rd18, [_ZN3cub18CUB_300001_SM_10006detail6reduce28DeviceReduceSingleTileKernelINS2_10policy_hubIiyN4cuda3std3__44plusIiEEE10Policy1000EN6thrust24THRUST_300001_SM_1000_NS6detail15normal_iteratorINSD_10device_ptrIiEEEEPiyS9_iiNS7_10__identityEEEvT0_T1_T2_T3_T4_T6__param_0];
	ld.param.u64 	%rd20, [_ZN3cub18CUB_300001_SM_10006detail6reduce28DeviceReduceSingleTileKernelINS2_10policy_hubIiyN4cuda3std3__44plusIiEEE10Policy1000EN6thrust24THRUST_300001_SM_1000_NS6detail15normal_iteratorINSD_10device_ptrIiEEEEPiyS9_iiNS7_10__identityEEEvT0_T1_T2_T3_T4_T6__param_1];
	ld.param.u64 	%rd19, [_ZN3cub18CUB_300001_SM_10006detail6reduce28DeviceReduceSingleTileKernelINS2_10policy_hubIiyN4cuda3std3__44plusIiEEE10Policy1000EN6thrust24THRUST_300001_SM_1000_NS6detail15normal_iteratorINSD_10device_ptrIiEEEEPiyS9_iiNS7_10__identityEEEvT0_T1_T2_T3_T4_T6__param_2];
	ld.param.u32 	%r81, [_ZN3cub18CUB_300001_SM_10006detail6reduce28DeviceReduceSingleTileKernelINS2_10policy_hubIiyN4cuda3std3__44plusIiEEE10Policy1000EN6thrust24THRUST_300001_SM_1000_NS6detail15normal_iteratorINSD_10device_ptrIiEEEEPiyS9_iiNS7_10__identityEEEvT0_T1_T2_T3_T4_T6__param_4];
	cvta.to.global.u64 	%rd1, %rd20;
	setp.ne.s64 	%p1, %rd19, 0;
	@%p1 bra 	$L__BB7_3;
	mov.u32 	%r434, %tid.x;
	setp.ne.s32 	%p58, %r434, 0;
	@%p58 bra 	$L__BB7_51;
	st.global.u32 	[%rd1], %r81;
	bra.uni 	$L__BB7_51;
$L__BB7_3:
	cvta.to.global.u64 	%rd2, %rd18;
	setp.gt.u64 	%p2, %rd19, 4095;
	@%p2 bra 	$L__BB7_28;
	cvt.u32.u64 	%r1, %rd19;
	mov.u32 	%r2, %tid.x;
	setp.ge.u32 	%p24, %r2, %r1;
	mov.b32 	%r452, 0;
	mov.u32 	%r441, %r2;
	@%p24 bra 	$L__BB7_6;
	mul.wide.u32 	%rd41, %r2, 4;
	add.s64 	%rd42, %rd2, %rd41;
	ld.global.u32 	%r452, [%rd42];
	add.s32 	%r441, %r2, 256;
$L__BB7_6:
	setp.ge.u32 	%p25, %r441, %r1;
	@%p25 bra 	$L__BB7_19;
	not.b32 	%r261, %r441;
	add.s32 	%r262, %r261, %r1;
	shr.u32 	%r263, %r262, 8;
	add.s32 	%r7, %r263, 1;
	and.b32  	%r8, %r7, 15;
	setp.lt.u32 	%p26, %r262, 3840;
	@%p26 bra 	$L__BB7_10;
	and.b32  	%r264, %r7, 33554416;
	neg.s32 	%r437, %r264;
	mul.wide.u32 	%rd43, %r441, 4;
	add.s64 	%rd44, %rd43, %rd2;
	add.s64 	%rd51, %rd44, 8192;
$L__BB7_9:
	.pragma "nounroll";
	ld.global.u32 	%r265, [%rd51+-8192];
	add.s32 	%r266, %r265, %r452;
	ld.global.u32 	%r267, [%rd51+-7168];
	add.s32 	%r268, %r267, %r266;
	ld.global.u32 	%r269, [%rd51+-6144];
	add.s32 	%r270, %r269, %r268;
	ld.global.u32 	%r271, [%rd51+-5120];
	add.s32 	%r272, %r271, %r270;
	ld.global.u32 	%r273, [%rd51+-4096];
	add.s32 	%r274, %r273, %r272;
	ld.global.u32 	%r275, [%rd51+-3072];
	add.s32 	%r276, %r275, %r274;
	ld.global.u32 	%r277, [%rd51+-2048];
	add.s32 	%r278, %r277, %r276;
	ld.global.u32 	%r279, [%rd51+-1024];
	add.s32 	%r280, %r279, %r278;
	ld.global.u32 	%r281, [%rd51];
	add.s32 	%r282, %r281, %r280;
	ld.global.u32 	%r283, [%rd51+1024];
	add.s32 	%r284, %r283, %r282;
	ld.global.u32 	%r285, [%rd51+2048];
	add.s32 	%r286, %r285, %r284;
	ld.global.u32 	%r287, [%rd51+3072];
	add.s32 	%r288, %r287, %r286;
	ld.global.u32 	%r289, [%rd51+4096];
	add.s32 	%r290, %r289, %r288;
	ld.global.u32 	%r291, [%rd51+5120];
	add.s32 	%r292, %r291, %r290;
	ld.global.u32 	%r293, [%rd51+6144];
	add.s32 	%r294, %r293, %r292;
	ld.global.u32 	%r295, [%rd51+7168];
	add.s32 	%r452, %r295, %r294;
	add.s32 	%r441, %r441, 4096;
	add.s32 	%r437, %r437, 16;
	add.s64 	%rd51, %rd51, 16384;
	setp.ne.s32 	%p27, %r437, 0;
	@%p27 bra 	$L__BB7_9;
$L__BB7_10:
	setp.eq.s32 	%p28, %r8, 0;
	@%p28 bra 	$L__BB7_19;
	and.b32  	%r19, %r7, 7;
	setp.lt.u32 	%p29, %r8, 8;
	@%p29 bra 	$L__BB7_13;
	mul.wide.s32 	%rd45, %r441, 4;
	add.s64 	%rd46, %rd2, %rd45;
	ld.global.u32 	%r297, [%rd46];
	add.s32 	%r298, %r297, %r452;
	ld.global.u32 	%r299, [%rd46+1024];
	add.s32 	%r300, %r299, %r298;
	ld.global.u32 	%r301, [%rd46+2048];
	add.s32 	%r302, %r301, %r300;
	ld.global.u32 	%r303, [%rd46+3072];
	add.s32 	%r304, %r303, %r302;
	ld.global.u32 	%r305, [%rd46+4096];
	add.s32 	%r306, %r305, %r304;
	ld.global.u32 	%r307, [%rd46+5120];
	add.s32 	%r308, %r307, %r306;
	ld.global.u32 	%r309, [%rd46+6144];
	add.s32 	%r310, %r309, %r308;
	ld.global.u32 	%r311, [%rd46+7168];
	add.s32 	%r452, %r311, %r310;
	add.s32 	%r441, %r441, 2048;
$L__BB7_13:
	setp.eq.s32 	%p30, %r19, 0;
	@%p30 bra 	$L__BB7_19;
	and.b32  	%r25, %r7, 3;
	setp.lt.u32 	%p31, %r19, 4;
	@%p31 bra 	$L__BB7_16;
	mul.wide.s32 	%rd47, %r441, 4;
	add.s64 	%rd48, %rd2, %rd47;
	ld.global.u32 	%r313, [%rd48];
	add.s32 	%r314, %r313, %r452;
	ld.global.u32 	%r315, [%rd48+1024];
	add.s32 	%r316, %r315, %r314;
	ld.global.u32 	%r317, [%rd48+2048];
	add.s32 	%r318, %r317, %r316;
	ld.global.u32 	%r319, [%rd48+3072];
	add.s32 	%r452, %r319, %r318;
	add.s32 	%r441, %r441, 1024;
$L__BB7_16:
	setp.eq.s32 	%p32, %r25, 0;
	@%p32 bra 	$L__BB7_19;
	neg.s32 	%r449, %r25;
$L__BB7_18:
	.pragma "nounroll";
	mul.wide.s32 	%rd49, %r441, 4;
	add.s64 	%rd50, %rd2, %rd49;
	ld.global.u32 	%r320, [%rd50];
	add.s32 	%r452, %r320, %r452;
	add.s32 	%r441, %r441, 256;
	add.s32 	%r449, %r449, 1;
	setp.ne.s32 	%p33, %r449, 0;
	@%p33 bra 	$L__BB7_18;
$L__BB7_19:
	setp.lt.u64 	%p34, %rd19, 256;
	@%p34 bra 	$L__BB7_24;
	// begin inline asm
	mov.u32 %r384, %laneid;
	// end inline asm
	mov.b32 	%r387, 1;
	mov.b32 	%r408, 31;
	mov.b32 	%r409, -1;
	// begin inline asm
	shfl.sync.down.b32 %r385, %r452, %r387, %r408, %r409;
	// end inline asm
	setp.gt.s32 	%p50, %r384, 30;
	selp.b32 	%r410, 0, %r385, %p50;
	add.s32 	%r391, %r410, %r452;
	mov.b32 	%r392, 2;
	// begin inline asm
	shfl.sync.down.b32 %r390, %r391, %r392, %r408, %r409;
	// end inline asm
	setp.gt.s32 	%p51, %r384, 29;
	selp.b32 	%r411, 0, %r390, %p51;
	add.s32 	%r396, %r391, %r411;
	mov.b32 	%r397, 4;
	// begin inline asm
	shfl.sync.down.b32 %r395, %r396, %r397, %r408, %r409;
	// end inline asm
	setp.gt.s32 	%p52, %r384, 27;
	selp.b32 	%r412, 0, %r395, %p52;
	add.s32 	%r401, %r396, %r412;
	mov.b32 	%r402, 8;
	// begin inline asm
	shfl.sync.down.b32 %r400, %r401, %r402, %r408, %r409;
	// end inline asm
	setp.gt.s32 	%p53, %r384, 23;
	selp.b32 	%r413, 0, %r400, %p53;
	add.s32 	%r406, %r401, %r413;
	mov.b32 	%r407, 16;
	// begin inline asm
	shfl.sync.down.b32 %r405, %r406, %r407, %r408, %r409;
	// end inline asm
	setp.gt.s32 	%p54, %r384, 15;
	selp.b32 	%r414, 0, %r405, %p54;
	add.s32 	%r470, %r406, %r414;
	setp.ne.s32 	%p55, %r384, 0;
	@%p55 bra 	$L__BB7_22;
	shr.u32 	%r415, %r2, 3;
	and.b32  	%r416, %r415, 124;
	mov.u32 	%r417, _ZZN3cub18CUB_300001_SM_10006detail6reduce28DeviceReduceSingleTileKernelINS2_10policy_hubIiyN4cuda3std3__44plusIiEEE10Policy1000EN6thrust24THRUST_300001_SM_1000_NS6detail15normal_iteratorINSD_10device_ptrIiEEEEPiyS9_iiNS7_10__identityEEEvT0_T1_T2_T3_T4_T6_E12temp_storage;
	add.s32 	%r418, %r417, %r416;
	st.shared.u32 	[%r418+8], %r470;
$L__BB7_22:
	bar.sync 	0;
	setp.ne.s32 	%p56, %r2, 0;
	@%p56 bra 	$L__BB7_49;
	ld.shared.u32 	%r419, [_ZZN3cub18CUB_300001_SM_10006detail6reduce28DeviceReduceSingleTileKernelINS2_10policy_hubIiyN4cuda3std3__44plusIiEEE10Policy1000EN6thrust24THRUST_300001_SM_1000_NS6detail15normal_iteratorINSD_10device_ptrIiEEEEPiyS9_iiNS7_10__identityEEEvT0_T1_T2_T3_T4_T6_E12temp_storage+12];
	add.s32 	%r420, %r419, %r470;
	ld.shared.u32 	%r421, [_ZZN3cub18CUB_300001_SM_10006detail6reduce28DeviceReduceSingleTileKernelINS2_10policy_hubIiyN4cuda3std3__44plusIiEEE10Policy1000EN6thrust24THRUST_300001_SM_1000_NS6detail15normal_iteratorINSD_10device_ptrIiEEEEPiyS9_iiNS7_10__identityEEEvT0_T1_T2_T3_T4_T6_E12temp_storage+16];
	add.s32 	%r422, %r420, %r421;
	ld.shared.u32 	%r423, [_ZZN3cub18CUB_300001_SM_10006detail6reduce28DeviceReduceSingleTileKernelINS2_10policy_hubIiyN4cuda3std3__44plusIiEEE10Policy1000EN6thrust24THRUST_300001_SM_1000_NS6detail15normal_iteratorINSD_10device_ptrIiEEEEPiyS9_iiNS7_10__identityEEEvT0_T1_T2_T3_T4_T6_E12temp_storage+20];
	add.s32 	%r424, %r422, %r423;
	ld.shared.u32 	%r425, [_ZZN3cub18CUB_300001_SM_10006detail6reduce28DeviceReduceSingleTileKernelINS2_10policy_hubIiyN4cuda3std3__44plusIiEEE10Policy1000EN6thrust24THRUST_300001_SM_1000_NS6detail15normal_iteratorINSD_10device_ptrIiEEEEPiyS9_iiNS7_10__identityEEEvT0_T1_T2_T3_T4_T6_E12temp_storage+24];
	add.s32 	%r426, %r424, %r425;
	ld.shared.u32 	%r427, [_ZZN3cub18CUB_300001_SM_10006detail6reduce28DeviceReduceSingleTileKernelINS2_10policy_hubIiyN4cuda3std3__44plusIiEEE10Policy1000EN6thrust24THRUST_300001_SM_1000_NS6detail15normal_iteratorINSD_10device_ptrIiEEEEPiyS9_iiNS7_10__identityEEEvT0_T1_T2_T3_T4_T6_E12temp_storage+28];
	add.s32 	%r428, %r426, %r427;
	ld.shared.u32 	%r429, [_ZZN3cub18CUB_300001_SM_10006detail6reduce28DeviceReduceSingleTileKernelINS2_10policy_hubIiyN4cuda3std3__44plusIiEEE10Policy1000EN6thrust24THRUST_300001_SM_1000_NS6detail15normal_iteratorINSD_10device_ptrIiEEEEPiyS9_iiNS7_10__identityEEEvT0_T1_T2_T3_T4_T6_E12temp_storage+32];
	add.s32 	%r430, %r428, %r429;
	ld.shared.u32 	%r431, [_ZZN3cub18CUB_300001_SM_10006detail6reduce28DeviceReduceSingleTileKernelINS2_10policy_hubIiyN4cuda3std3__44plusIiEEE10Policy1000EN6thrust24THRUST_300001_SM_1000_NS6detail15normal_iteratorINSD_10device_ptrIiEEEEPiyS9_iiNS7_10__identityEEEvT0_T1_T2_T3_T4_T6_E12temp_storage+36];
	add.s32 	%r470, %r430, %r431;
	bra.uni 	$L__BB7_49;
$L__BB7_24:
	// begin inline asm
	mov.u32 %r321, %laneid;
	// end inline asm
	and.b32  	%r347, %r2, 992;
	add.s32 	%r348, %r347, 32;
	setp.gt.u32 	%p35, %r348, %r1;
	not.b32 	%r349, %r347;
	add.s32 	%r350, %r1, %r349;
	selp.b32 	%r345, %r350, 31, %p35;
	mov.b32 	%r324, 1;
	mov.b32 	%r346, -1;
	// begin inline asm
	shfl.sync.down.b32 %r322, %r452, %r324, %r345, %r346;
	// end inline asm
	setp.lt.s32 	%p36, %r321, %r345;
	selp.b32 	%r351, %r322, 0, %p36;
	add.s32 	%r328, %r351, %r452;
	mov.b32 	%r329, 2;
	// begin inline asm
	shfl.sync.down.b32 %r327, %r328, %r329, %r345, %r346;
	// end inline asm
	add.s32 	%r352, %r321, 2;
	setp.gt.s32 	%p37, %r352, %r345;
	selp.b32 	%r353, 0, %r327, %p37;
	add.s32 	%r333, %r328, %r353;
	mov.b32 	%r334, 4;
	// begin inline asm
	shfl.sync.down.b32 %r332, %r333, %r334, %r345, %r346;
	// end inline asm
	add.s32 	%r354, %r321, 4;
	setp.gt.s32 	%p38, %r354, %r345;
	selp.b32 	%r355, 0, %r332, %p38;
	add.s32 	%r338, %r333, %r355;
	mov.b32 	%r339, 8;
	// begin inline asm
	shfl.sync.down.b32 %r337, %r338, %r339, %r345, %r346;
	// end inline asm
	add.s32 	%r356, %r321, 8;
	setp.gt.s32 	%p39, %r356, %r345;
	selp.b32 	%r357, 0, %r337, %p39;
	add.s32 	%r343, %r338, %r357;
	mov.b32 	%r344, 16;
	// begin inline asm
	shfl.sync.down.b32 %r342, %r343, %r344, %r345, %r346;
	// end inline asm
	add.s32 	%r358, %r321, 16;
	setp.gt.s32 	%p40, %r358, %r345;
	selp.b32 	%r359, 0, %r342, %p40;
	add.s32 	%r470, %r343, %r359;
	setp.ne.s32 	%p41, %r321, 0;
	@%p41 bra 	$L__BB7_26;
	shr.u32 	%r360, %r2, 3;
	and.b32  	%r361, %r360, 124;
	mov.u32 	%r362, _ZZN3cub18CUB_300001_SM_10006detail6reduce28DeviceReduceSingleTileKernelINS2_10policy_hubIiyN4cuda3std3__44plusIiEEE10Policy1000EN6thrust24THRUST_300001_SM_1000_NS6detail15normal_iteratorINSD_10device_ptrIiEEEEPiyS9_iiNS7_10__identityEEEvT0_T1_T2_T3_T4_T6_E12temp_storage;
	add.s32 	%r363, %r362, %r361;
	st.shared.u32 	[%r363+8], %r470;
$L__BB7_26:
	bar.sync 	0;
	setp.ne.s32 	%p42, %r2, 0;
	@%p42 bra 	$L__BB7_49;
	setp.gt.u64 	%p43, %rd19, 32;
	ld.shared.u32 	%r364, [_ZZN3cub18CUB_300001_SM_10006detail6reduce28DeviceReduceSingleTileKernelINS2_10policy_hubIiyN4cuda3std3__44plusIiEEE10Policy1000EN6thrust24THRUST_300001_SM_1000_NS6detail15normal_iteratorINSD_10device_ptrIiEEEEPiyS9_iiNS7_10__identityEEEvT0_T1_T2_T3_T4_T6_E12temp_storage+12];
	selp.b32 	%r365, %r364, 0, %p43;
	add.s32 	%r366, %r365, %r470;
	setp.gt.u64 	%p44, %rd19, 64;
	ld.shared.u32 	%r367, [_ZZN3cub18CUB_300001_SM_10006detail6reduce28DeviceReduceSingleTileKernelINS2_10policy_hubIiyN4cuda3std3__44plusIiEEE10Policy1000EN6thrust24THRUST_300001_SM_1000_NS6detail15normal_iteratorINSD_10device_ptrIiEEEEPiyS9_iiNS7_10__identityEEEvT0_T1_T2_T3_T4_T6_E12temp_storage+16];
	selp.b32 	%r368, %r367, 0, %p44;
	add.s32 	%r369, %r366, %r368;
	setp.gt.u64 	%p45, %rd19, 96;
	ld.shared.u32 	%r370, [_ZZN3cub18CUB_300001_SM_10006detail6reduce28DeviceReduceSingleTileKernelINS2_10policy_hubIiyN4cuda3std3__44plusIiEEE10Policy1000EN6thrust24THRUST_300001_SM_1000_NS6detail15normal_iteratorINSD_10device_ptrIiEEEEPiyS9_iiNS7_10__identityEEEvT0_T1_T2_T3_T4_T6_E12temp_storage+20];
	selp.b32 	%r371, %r370, 0, %p45;
	add.s32 	%r372, %r369, %r371;
	setp.gt.u64 	%p46, %rd19, 128;
	ld.shared.u32 	%r373, [_ZZN3cub18CUB_300001_SM_10006detail6reduce28DeviceReduceSingleTileKernelINS2_10policy_hubIiyN4cuda3std3__44plusIiEEE10Policy1000EN6thrust24THRUST_300001_SM_1000_NS6detail15normal_iteratorINSD_10device_ptrIiEEEEPiyS9_iiNS7_10__identityEEEvT0_T1_T2_T3_T4_T6_E12temp_storage+24];
	selp.b32 	%r374, %r373, 0, %p46;
	add.s32 	%r375, %r372, %r374;
	setp.gt.u64 	%p47, %rd19, 160;
	ld.shared.u32 	%r376, [_ZZN3cub18CUB_300001_SM_10006detail6reduce28DeviceReduceSingleTileKernelINS2_10policy_hubIiyN4cuda3std3__44plusIiEEE10Policy1000EN6thrust24THRUST_300001_SM_1000_NS6detail15normal_iteratorINSD_10device_ptrIiEEEEPiyS9_iiNS7_10__identityEEEvT0_T1_T2_T3_T4_T6_E12temp_storage+28];
	selp.b32 	%r377, %r376, 0, %p47;
	add.s32 	%r378, %r375, %r377;
	setp.gt.u64 	%p48, %rd19, 192;
	ld.shared.u32 	%r379, [_ZZN3cub18CUB_300001_SM_10006detail6reduce28DeviceReduceSingleTileKernelINS2_10policy_hubIiyN4cuda3std3__44plusIiEEE10Policy1000EN6thrust24THRUST_300001_SM_1000_NS6detail15normal_iteratorINSD_10device_ptrIiEEEEPiyS9_iiNS7_10__identityEEEvT0_T1_T2_T3_T4_T6_E12temp_storage+32];
	selp.b32 	%r380, %r379, 0, %p48;
	add.s32 	%r381, %r378, %r380;
	setp.gt.u64 	%p49, %rd19, 224;
	ld.shared.u32 	%r382, [_ZZN3cub18CUB_300001_SM_10006detail6reduce28DeviceReduceSingleTileKernelINS2_10policy_hubIiyN4cuda3std3__44plusIiEEE10Policy1000EN6thrust24THRUST_300001_SM_1000_NS6detail15normal_iteratorINSD_10device_ptrIiEEEEPiyS9_iiNS7_10__identityEEEvT0_T1_T2_T3_T4_T6_E12temp_storage+36];
	selp.b32 	%r383, %r382, 0, %p49;
	add.s32 	%r470, %r381, %r383;
	bra.uni 	$L__BB7_49;
$L__BB7_28:
	mov.u32 	%r43, %tid.x;
	cvt.u64.u32 	%rd6, %r43;
	mul.wide.u32 	%rd22, %r43, 4;
	add.s64 	%rd7, %rd2, %rd22;
	ld.global.u32 	%r82, [%rd7];
	ld.global.u32 	%r83, [%rd7+1024];
	ld.global.u32 	%r84, [%rd7+2048];
	ld.global.u32 	%r85, [%rd7+3072];
	ld.global.u32 	%r86, [%rd7+4096];
	ld.global.u32 	%r87, [%rd7+5120];
	ld.global.u32 	%r88, [%rd7+6144];
	ld.global.u32 	%r89, [%rd7+7168];
	ld.global.u32 	%r90, [%rd7+8192];
	ld.global.u32 	%r91, [%rd7+9216];
	ld.global.u32 	%r92, [%rd7+10240];
	ld.global.u32 	%r93, [%rd7+11264];
	ld.global.u32 	%r94, [%rd7+12288];
	ld.global.u32 	%r95, [%rd7+13312];
	ld.global.u32 	%r96, [%rd7+14336];
	ld.global.u32 	%r97, [%rd7+15360];
	add.s32 	%r98, %r83, %r82;
	add.s32 	%r99, %r84, %r98;
	add.s32 	%r100, %r85, %r99;
	add.s32 	%r101, %r86, %r100;
	add.s32 	%r102, %r87, %r101;
	add.s32 	%r103, %r88, %r102;
	add.s32 	%r104, %r89, %r103;
	add.s32 	%r105, %r90, %r104;
	add.s32 	%r106, %r91, %r105;
	add.s32 	%r107, %r92, %r106;
	add.s32 	%r108, %r93, %r107;
	add.s32 	%r109, %r94, %r108;
	add.s32 	%r110, %r95, %r109;
	add.s32 	%r111, %r96, %r110;
	add.s32 	%r469, %r97, %r111;
	add.s64 	%rd8, %rd19, -4096;
	setp.lt.u64 	%p3, %rd8, 4096;
	mov.b64 	%rd53, 4096;
	@%p3 bra 	$L__BB7_32;
	mov.b64 	%rd53, 4096;
$L__BB7_30:
	shl.b64 	%rd24, %rd53, 2;
	add.s64 	%rd25, %rd7, %rd24;
	ld.global.u32 	%r112, [%rd25];
	ld.global.u32 	%r113, [%rd25+1024];
	ld.global.u32 	%r114, [%rd25+2048];
	ld.global.u32 	%r115, [%rd25+3072];
	ld.global.u32 	%r116, [%rd25+4096];
	ld.global.u32 	%r117, [%rd25+5120];
	ld.global.u32 	%r118, [%rd25+6144];
	ld.global.u32 	%r119, [%rd25+7168];
	ld.global.u32 	%r120, [%rd25+8192];
	ld.global.u32 	%r121, [%rd25+9216];
	ld.global.u32 	%r122, [%rd25+10240];
	ld.global.u32 	%r123, [%rd25+11264];
	ld.global.u32 	%r124, [%rd25+12288];
	ld.global.u32 	%r125, [%rd25+13312];
	ld.global.u32 	%r126, [%rd25+14336];
	ld.global.u32 	%r127, [%rd25+15360];
	add.s32 	%r128, %r112, %r469;
	add.s32 	%r129, %r113, %r128;
	add.s32 	%r130, %r114, %r129;
	add.s32 	%r131, %r115, %r130;
	add.s32 	%r132, %r116, %r131;
	add.s32 	%r133, %r117, %r132;
	add.s32 	%r134, %r118, %r133;
	add.s32 	%r135, %r119, %r134;
	add.s32 	%r136, %r120, %r135;
	add.s32 	%r137, %r121, %r136;
	add.s32 	%r138, %r122, %r137;
	add.s32 	%r139, %r123, %r138;
	add.s32 	%r140, %r124, %r139;
	add.s32 	%r141, %r125, %r140;
	add.s32 	%r142, %r126, %r141;
	add.s32 	%r469, %r127, %r142;
	sub.s64 	%rd26, %rd19, %rd53;
	setp.lt.u64 	%p4, %rd26, 4096;
	@%p4 bra 	$L__BB7_45;
	add.s64 	%rd53, %rd53, 4096;
	setp.le.u64 	%p5, %rd53, %rd8;
	@%p5 bra 	$L__BB7_30;
$L__BB7_32:
	setp.le.u64 	%p6, %rd19, %rd53;
	cvt.u32.u64 	%r143, %rd53;
	cvt.u32.u64 	%r144, %rd19;
	sub.s32 	%r145, %r144, %r143;
	setp.ge.s32 	%p7, %r43, %r145;
	or.pred  	%p8, %p6, %p7;
	@%p8 bra 	$L__BB7_45;
	not.b32 	%r149, %r43;
	add.s32 	%r150, %r149, %r144;
	sub.s32 	%r152, %r150, %r143;
	shr.u32 	%r153, %r152, 8;
	add.s32 	%r48, %r153, 1;
	and.b32  	%r49, %r48, 15;
	setp.lt.u32 	%p9, %r152, 3840;
	mov.u32 	%r459, %r43;
	@%p9 bra 	$L__BB7_36;
	and.b32  	%r154, %r48, 33554416;
	neg.s32 	%r455, %r154;
	add.s64 	%rd27, %rd53, %rd6;
	shl.b64 	%rd28, %rd27, 2;
	add.s64 	%rd29, %rd28, %rd2;
	add.s64 	%rd54, %rd29, 8192;
	mov.u32 	%r459, %r43;
$L__BB7_35:
	.pragma "nounroll";
	ld.global.u32 	%r155, [%rd54+-8192];
	add.s32 	%r156, %r155, %r469;
	ld.global.u32 	%r157, [%rd54+-7168];
	add.s32 	%r158, %r157, %r156;
	ld.global.u32 	%r159, [%rd54+-6144];
	add.s32 	%r160, %r159, %r158;
	ld.global.u32 	%r161, [%rd54+-5120];
	add.s32 	%r162, %r161, %r160;
	ld.global.u32 	%r163, [%rd54+-4096];
	add.s32 	%r164, %r163, %r162;
	ld.global.u32 	%r165, [%rd54+-3072];
	add.s32 	%r166, %r165, %r164;
	ld.global.u32 	%r167, [%rd54+-2048];
	add.s32 	%r168, %r167, %r166;
	ld.global.u32 	%r169, [%rd54+-1024];
	add.s32 	%r170, %r169, %r168;
	ld.global.u32 	%r171, [%rd54];
	add.s32 	%r172, %r171, %r170;
	ld.global.u32 	%r173, [%rd54+1024];
	add.s32 	%r174, %r173, %r172;
	ld.global.u32 	%r175, [%rd54+2048];
	add.s32 	%r176, %r175, %r174;
	ld.global.u32 	%r177, [%rd54+3072];
	add.s32 	%r178, %r177, %r176;
	ld.global.u32 	%r179, [%rd54+4096];
	add.s32 	%r180, %r179, %r178;
	ld.global.u32 	%r181, [%rd54+5120];
	add.s32 	%r182, %r181, %r180;
	ld.global.u32 	%r183, [%rd54+6144];
	add.s32 	%r184, %r183, %r182;
	ld.global.u32 	%r185, [%rd54+7168];
	add.s32 	%r469, %r185, %r184;
	add.s32 	%r459, %r459, 4096;
	add.s32 	%r455, %r455, 16;
	add.s64 	%rd54, %rd54, 16384;
	setp.ne.s32 	%p10, %r455, 0;
	@%p10 bra 	$L__BB7_35;
$L__BB7_36:
	setp.eq.s32 	%p11, %r49, 0;
	@%p11 bra 	$L__BB7_45;
	and.b32  	%r60, %r48, 7;
	setp.lt.u32 	%p12, %r49, 8;
	@%p12 bra 	$L__BB7_39;
	cvt.u64.u32 	%rd30, %r459;
	add.s64 	%rd31, %rd53, %rd30;
	shl.b64 	%rd32, %rd31, 2;
	add.s64 	%rd33, %rd2, %rd32;
	ld.global.u32 	%r187, [%rd33];
	add.s32 	%r188, %r187, %r469;
	ld.global.u32 	%r189, [%rd33+1024];
	add.s32 	%r190, %r189, %r188;
	ld.global.u32 	%r191, [%rd33+2048];
	add.s32 	%r192, %r191, %r190;
	ld.global.u32 	%r193, [%rd33+3072];
	add.s32 	%r194, %r193, %r192;
	ld.global.u32 	%r195, [%rd33+4096];
	add.s32 	%r196, %r195, %r194;
	ld.global.u32 	%r197, [%rd33+5120];
	add.s32 	%r198, %r197, %r196;
	ld.global.u32 	%r199, [%rd33+6144];
	add.s32 	%r200, %r199, %r198;
	ld.global.u32 	%r201, [%rd33+7168];
	add.s32 	%r469, %r201, %r200;
	add.s32 	%r459, %r459, 2048;
$L__BB7_39:
	setp.eq.s32 	%p13, %r60, 0;
	@%p13 bra 	$L__BB7_45;
	and.b32  	%r66, %r48, 3;
	setp.lt.u32 	%p14, %r60, 4;
	@%p14 bra 	$L__BB7_42;
	cvt.u64.u32 	%rd34, %r459;
	add.s64 	%rd35, %rd53, %rd34;
	shl.b64 	%rd36, %rd35, 2;
	add.s64 	%rd37, %rd2, %rd36;
	ld.global.u32 	%r203, [%rd37];
	add.s32 	%r204, %r203, %r469;
	ld.global.u32 	%r205, [%rd37+1024];
	add.s32 	%r206, %r205, %r204;
	ld.global.u32 	%r207, [%rd37+2048];
	add.s32 	%r208, %r207, %r206;
	ld.global.u32 	%r209, [%rd37+3072];
	add.s32 	%r469, %r209, %r208;
	add.s32 	%r459, %r459, 1024;
$L__BB7_42:
	setp.eq.s32 	%p15, %r66, 0;
	@%p15 bra 	$L__BB7_45;
	cvt.u64.u32 	%rd38, %r459;
	add.s64 	%rd39, %rd53, %rd38;
	shl.b64 	%rd40, %rd39, 2;
	add.s64 	%rd55, %rd2, %rd40;
	neg.s32 	%r467, %r66;
$L__BB7_44:
	.pragma "nounroll";
	ld.global.u32 	%r210, [%rd55];
	add.s32 	%r469, %r210, %r469;
	add.s64 	%rd55, %rd55, 1024;
	add.s32 	%r467, %r467, 1;
	setp.ne.s32 	%p16, %r467, 0;
	@%p16 bra 	$L__BB7_44;
$L__BB7_45:
	// begin inline asm
	mov.u32 %r211, %laneid;
	// end inline asm
	mov.b32 	%r214, 1;
	mov.b32 	%r235, 31;
	mov.b32 	%r236, -1;
	// begin inline asm
	shfl.sync.down.b32 %r212, %r469, %r214, %r235, %r236;
	// end inline asm
	setp.gt.s32 	%p17, %r211, 30;
	selp.b32 	%r237, 0, %r212, %p17;
	add.s32 	%r218, %r237, %r469;
	mov.b32 	%r219, 2;
	// begin inline asm
	shfl.sync.down.b32 %r217, %r218, %r219, %r235, %r236;
	// end inline asm
	setp.gt.s32 	%p18, %r211, 29;
	selp.b32 	%r238, 0, %r217, %p18;
	add.s32 	%r223, %r218, %r238;
	mov.b32 	%r224, 4;
	// begin inline asm
	shfl.sync.down.b32 %r222, %r223, %r224, %r235, %r236;
	// end inline asm
	setp.gt.s32 	%p19, %r211, 27;
	selp.b32 	%r239, 0, %r222, %p19;
	add.s32 	%r228, %r223, %r239;
	mov.b32 	%r229, 8;
	// begin inline asm
	shfl.sync.down.b32 %r227, %r228, %r229, %r235, %r236;
	// end inline asm
	setp.gt.s32 	%p20, %r211, 23;
	selp.b32 	%r240, 0, %r227, %p20;
	add.s32 	%r233, %r228, %r240;
	mov.b32 	%r234, 16;
	// begin inline asm
	shfl.sync.down.b32 %r232, %r233, %r234, %r235, %r236;
	// end inline asm
	setp.gt.s32 	%p21, %r211, 15;
	selp.b32 	%r241, 0, %r232, %p21;
	add.s32 	%r470, %r233, %r241;
	setp.ne.s32 	%p22, %r211, 0;
	@%p22 bra 	$L__BB7_47;
	shr.u32 	%r242, %r43, 3;
	and.b32  	%r243, %r242, 124;
	mov.u32 	%r244, _ZZN3cub18CUB_300001_SM_10006detail6reduce28DeviceReduceSingleTileKernelINS2_10policy_hubIiyN4cuda3std3__44plusIiEEE10Policy1000EN6thrust24THRUST_300001_SM_1000_NS6detail15normal_iteratorINSD_10device_ptrIiEEEEPiyS9_iiNS7_10__identityEEEvT0_T1_T2_T3_T4_T6_E12temp_storage;
	add.s32 	%r245, %r244, %r243;
	st.shared.u32 	[%r245+8], %r470;
$L__BB7_47:
	bar.sync 	0;
	setp.ne.s32 	%p23, %r43, 0;
	@%p23 bra 	$L__BB7_49;
	ld.shared.u32 	%r246, [_ZZN3cub18CUB_300001_SM_10006detail6reduce28DeviceReduceSingleTileKernelINS2_10policy_hubIiyN4cuda3std3__44plusIiEEE10Policy1000EN6thrust24THRUST_300001_SM_1000_NS6detail15normal_iteratorINSD_10device_ptrIiEEEEPiyS9_iiNS7_10__identityEEEvT0_T1_T2_T3_T4_T6_E12temp_storage+12];
	add.s32 	%r247, %r246, %r470;
	ld.shared.u32 	%r248, [_ZZN3cub18CUB_300001_SM_10006detail6reduce28DeviceReduceSingleTileKernelINS2_10policy_hubIiyN4cuda3std3__44plusIiEEE10Policy1000EN6thrust24THRUST_300001_SM_1000_NS6detail15normal_iteratorINSD_10device_ptrIiEEEEPiyS9_iiNS7_10__identityEEEvT0_T1_T2_T3_T4_T6_E12temp_storage+16];
	add.s32 	%r249, %r247, %r248;
	ld.shared.u32 	%r250, [_ZZN3cub18CUB_300001_SM_10006detail6reduce28DeviceReduceSingleTileKernelINS2_10policy_hubIiyN4cuda3std3__44plusIiEEE10Policy1000EN6thrust24THRUST_300001_SM_1000_NS6detail15normal_iteratorINSD_10device_ptrIiEEEEPiyS9_iiNS7_10__identityEEEvT0_T1_T2_T3_T4_T6_E12temp_storage+20];
	add.s32 	%r251, %r249, %r250;
	ld.shared.u32 	%r252, [_ZZN3cub18CUB_300001_SM_10006detail6reduce28DeviceReduceSingleTileKernelINS2_10policy_hubIiyN4cuda3std3__44plusIiEEE10Policy1000EN6thrust24THRUST_300001_SM_1000_NS6detail15normal_iteratorINSD_10device_ptrIiEEEEPiyS9_iiNS7_10__identityEEEvT0_T1_T2_T3_T4_T6_E12temp_storage+24];
	add.s32 	%r253, %r251, %r252;
	ld.shared.u32 	%r254, [_ZZN3cub18CUB_300001_SM_10006detail6reduce28DeviceReduceSingleTileKernelINS2_10policy_hubIiyN4cuda3std3__44plusIiEEE10Policy1000EN6thrust24THRUST_300001_SM_1000_NS6detail15normal_iteratorINSD_10device_ptrIiEEEEPiyS9_iiNS7_10__identityEEEvT0_T1_T2_T3_T4_T6_E12temp_storage+28];
	add.s32 	%r255, %r253, %r254;
	ld.shared.u32 	%r256, [_ZZN3cub18CUB_300001_SM_10006detail6reduce28DeviceReduceSingleTileKernelINS2_10policy_hubIiyN4cuda3std3__44plusIiEEE10Policy1000EN6thrust24THRUST_300001_SM_1000_NS6detail15normal_iteratorINSD_10device_ptrIiEEEEPiyS9_iiNS7_10__identityEEEvT0_T1_T2_T3_T4_T6_E12temp_storage+32];
	add.s32 	%r257, %r255, %r256;
	ld.shared.u32 	%r258, [_ZZN3cub18CUB_300001_SM_10006detail6reduce28DeviceReduceSingleTileKernelINS2_10policy_hubIiyN4cuda3std3__44plusIiEEE10Policy1000EN6thrust24THRUST_300001_SM_1000_NS6detail15normal_iteratorINSD_10device_ptrIiEEEEPiyS9_iiNS7_10__identityEEEvT0_T1_T2_T3_T4_T6_E12temp_storage+36];
	add.s32 	%r470, %r257, %r258;
$L__BB7_49:
	mov.u32 	%r432, %tid.x;
	setp.ne.s32 	%p57, %r432, 0;
	@%p57 bra 	$L__BB7_51;
	add.s32 	%r433, %r470, %r81;
	st.global.u32 	[%rd1], %r433;
$L__BB7_51:
	ret;

}
	// .globl	_ZN3cub18CUB_300001_SM_10006detail6reduce18DeviceReduceKernelINS2_10policy_hubIiyN4cuda3std3__44plusIiEEE10Policy1000EN6thrust24THRUST_300001_SM_1000_NS6detail15normal_iteratorINSD_10device_ptrIiEEEEyS9_iNS7_10__identityEEEvT0_PT3_T1_NS0_13GridEvenShareISN_EET2_T4_
.visible .entry _ZN3cub18CUB_300001_SM_10006detail6reduce18DeviceReduceKernelINS2_10policy_hubIiyN4cuda3std3__44plusIiEEE10Policy1000EN6thrust24THRUST_300001_SM_1000_NS6detail15normal_iteratorINSD_10device_ptrIiEEEEyS9_iNS7_10__identityEEEvT0_PT3_T1_NS0_13GridEvenShareISN_EET2_T4_(
	.param .align 8 .b8 _ZN3cub18CUB_300001_SM_10006detail6reduce18DeviceReduceKernelINS2_10policy_hubIiyN4cuda3std3__44plusIiEEE10Policy1000EN6thrust24THRUST_300001_SM_1000_NS6detail15normal_iteratorINSD_10device_ptrIiEEEEyS9_iNS7_10__identityEEEvT0_PT3_T1_NS0_13GridEvenShareISN_EET2_T4__param_0[8],
	.param .u64 .ptr .align 1 _ZN3cub18CUB_300001_SM_10006detail6reduce18DeviceReduceKernelINS2_10policy_hubIiyN4cuda3std3__44plusIiEEE10Policy1000EN6thrust24THRUST_300001_SM_1000_NS6detail15normal_iteratorINSD_10device_ptrIiEEEEyS9_iNS7_10__identityEEEvT0_PT3_T1_NS0_13GridEvenShareISN_EET2_T4__param_1,
	.param .u64 _ZN3cub18CUB_300001_SM_10006detail6reduce18DeviceReduceKernelINS2_10policy_hubIiyN4cuda3std3__44plusIiEEE10Policy1000EN6thrust24THRUST_300001_SM_1000_NS6detail15normal_iteratorINSD_10device_ptrIiEEEEyS9_iNS7_10__identityEEEvT0_PT3_T1_NS0_13GridEvenShareISN_EET2_T4__param_2,
	.param .align 8 .b8 _ZN3cub18CUB_300001_SM_10006detail6reduce18DeviceReduceKernelINS2_10policy_hubIiyN4cuda3std3__44plusIiEEE10Policy1000EN6thrust24THRUST_300001_SM_1000_NS6detail15normal_iteratorINSD_10device_ptrIiEEEEyS9_iNS7_10__identityEEEvT0_PT3_T1_NS0_13GridEvenShareISN_EET2_T4__param_3[72],
	.param .align 1 .b8 _ZN3cub18CUB_300001_SM_10006detail6reduce18DeviceReduceKernelINS2_10policy_hubIiyN4cuda3std3__44plusIiEEE10Policy1000EN6thrust24THRUST_300001_SM_1000_NS6detail15normal_iteratorINSD_10device_ptrIiEEEEyS9_iNS7_10__identityEEEvT0_PT3_T1_NS0_13GridEvenShareISN_EET2_T4__param_4[1],
	.param .align 1 .b8 _ZN3cub18CUB_300001_SM_10006detail6reduce18DeviceReduceKernelINS2_10policy_hubIiyN4cuda3std3__44plusIiEEE10Policy1000EN6thrust24THRUST_300001_SM_1000_NS6detail15normal_iteratorINSD_10device_ptrIiEEEEyS9_iNS7_10__identityEEEvT0_PT3_T1_NS0_13GridEvenShareISN_EET2_T4__param_5[1]
)
.maxntid 256
{
	.reg .pred 	%p<57>;
	.reg .b16 	%rs<4>;
	.reg .b32 	%r<502>;
	.reg .b64 	%rd<78>;
	// demoted variable
	.shared .align 4 .b8 _ZZN3cub18CUB_300001_SM_10006detail6reduce18DeviceReduceKernelINS2_10policy_hubIiyN4cuda3std3__44plusIiEEE10Policy1000EN6thrust24THRUST_300001_SM_1000_NS6detail15normal_iteratorINSD_10device_ptrIiEEEEyS9_iNS7_10__identityEEEvT0_PT3_T1_NS0_13GridEvenShareISN_EET2_T4_E12temp_storage[44];
	ld.param.u64 	%rd1, [_ZN3cub18CUB_300001_SM_10006detail6reduce18DeviceReduceKernelINS2_10policy_hubIiyN4cuda3std3__44plusIiEEE10Policy1000EN6thrust24THRUST_300001_SM_1000_NS6detail15normal_iteratorINSD_10device_ptrIiEEEEyS9_iNS7_10__identityEEEvT0_PT3_T1_NS0_13GridEvenShareISN_EET2_T4__param_3+32];
	ld.param.u32 	%r1, [_ZN3cub18CUB_300001_SM_10006detail6reduce18DeviceReduceKernelINS2_10policy_hubIiyN4cuda3std3__44plusIiEEE10Policy1000EN6thrust24THRUST_300001_SM_1000_NS6detail15normal_iteratorINSD_10device_ptrIiEEEEyS9_iNS7_10__identityEEEvT0_PT3_T1_NS0_13GridEvenShareISN_EET2_T4__param_3+40];
	ld.param.u64 	%rd25, [_ZN3cub18CUB_300001_SM_10006detail6reduce18DeviceReduceKernelINS2_10policy_hubIiyN4cuda3std3__44plusIiEEE10Policy1000EN6thrust24THRUST_300001_SM_1000_NS6detail15normal_iteratorINSD_10device_ptrIiEEEEyS9_iNS7_10__identityEEEvT0_PT3_T1_NS0_13GridEvenShareISN_EET2_T4__param_0];
	cvta.to.global.u64 	%rd2, %rd25;
	mov.u32 	%r2, %ctaid.x;
	shl.b32 	%r88, %r1, 12;
	cvt.s64.s32 	%rd3, %r88;
	shl.b32 	%r89, %r2, 12;
	cvt.u64.u32 	%rd4, %r89;
	sub.s64 	%rd5, %rd1, %rd4;
	setp.gt.u64 	%p1, %rd5, 4095;
	@%p1 bra 	$L__BB8_25;
	cvt.u32.u64 	%r287, %rd4;
	cvt.u32.u64 	%r3, %rd1;
	sub.s32 	%r4, %r3, %r287;
	mov.u32 	%r5, %tid.x;
	setp.ge.s32 	%p23, %r5, %r4;
	mov.b32 	%r482, 0;
	mov.u32 	%r471, %r5;
	@%p23 bra 	$L__BB8_3;
	add.s32 	%r289, %r287, %r5;
	mul.wide.u32 	%rd51, %r289, 4;
	add.s64 	%rd52, %rd2, %rd51;
	ld.global.u32 	%r482, [%rd52];
	add.s32 	%r471, %r5, 256;
$L__BB8_3:
	setp.ge.s32 	%p24, %r471, %r4;
	@%p24 bra 	$L__BB8_16;
	not.b32 	%r292, %r471;
	add.s32 	%r293, %r292, %r3;
	sub.s32 	%r294, %r293, %r287;
	shr.u32 	%r295, %r294, 8;
	add.s32 	%r10, %r295, 1;
	and.b32  	%r11, %r10, 15;
	setp.lt.u32 	%p25, %r294, 3840;
	@%p25 bra 	$L__BB8_7;
	and.b32  	%r296, %r10, 33554416;
	neg.s32 	%r467, %r296;
	mul.wide.u32 	%rd53, %r2, 16384;
	mul.wide.u32 	%rd54, %r471, 4;
	or.b64  	%rd55, %rd53, %rd54;
	add.s64 	%rd56, %rd55, %rd2;
	add.s64 	%rd72, %rd56, 8192;
$L__BB8_6:
	.pragma "nounroll";
	ld.global.u32 	%r297, [%rd72+-8192];
	add.s32 	%r298, %r297, %r482;
	ld.global.u32 	%r299, [%rd72+-7168];
	add.s32 	%r300, %r299, %r298;
	ld.global.u32 	%r301, [%rd72+-6144];
	add.s32 	%r302, %r301, %r300;
	ld.global.u32 	%r303, [%rd72+-5120];
	add.s32 	%r304, %r303, %r302;
	ld.global.u32 	%r305, [%rd72+-4096];
	add.s32 	%r306, %r305, %r304;
	ld.global.u32 	%r307, [%rd72+-3072];
	add.s32 	%r308, %r307, %r306;
	ld.global.u32 	%r309, [%rd72+-2048];
	add.s32 	%r310, %r309, %r308;
	ld.global.u32 	%r311, [%rd72+-1024];
	add.s32 	%r312, %r311, %r310;
	ld.global.u32 	%r313, [%rd72];
	add.s32 	%r314, %r313, %r312;
	ld.global.u32 	%r315, [%rd72+1024];
	add.s32 	%r316, %r315, %r314;
	ld.global.u32 	%r317, [%rd72+2048];
	add.s32 	%r318, %r317, %r316;
	ld.global.u32 	%r319, [%rd72+3072];
	add.s32 	%r320, %r319, %r318;
	ld.global.u32 	%r321, [%rd72+4096];
	add.s32 	%r322, %r321, %r320;
	ld.global.u32 	%r323, [%rd72+5120];
	add.s32 	%r324, %r323, %r322;
	ld.global.u32 	%r325, [%rd72+6144];
	add.s32 	%r326, %r325, %r324;
	ld.global.u32 	%r327, [%rd72+7168];
	add.s32 	%r482, %r327, %r326;
	add.s32 	%r471, %r471, 4096;
	add.s32 	%r467, %r467, 16;
	add.s64 	%rd72, %rd72, 16384;
	setp.ne.s32 	%p26, %r467, 0;
	@%p26 bra 	$L__BB8_6;
$L__BB8_7:
	setp.eq.s32 	%p27, %r11, 0;
	@%p27 bra 	$L__BB8_16;
	and.b32  	%r22, %r10, 7;
	setp.lt.u32 	%p28, %r11, 8;
	@%p28 bra 	$L__BB8_10;
	cvt.s64.s32 	%rd57, %r471;
	add.s64 	%rd58, %rd57, %rd4;
	shl.b64 	%rd59, %rd58, 2;
	add.s64 	%rd60, %rd2, %rd59;
	ld.global.u32 	%r329, [%rd60];
	add.s32 	%r330, %r329, %r482;
	ld.global.u32 	%r331, [%rd60+1024];
	add.s32 	%r332, %r331, %r330;
	ld.global.u32 	%r333, [%rd60+2048];
	add.s32 	%r334, %r333, %r332;
	ld.global.u32 	%r335, [%rd60+3072];
	add.s32 	%r336, %r335, %r334;
	ld.global.u32 	%r337, [%rd60+4096];
	add.s32 	%r338, %r337, %r336;
	ld.global.u32 	%r339, [%rd60+5120];
	add.s32 	%r340, %r339, %r338;
	ld.global.u32 	%r341, [%rd60+6144];
	add.s32 	%r342, %r341, %r340;
	ld.global.u32 	%r343, [%rd60+7168];
	add.s32 	%r482, %r343, %r342;
	add.s32 	%r471, %r471, 2048;
$L__BB8_10:
	setp.eq.s32 	%p29, %r22, 0;
	@%p29 bra 	$L__BB8_16;
	and.b32  	%r28, %r10, 3;
	setp.lt.u32 	%p30, %r22, 4;
	@%p30 bra 	$L__BB8_13;
	cvt.s64.s32 	%rd61, %r471;
	add.s64 	%rd62, %rd61, %rd4;
	shl.b64 	%rd63, %rd62, 2;
	add.s64 	%rd64, %rd2, %rd63;
	ld.global.u32 	%r345, [%rd64];
	add.s32 	%r346, %r345, %r482;
	ld.global.u32 	%r347, [%rd64+1024];
	add.s32 	%r348, %r347, %r346;
	ld.global.u32 	%r349, [%rd64+2048];
	add.s32 	%r350, %r349, %r348;
	ld.global.u32 	%r351, [%rd64+3072];
	add.s32 	%r482, %r351, %r350;
	add.s32 	%r471, %r471, 1024;
$L__BB8_13:
	setp.eq.s32 	%p31, %r28, 0;
	@%p31 bra 	$L__BB8_16;
	mul.wide.u32 	%rd65, %r2, 16384;
	add.s64 	%rd9, %rd2, %rd65;
	neg.s32 	%r479, %r28;
$L__BB8_15:
	.pragma "nounroll";
	mul.wide.s32 	%rd66, %r471, 4;
	add.s64 	%rd67, %rd9, %rd66;
	ld.global.u32 	%r352, [%rd67];
	add.s32 	%r482, %r352, %r482;
	add.s32 	%r471, %r471, 256;
	add.s32 	%r479, %r479, 1;
	setp.ne.s32 	%p32, %r479, 0;
	@%p32 bra 	$L__BB8_15;
$L__BB8_16:
	setp.lt.s32 	%p33, %r4, 256;
	@%p33 bra 	$L__BB8_21;
	// begin inline asm
	mov.u32 %r416, %laneid;
	// end inline asm
	mov.b32 	%r419, 1;
	mov.b32 	%r440, 31;
	mov.b32 	%r441, -1;
	// begin inline asm
	shfl.sync.down.b32 %r417, %r482, %r419, %r440, %r441;
	// end inline asm
	setp.gt.s32 	%p49, %r416, 30;
	selp.b32 	%r442, 0, %r417, %p49;
	add.s32 	%r423, %r442, %r482;
	mov.b32 	%r424, 2;
	// begin inline asm
	shfl.sync.down.b32 %r422, %r423, %r424, %r440, %r441;
	// end inline asm
	setp.gt.s32 	%p50, %r416, 29;
	selp.b32 	%r443, 0, %r422, %p50;
	add.s32 	%r428, %r423, %r443;
	mov.b32 	%r429, 4;
	// begin inline asm
	shfl.sync.down.b32 %r427, %r428, %r429, %r440, %r441;
	// end inline asm
	setp.gt.s32 	%p51, %r416, 27;
	selp.b32 	%r444, 0, %r427, %p51;
	add.s32 	%r433, %r428, %r444;
	mov.b32 	%r434, 8;
	// begin inline asm
	shfl.sync.down.b32 %r432, %r433, %r434, %r440, %r441;
	// end inline asm
	setp.gt.s32 	%p52, %r416, 23;
	selp.b32 	%r445, 0, %r432, %p52;
	add.s32 	%r438, %r433, %r445;
	mov.b32 	%r439, 16;
	// begin inline asm
	shfl.sync.down.b32 %r437, %r438, %r439, %r440, %r441;
	// end inline asm
	setp.gt.s32 	%p53, %r416, 15;
	selp.b32 	%r446, 0, %r437, %p53;
	add.s32 	%r501, %r438, %r446;
	setp.ne.s32 	%p54, %r416, 0;
	@%p54 bra 	$L__BB8_19;
	shr.u32 	%r447, %r5, 3;
	and.b32  	%r448, %r447, 124;
	mov.u32 	%r449, _ZZN3cub18CUB_300001_SM_10006detail6reduce18DeviceReduceKernelINS2_10policy_hubIiyN4cuda3std3__44plusIiEEE10Policy1000EN6thrust24THRUST_300001_SM_1000_NS6detail15normal_iteratorINSD_10device_ptrIiEEEEyS9_iNS7_10__identityEEEvT0_PT3_T1_NS0_13GridEvenShareISN_EET2_T4_E12temp_storage;
	add.s32 	%r450, %r449, %r448;
	st.shared.u32 	[%r450+8], %r501;
$L__BB8_19:
	bar.sync 	0;
	setp.ne.s32 	%p55, %r5, 0;
	@%p55 bra 	$L__BB8_46;
	ld.shared.u32 	%r451, [_ZZN3cub18CUB_300001_SM_10006detail6reduce18DeviceReduceKernelINS2_10policy_hubIiyN4cuda3std3__44plusIiEEE10Policy1000EN6thrust24THRUST_300001_SM_1000_NS6detail15normal_iteratorINSD_10device_ptrIiEEEEyS9_iNS7_10__identityEEEvT0_PT3_T1_NS0_13GridEvenShareISN_EET2_T4_E12temp_storage+12];
	add.s32 	%r452, %r451, %r501;
	ld.shared.u32 	%r453, [_ZZN3cub18CUB_300001_SM_10006detail6reduce18DeviceReduceKernelINS2_10policy_hubIiyN4cuda3std3__44plusIiEEE10Policy1000EN6thrust24THRUST_300001_SM_1000_NS6detail15normal_iteratorINSD_10device_ptrIiEEEEyS9_iNS7_10__identityEEEvT0_PT3_T1_NS0_13GridEvenShareISN_EET2_T4_E12temp_storage+16];
	add.s32 	%r454, %r452, %r453;
	ld.shared.u32 	%r455, [_ZZN3cub18CUB_300001_SM_10006detail6reduce18DeviceReduceKernelINS2_10policy_hubIiyN4cuda3std3__44plusIiEEE10Policy1000EN6thrust24THRUST_300001_SM_1000_NS6detail15normal_iteratorINSD_10device_ptrIiEEEEyS9_iNS7_10__identityEEEvT0_PT3_T1_NS0_13GridEvenShareISN_EET2_T4_E12temp_storage+20];
	add.s32 	%r456, %r454, %r455;
	ld.shared.u32 	%r457, [_ZZN3cub18CUB_300001_SM_10006detail6reduce18DeviceReduceKernelINS2_10policy_hubIiyN4cuda3std3__44plusIiEEE10Policy1000EN6thrust24THRUST_300001_SM_1000_NS6detail15normal_iteratorINSD_10device_ptrIiEEEEyS9_iNS7_10__identityEEEvT0_PT3_T1_NS0_13GridEvenShareISN_EET2_T4_E12temp_storage+24];
	add.s32 	%r458, %r456, %r457;
	ld.shared.u32 	%r459, [_ZZN3cub18CUB_300001_SM_10006detail6reduce18DeviceReduceKernelINS2_10policy_hubIiyN4cuda3std3__44plusIiEEE10Policy1000EN6thrust24THRUST_300001_SM_1000_NS6detail15normal_iteratorINSD_10device_ptrIiEEEEyS9_iNS7_10__identityEEEvT0_PT3_T1_NS0_13GridEvenShareISN_EET2_T4_E12temp_storage+28];
	add.s32 	%r460, %r458, %r459;
	ld.shared.u32 	%r461, [_ZZN3cub18CUB_300001_SM_10006detail6reduce18DeviceReduceKernelINS2_10policy_hubIiyN4cuda3std3__44plusIiEEE10Policy1000EN6thrust24THRUST_300001_SM_1000_NS6detail15normal_iteratorINSD_10device_ptrIiEEEEyS9_iNS7_10__identityEEEvT0_PT3_T1_NS0_13GridEvenShareISN_EET2_T4_E12temp_storage+32];
	add.s32 	%r462, %r460, %r461;
	ld.shared.u32 	%r463, [_ZZN3cub18CUB_300001_SM_10006detail6reduce18DeviceReduceKernelINS2_10policy_hubIiyN4cuda3std3__44plusIiEEE10Policy1000EN6thrust24THRUST_300001_SM_1000_NS6detail15normal_iteratorINSD_10device_ptrIiEEEEyS9_iNS7_10__identityEEEvT0_PT3_T1_NS0_13GridEvenShareISN_EET2_T4_E12temp_storage+36];
	add.s32 	%r501, %r462, %r463;
	bra.uni 	$L__BB8_46;
$L__BB8_21:
	// begin inline asm
	mov.u32 %r353, %laneid;
	// end inline asm
	and.b32  	%r379, %r5, 992;
	add.s32 	%r380, %r379, 32;
	setp.gt.s32 	%p34, %r380, %r4;
	not.b32 	%r381, %r379;
	add.s32 	%r382, %r4, %r381;
	selp.b32 	%r377, %r382, 31, %p34;
	mov.b32 	%r356, 1;
	mov.b32 	%r378, -1;
	// begin inline asm
	shfl.sync.down.b32 %r354, %r482, %r356, %r377, %r378;
	// end inline asm
	setp.lt.s32 	%p35, %r353, %r377;
	selp.b32 	%r383, %r354, 0, %p35;
	add.s32 	%r360, %r383, %r482;
	mov.b32 	%r361, 2;
	// begin inline asm
	shfl.sync.down.b32 %r359, %r360, %r361, %r377, %r378;
	// end inline asm
	add.s32 	%r384, %r353, 2;
	setp.gt.s32 	%p36, %r384, %r377;
	selp.b32 	%r385, 0, %r359, %p36;
	add.s32 	%r365, %r360, %r385;
	mov.b32 	%r366, 4;
	// begin inline asm
	shfl.sync.down.b32 %r364, %r365, %r366, %r377, %r378;
	// end inline asm
	add.s32 	%r386, %r353, 4;
	setp.gt.s32 	%p37, %r386, %r377;
	selp.b32 	%r387, 0, %r364, %p37;
	add.s32 	%r370, %r365, %r387;
	mov.b32 	%r371, 8;
	// begin inline asm
	shfl.sync.down.b32 %r369, %r370, %r371, %r377, %r378;
	// end inline asm
	add.s32 	%r388, %r353, 8;
	setp.gt.s32 	%p38, %r388, %r377;
	selp.b32 	%r389, 0, %r369, %p38;
	add.s32 	%r375, %r370, %r389;
	mov.b32 	%r376, 16;
	// begin inline asm
	shfl.sync.down.b32 %r374, %r375, %r376, %r377, %r378;
	// end inline asm
	add.s32 	%r390, %r353, 16;
	setp.gt.s32 	%p39, %r390, %r377;
	selp.b32 	%r391, 0, %r374, %p39;
	add.s32 	%r501, %r375, %r391;
	setp.ne.s32 	%p40, %r353, 0;
	@%p40 bra 	$L__BB8_23;
	shr.u32 	%r392, %r5, 3;
	and.b32  	%r393, %r392, 124;
	mov.u32 	%r394, _ZZN3cub18CUB_300001_SM_10006detail6reduce18DeviceReduceKernelINS2_10policy_hubIiyN4cuda3std3__44plusIiEEE10Policy1000EN6thrust24THRUST_300001_SM_1000_NS6detail15normal_iteratorINSD_10device_ptrIiEEEEyS9_iNS7_10__identityEEEvT0_PT3_T1_NS0_13GridEvenShareISN_EET2_T4_E12temp_storage;
	add.s32 	%r395, %r394, %r393;
	st.shared.u32 	[%r395+8], %r501;
$L__BB8_23:
	bar.sync 	0;
	setp.ne.s32 	%p41, %r5, 0;
	@%p41 bra 	$L__BB8_46;
	setp.gt.s32 	%p42, %r4, 32;
	ld.shared.u32 	%r396, [_ZZN3cub18CUB_300001_SM_10006detail6reduce18DeviceReduceKernelINS2_10policy_hubIiyN4cuda3std3__44plusIiEEE10Policy1000EN6thrust24THRUST_300001_SM_1000_NS6detail15normal_iteratorINSD_10device_ptrIiEEEEyS9_iNS7_10__identityEEEvT0_PT3_T1_NS0_13GridEvenShareISN_EET2_T4_E12temp_storage+12];
	selp.b32 	%r397, %r396, 0, %p42;
	add.s32 	%r398, %r397, %r501;
	setp.gt.s32 	%p43, %r4, 64;
	ld.shared.u32 	%r399, [_ZZN3cub18CUB_300001_SM_10006detail6reduce18DeviceReduceKernelINS2_10policy_hubIiyN4cuda3std3__44plusIiEEE10Policy1000EN6thrust24THRUST_300001_SM_1000_NS6detail15normal_iteratorINSD_10device_ptrIiEEEEyS9_iNS7_10__identityEEEvT0_PT3_T1_NS0_13GridEvenShareISN_EET2_T4_E12temp_storage+16];
	selp.b32 	%r400, %r399, 0, %p43;
	add.s32 	%r401, %r398, %r400;
	setp.gt.s32 	%p44, %r4, 96;
	ld.shared.u32 	%r402, [_ZZN3cub18CUB_300001_SM_10006detail6reduce18DeviceReduceKernelINS2_10policy_hubIiyN4cuda3std3__44plusIiEEE10Policy1000EN6thrust24THRUST_300001_SM_1000_NS6detail15normal_iteratorINSD_10device_ptrIiEEEEyS9_iNS7_10__identityEEEvT0_PT3_T1_NS0_13GridEvenShareISN_EET2_T4_E12temp_storage+20];
	selp.b32 	%r403, %r402, 0, %p44;
	add.s32 	%r404, %r401, %r403;
	setp.gt.s32 	%p45, %r4, 128;
	ld.shared.u32 	%r405, [_ZZN3cub18CUB_300001_SM_10006detail6reduce18DeviceReduceKernelINS2_10policy_hubIiyN4cuda3std3__44plusIiEEE10Policy1000EN6thrust24THRUST_300001_SM_1000_NS6detail15normal_iteratorINSD_10device_ptrIiEEEEyS9_iNS7_10__identityEEEvT0_PT3_T1_NS0_13GridEvenShareISN_EET2_T4_E12temp_storage+24];
	selp.b32 	%r406, %r405, 0, %p45;
	add.s32 	%r407, %r404, %r406;
	setp.gt.s32 	%p46, %r4, 160;
	ld.shared.u32 	%r408, [_ZZN3cub18CUB_300001_SM_10006detail6reduce18DeviceReduceKernelINS2_10policy_hubIiyN4cuda3std3__44plusIiEEE10Policy1000EN6thrust24THRUST_300001_SM_1000_NS6detail15normal_iteratorINSD_10device_ptrIiEEEEyS9_iNS7_10__identityEEEvT0_PT3_T1_NS0_13GridEvenShareISN_EET2_T4_E12temp_storage+28];
	selp.b32 	%r409, %r408, 0, %p46;
	add.s32 	%r410, %r407, %r409;
	setp.gt.s32 	%p47, %r4, 192;
	ld.shared.u32 	%r411, [_ZZN3cub18CUB_300001_SM_10006detail6reduce18DeviceReduceKernelINS2_10policy_hubIiyN4cuda3std3__44plusIiEEE10Policy1000EN6thrust24THRUST_300001_SM_1000_NS6detail15normal_iteratorINSD_10device_ptrIiEEEEyS9_iNS7_10__identityEEEvT0_PT3_T1_NS0_13GridEvenShareISN_EET2_T4_E12temp_storage+32];
	selp.b32 	%r412, %r411, 0, %p47;
	add.s32 	%r413, %r410, %r412;
	setp.gt.s32 	%p48, %r4, 224;
	ld.shared.u32 	%r414, [_ZZN3cub18CUB_300001_SM_10006detail6reduce18DeviceReduceKernelINS2_10policy_hubIiyN4cuda3std3__44plusIiEEE10Policy1000EN6thrust24THRUST_300001_SM_1000_NS6detail15normal_iteratorINSD_10device_ptrIiEEEEyS9_iNS7_10__identityEEEvT0_PT3_T1_NS0_13GridEvenShareISN_EET2_T4_E12temp_storage+36];
	selp.b32 	%r415, %r414, 0, %p48;
	add.s32 	%r501, %r413, %r415;
	bra.uni 	$L__BB8_46;
$L__BB8_25:
	cvt.u32.u64 	%r90, %rd4;
	mov.u32 	%r46, %tid.x;
	add.s32 	%r91, %r46, %r90;
	mul.wide.u32 	%rd26, %r91, 4;
	add.s64 	%rd27, %rd2, %rd26;
	ld.global.u32 	%r92, [%rd27];
	ld.global.u32 	%r93, [%rd27+1024];
	ld.global.u32 	%r94, [%rd27+2048];
	ld.global.u32 	%r95, [%rd27+3072];
	ld.global.u32 	%r96, [%rd27+4096];
	ld.global.u32 	%r97, [%rd27+5120];
	ld.global.u32 	%r98, [%rd27+6144];
	ld.global.u32 	%r99, [%rd27+7168];
	ld.global.u32 	%r100, [%rd27+8192];
	ld.global.u32 	%r101, [%rd27+9216];
	ld.global.u32 	%r102, [%rd27+10240];
	ld.global.u32 	%r103, [%rd27+11264];
	ld.global.u32 	%r104, [%rd27+12288];
	ld.global.u32 	%r105, [%rd27+13312];
	ld.global.u32 	%r106, [%rd27+14336];
	ld.global.u32 	%r107, [%rd27+15360];
	add.s32 	%r108, %r93, %r92;
	add.s32 	%r109, %r94, %r108;
	add.s32 	%r110, %r95, %r109;
	add.s32 	%r111, %r96, %r110;
	add.s32 	%r112, %r97, %r111;
	add.s32 	%r113, %r98, %r112;
	add.s32 	%r114, %r99, %r113;
	add.s32 	%r115, %r100, %r114;
	add.s32 	%r116, %r101, %r115;
	add.s32 	%r117, %r102, %r116;
	add.s32 	%r118, %r103, %r117;
	add.s32 	%r119, %r104, %r118;
	add.s32 	%r120, %r105, %r119;
	add.s32 	%r121, %r106, %r120;
	add.s32 	%r500, %r107, %r121;
	setp.lt.u64 	%p2, %rd5, %rd3;
	@%p2 bra 	$L__BB8_42;
	cvt.u32.u64 	%r123, %rd3;
	cvt.u64.u32 	%rd28, %r46;
	add.s64 	%rd74, %rd4, %rd3;
	cvt.u32.u64 	%r48, %rd1;
	not.b32 	%r125, %r46;
	add.s32 	%r126, %r125, %r48;
	sub.s32 	%r127, %r126, %r123;
	sub.s32 	%r483, %r127, %r90;
	add.s64 	%rd29, %rd74, %rd28;
	shl.b64 	%rd30, %rd29, 2;
	add.s64 	%rd31, %rd30, %rd2;
	add.s64 	%rd73, %rd31, 8192;
	mov.b32 	%r484, 0;
	shl.b32 	%r128, %r1, 12;
	mov.u64 	%rd75, %rd4;
$L__BB8_27:
	cvt.s64.s32 	%rd15, %r128;
	add.s64 	%rd75, %rd75, %rd15;
	add.s64 	%rd32, %rd1, -4096;
	setp.gt.u64 	%p3, %rd75, %rd32;
	@%p3 bra 	$L__BB8_29;
	shl.b32 	%r129, %r1, 12;
	cvt.s64.s32 	%rd33, %r129;
	cvt.u64.u32 	%rd34, %r46;
	add.s64 	%rd35, %rd75, %rd34;
	shl.b64 	%rd36, %rd35, 2;
	add.s64 	%rd37, %rd2, %rd36;
	ld.global.u32 	%r130, [%rd37];
	ld.global.u32 	%r131, [%rd37+1024];
	ld.global.u32 	%r132, [%rd37+2048];
	ld.global.u32 	%r133, [%rd37+3072];
	ld.global.u32 	%r134, [%rd37+4096];
	ld.global.u32 	%r135, [%rd37+5120];
	ld.global.u32 	%r136, [%rd37+6144];
	ld.global.u32 	%r137, [%rd37+7168];
	ld.global.u32 	%r138, [%rd37+8192];
	ld.global.u32 	%r139, [%rd37+9216];
	ld.global.u32 	%r140, [%rd37+10240];
	ld.global.u32 	%r141, [%rd37+11264];
	ld.global.u32 	%r142, [%rd37+12288];
	ld.global.u32 	%r143, [%rd37+13312];
	ld.global.u32 	%r144, [%rd37+14336];
	ld.global.u32 	%r145, [%rd37+15360];
	add.s32 	%r146, %r130, %r500;
	add.s32 	%r147, %r131, %r146;
	add.s32 	%r148, %r132, %r147;
	add.s32 	%r149, %r133, %r148;
	add.s32 	%r150, %r134, %r149;
	add.s32 	%r151, %r135, %r150;
	add.s32 	%r152, %r136, %r151;
	add.s32 	%r153, %r137, %r152;
	add.s32 	%r154, %r138, %r153;
	add.s32 	%r155, %r139, %r154;
	add.s32 	%r156, %r140, %r155;
	add.s32 	%r157, %r141, %r156;
	add.s32 	%r158, %r142, %r157;
	add.s32 	%r159, %r143, %r158;
	add.s32 	%r160, %r144, %r159;
	add.s32 	%r500, %r145, %r160;
	sub.s64 	%rd38, %rd1, %rd75;
	setp.lt.u64 	%p4, %rd38, %rd33;
	add.s32 	%r484, %r484, 1;
	add.s64 	%rd74, %rd74, %rd33;
	sub.s32 	%r483, %r483, %r129;
	mul.wide.s32 	%rd39, %r129, 4;
	add.s64 	%rd73, %rd73, %rd39;
	@%p4 bra 	$L__BB8_42;
	bra.uni 	$L__BB8_27;
$L__BB8_29:
	setp.le.u64 	%p5, %rd1, %rd75;
	cvt.u32.u64 	%r161, %rd75;
	cvt.u32.u64 	%r162, %rd1;
	sub.s32 	%r163, %r162, %r161;
	setp.ge.s32 	%p6, %r46, %r163;
	or.pred  	%p7, %p5, %p6;
	@%p7 bra 	$L__BB8_42;
	cvt.u32.u64 	%r166, %rd15;
	cvt.u32.u64 	%r167, %rd4;
	not.b32 	%r168, %r46;
	add.s32 	%r169, %r168, %r48;
	add.s32 	%r170, %r166, %r167;
	sub.s32 	%r171, %r169, %r170;
	mul.lo.s32 	%r172, %r1, %r484;
	shl.b32 	%r173, %r172, 12;
	sub.s32 	%r174, %r171, %r173;
	shr.u32 	%r175, %r174, 8;
	add.s32 	%r56, %r175, 1;
	and.b32  	%r57, %r56, 15;
	setp.lt.u32 	%p8, %r174, 3840;
	mov.u32 	%r490, %r46;
	@%p8 bra 	$L__BB8_33;
	shr.u32 	%r176, %r483, 8;
	add.s32 	%r177, %r176, 1;
	and.b32  	%r178, %r177, 33554416;
	neg.s32 	%r486, %r178;
	mov.u32 	%r490, %r46;
$L__BB8_32:
	.pragma "nounroll";
	ld.global.u32 	%r179, [%rd73+-8192];
	add.s32 	%r180, %r179, %r500;
	ld.global.u32 	%r181, [%rd73+-7168];
	add.s32 	%r182, %r181, %r180;
	ld.global.u32 	%r183, [%rd73+-6144];
	add.s32 	%r184, %r183, %r182;
	ld.global.u32 	%r185, [%rd73+-5120];
	add.s32 	%r186, %r185, %r184;
	ld.global.u32 	%r187, [%rd73+-4096];
	add.s32 	%r188, %r187, %r186;
	ld.global.u32 	%r189, [%rd73+-3072];
	add.s32 	%r190, %r189, %r188;
	ld.global.u32 	%r191, [%rd73+-2048];
	add.s32 	%r192, %r191, %r190;
	ld.global.u32 	%r193, [%rd73+-1024];
	add.s32 	%r194, %r193, %r192;
	ld.global.u32 	%r195, [%rd73];
	add.s32 	%r196, %r195, %r194;
	ld.global.u32 	%r197, [%rd73+1024];
	add.s32 	%r198, %r197, %r196;
	ld.global.u32 	%r199, [%rd73+2048];
	add.s32 	%r200, %r199, %r198;
	ld.global.u32 	%r201, [%rd73+3072];
	add.s32 	%r202, %r201, %r200;
	ld.global.u32 	%r203, [%rd73+4096];
	add.s32 	%r204, %r203, %r202;
	ld.global.u32 	%r205, [%rd73+5120];
	add.s32 	%r206, %r205, %r204;
	ld.global.u32 	%r207, [%rd73+6144];
	add.s32 	%r208, %r207, %r206;
	ld.global.u32 	%r209, [%rd73+7168];
	add.s32 	%r500, %r209, %r208;
	add.s32 	%r490, %r490, 4096;
	add.s32 	%r486, %r486, 16;
	add.s64 	%rd73, %rd73, 16384;
	setp.ne.s32 	%p9, %r486, 0;
	@%p9 bra 	$L__BB8_32;
$L__BB8_33:
	setp.eq.s32 	%p10, %r57, 0;
	@%p10 bra 	$L__BB8_42;
	and.b32  	%r68, %r56, 7;
	setp.lt.u32 	%p11, %r57, 8;
	@%p11 bra 	$L__BB8_36;
	cvt.u64.u32 	%rd40, %r490;
	add.s64 	%rd41, %rd75, %rd40;
	shl.b64 	%rd42, %rd41, 2;
	add.s64 	%rd43, %rd2, %rd42;
	ld.global.u32 	%r211, [%rd43];
	add.s32 	%r212, %r211, %r500;
	ld.global.u32 	%r213, [%rd43+1024];
	add.s32 	%r214, %r213, %r212;
	ld.global.u32 	%r215, [%rd43+2048];
	add.s32 	%r216, %r215, %r214;
	ld.global.u32 	%r217, [%rd43+3072];
	add.s32 	%r218, %r217, %r216;
	ld.global.u32 	%r219, [%rd43+4096];
	add.s32 	%r220, %r219, %r218;
	ld.global.u32 	%r221, [%rd43+5120];
	add.s32 	%r222, %r221, %r220;
	ld.global.u32 	%r223, [%rd43+6144];
	add.s32 	%r224, %r223, %r222;
	ld.global.u32 	%r225, [%rd43+7168];
	add.s32 	%r500, %r225, %r224;
	add.s32 	%r490, %r490, 2048;
$L__BB8_36:
	setp.eq.s32 	%p12, %r68, 0;
	@%p12 bra 	$L__BB8_42;
	setp.lt.u32 	%p13, %r68, 4;
	@%p13 bra 	$L__BB8_39;
	cvt.u64.u32 	%rd44, %r490;
	add.s64 	%rd45, %rd75, %rd44;
	shl.b64 	%rd46, %rd45, 2;
	add.s64 	%rd47, %rd2, %rd46;
	ld.global.u32 	%r227, [%rd47];
	add.s32 	%r228, %r227, %r500;
	ld.global.u32 	%r229, [%rd47+1024];
	add.s32 	%r230, %r229, %r228;
	ld.global.u32 	%r231, [%rd47+2048];
	add.s32 	%r232, %r231, %r230;
	ld.global.u32 	%r233, [%rd47+3072];
	add.s32 	%r500, %r233, %r232;
	add.s32 	%r490, %r490, 1024;
$L__BB8_39:
	and.b32  	%r234, %r56, 3;
	setp.eq.s32 	%p14, %r234, 0;
	@%p14 bra 	$L__BB8_42;
	cvt.u64.u32 	%rd48, %r490;
	add.s64 	%rd49, %rd48, %rd74;
	shl.b64 	%rd50, %rd49, 2;
	add.s64 	%rd77, %rd2, %rd50;
	cvt.u16.u32 	%rs1, %r483;
	shr.u16 	%rs2, %rs1, 8;
	add.s16 	%rs3, %rs2, 1;
	cvt.u32.u16 	%r235, %rs3;
	and.b32  	%r236, %r235, 3;
	neg.s32 	%r498, %r236;
$L__BB8_41:
	.pragma "nounroll";
	ld.global.u32 	%r237, [%rd77];
	add.s32 	%r500, %r237, %r500;
	add.s64 	%rd77, %rd77, 1024;
	add.s32 	%r498, %r498, 1;
	setp.ne.s32 	%p15, %r498, 0;
	@%p15 bra 	$L__BB8_41;
$L__BB8_42:
	// begin inline asm
	mov.u32 %r238, %laneid;
	// end inline asm
	mov.b32 	%r241, 1;
	mov.b32 	%r262, 31;
	mov.b32 	%r263, -1;
	// begin inline asm
	shfl.sync.down.b32 %r239, %r500, %r241, %r262, %r263;
	// end inline asm
	setp.gt.s32 	%p16, %r238, 30;
	selp.b32 	%r264, 0, %r239, %p16;
	add.s32 	%r245, %r264, %r500;
	mov.b32 	%r246, 2;
	// begin inline asm
	shfl.sync.down.b32 %r244, %r245, %r246, %r262, %r263;
	// end inline asm
	setp.gt.s32 	%p17, %r238, 29;
	selp.b32 	%r265, 0, %r244, %p17;
	add.s32 	%r250, %r245, %r265;
	mov.b32 	%r251, 4;
	// begin inline asm
	shfl.sync.down.b32 %r249, %r250, %r251, %r262, %r263;
	// end inline asm
	setp.gt.s32 	%p18, %r238, 27;
	selp.b32 	%r266, 0, %r249, %p18;
	add.s32 	%r255, %r250, %r266;
	mov.b32 	%r256, 8;
	// begin inline asm
	shfl.sync.down.b32 %r254, %r255, %r256, %r262, %r263;
	// end inline asm
	setp.gt.s32 	%p19, %r238, 23;
	selp.b32 	%r267, 0, %r254, %p19;
	add.s32 	%r260, %r255, %r267;
	mov.b32 	%r261, 16;
	// begin inline asm
	shfl.sync.down.b32 %r259, %r260, %r261, %r262, %r263;
	// end inline asm
	setp.gt.s32 	%p20, %r238, 15;
	selp.b32 	%r268, 0, %r259, %p20;
	add.s32 	%r501, %r260, %r268;
	setp.ne.s32 	%p21, %r238, 0;
	@%p21 bra 	$L__BB8_44;
	shr.u32 	%r269, %r46, 3;
	and.b32  	%r270, %r269, 124;
	mov.u32 	%r271, _ZZN3cub18CUB_300001_SM_10006detail6reduce18DeviceReduceKernelINS2_10policy_hubIiyN4cuda3std3__44plusIiEEE10Policy1000EN6thrust24THRUST_300001_SM_1000_NS6detail15normal_iteratorINSD_10device_ptrIiEEEEyS9_iNS7_10__identityEEEvT0_PT3_T1_NS0_13GridEvenShareISN_EET2_T4_E12temp_storage;
	add.s32 	%r272, %r271, %r270;
	st.shared.u32 	[%r272+8], %r501;
$L__BB8_44:
	bar.sync 	0;
	setp.ne.s32 	%p22, %r46, 0;
	@%p22 bra 	$L__BB8_46;
	ld.shared.u32 	%r273, [_ZZN3cub18CUB_300001_SM_10006detail6reduce18DeviceReduceKernelINS2_10policy_hubIiyN4cuda3std3__44plusIiEEE10Policy1000EN6thrust24THRUST_300001_SM_1000_NS6detail15normal_iteratorINSD_10device_ptrIiEEEEyS9_iNS7_10__identityEEEvT0_PT3_T1_NS0_13GridEvenShareISN_EET2_T4_E12temp_storage+12];
	add.s32 	%r274, %r273, %r501;
	ld.shared.u32 	%r275, [_ZZN3cub18CUB_300001_SM_10006detail6reduce18DeviceReduceKernelINS2_10policy_hubIiyN4cuda3std3__44plusIiEEE10Policy1000EN6thrust24THRUST_300001_SM_1000_NS6detail15normal_iteratorINSD_10device_ptrIiEEEEyS9_iNS7_10__identityEEEvT0_PT3_T1_NS0_13GridEvenShareISN_EET2_T4_E12temp_storage+16];
	add.s32 	%r276, %r274, %r275;
	ld.shared.u32 	%r277, [_ZZN3cub18CUB_300001_SM_10006detail6reduce18DeviceReduceKernelINS2_10policy_hubIiyN4cuda3std3__44plusIiEEE10Policy1000EN6thrust24THRUST_300001_SM_1000_NS6detail15normal_iteratorINSD_10device_ptrIiEEEEyS9_iNS7_10__identityEEEvT0_PT3_T1_NS0_13GridEvenShareISN_EET2_T4_E12temp_storage+20];
	add.s32 	%r278, %r276, %r277;
	ld.shared.u32 	%r279, [_ZZN3cub18CUB_300001_SM_10006detail6reduce18DeviceReduceKernelINS2_10policy_hubIiyN4cuda3std3__44plusIiEEE10Policy1000EN6thrust24THRUST_300001_SM_1000_NS6detail15normal_iteratorINSD_10device_ptrIiEEEEyS9_iNS7_10__identityEEEvT0_PT3_T1_NS0_13GridEvenShareISN_EET2_T4_E12temp_storage+24];
	add.s32 	%r280, %r278, %r279;
	ld.shared.u32 	%r281, [_ZZN3cub18CUB_300001_SM_10006detail6reduce18DeviceReduceKernelINS2_10policy_hubIiyN4cuda3std3__44plusIiEEE10Policy1000EN6thrust24THRUST_300001_SM_1000_NS6detail15normal_iteratorINSD_10device_ptrIiEEEEyS9_iNS7_10__identityEEEvT0_PT3_T1_NS0_13GridEvenShareISN_EET2_T4_E12temp_storage+28];
	add.s32 	%r282, %r280, %r281;
	ld.shared.u32 	%r283, [_ZZN3cub18CUB_300001_SM_10006detail6reduce18DeviceReduceKernelINS2_10policy_hubIiyN4cuda3std3__44plusIiEEE10Policy1000EN6thrust24THRUST_300001_SM_1000_NS6detail15normal_iteratorINSD_10device_ptrIiEEEEyS9_iNS7_10__identityEEEvT0_PT3_T1_NS0_13GridEvenShareISN_EET2_T4_E12temp_storage+32];
	add.s32 	%r284, %r282, %r283;
	ld.shared.u32 	%r285, [_ZZN3cub18CUB_300001_SM_10006detail6reduce18DeviceReduceKernelINS2_10policy_hubIiyN4cuda3std3__44plusIiEEE10Policy1000EN6thrust24THRUST_300001_SM_1000_NS6detail15normal_iteratorINSD_10device_ptrIiEEEEyS9_iNS7_10__identityEEEvT0_PT3_T1_NS0_13GridEvenShareISN_EET2_T4_E12temp_storage+36];
	add.s32 	%r501, %r284, %r285;
$L__BB8_46:
	mov.u32 	%r464, %tid.x;
	setp.ne.s32 	%p56, %r464, 0;
	@%p56 bra 	$L__BB8_48;
	ld.param.u64 	%rd71, [_ZN3cub18CUB_300001_SM_10006detail6reduce18DeviceReduceKernelINS2_10policy_hubIiyN4cuda3std3__44plusIiEEE10Policy1000EN6thrust24THRUST_300001_SM_1000_NS6detail15normal_iteratorINSD_10device_ptrIiEEEEyS9_iNS7_10__identityEEEvT0_PT3_T1_NS0_13GridEvenShareISN_EET2_T4__param_1];
	cvta.to.global.u64 	%rd68, %rd71;
	mul.wide.u32 	%rd69, %r2, 4;
	add.s64 	%rd70, %rd68, %rd69;
	st.global.u32 	[%rd70], %r501;
$L__BB8_48:
	ret;

}
	// .globl	_ZN3cub18CUB_300001_SM_10006detail6reduce28DeviceReduceSingleTileKernelINS2_10policy_hubIiyN4cuda3std3__44plusIiEEE10Policy1000EPiSC_iS9_iiNS7_10__identityEEEvT0_T1_T2_T3_T4_T6_
.visible .entry _ZN3cub18CUB_300001_SM_10006detail6reduce28DeviceReduceSingleTileKernelINS2_10policy_hubIiyN4cuda3std3__44plusIiEEE10Policy1000EPiSC_iS9_iiNS7_10__identityEEEvT0_T1_T2_T3_T4_T6_(
	.param .u64 .ptr .align 1 _ZN3cub18CUB_300001_SM_10006detail6reduce28DeviceReduceSingleTileKernelINS2_10policy_hubIiyN4cuda3std3__44plusIiEEE10Policy1000EPiSC_iS9_iiNS7_10__identityEEEvT0_T1_T2_T3_T4_T6__param_0,
	.param .u64 .ptr .align 1 _ZN3cub18CUB_300001_SM_10006detail6reduce28DeviceReduceSingleTileKernelINS2_10policy_hubIiyN4cuda3std3__44plusIiEEE10Policy1000EPiSC_iS9_iiNS7_10__identityEEEvT0_T1_T2_T3_T4_T6__param_1,
	.param .u32 _ZN3cub18CUB_300001_SM_10006detail6reduce28DeviceReduceSingleTileKernelINS2_10policy_hubIiyN4cuda3std3__44plusIiEEE10Policy1000EPiSC_iS9_iiNS7_10__identityEEEvT0_T1_T2_T3_T4_T6__param_2,
	.param .align 1 .b8 _ZN3cub18CUB_300001_SM_10006detail6reduce28DeviceReduceSingleTileKernelINS2_10policy_hubIiyN4cuda3std3__44plusIiEEE10Policy1000EPiSC_iS9_iiNS7_10__identityEEEvT0_T1_T2_T3_T4_T6__param_3[1],
	.param .u32 _ZN3cub18CUB_300001_SM_10006detail6reduce28DeviceReduceSingleTileKernelINS2_10policy_hubIiyN4cuda3std3__44plusIiEEE10Policy1000EPiSC_iS9_iiNS7_10__identityEEEvT0_T1_T2_T3_T4_T6__param_4,
	.param .align 1 .b8 _ZN3cub18CUB_300001_SM_10006detail6reduce28DeviceReduceSingleTileKernelINS2_10policy_hubIiyN4cuda3std3__44plusIiEEE10Policy1000EPiSC_iS9_iiNS7_10__identityEEEvT0_T1_T2_T3_T4_T6__param_5[1]
)
.maxntid 256
.minnctapersm 1
{
	.reg .pred 	%p<97>;
	.reg .b32 	%r<687>;
	.reg .b64 	%rd<125>;
	// demoted variable
	.shared .align 4 .b8 _ZZN3cub18CUB_300001_SM_10006detail6reduce28DeviceReduceSingleTileKernelINS2_10policy_hubIiyN4cuda3std3__44plusIiEEE10Policy1000EPiSC_iS9_iiNS7_10__identityEEEvT0_T1_T2_T3_T4_T6_E12temp_storage[44];
	ld.param.u64 	%rd16, [_ZN3cub18CUB_300001_SM_10006detail6reduce28DeviceReduceSingleTileKernelINS2_10policy_hubIiyN4cuda3std3__44plusIiEEE10Policy1000EPiSC_iS9_iiNS7_10__identityEEEvT0_T1_T2_T3_T4_T6__param_0];
	ld.param.u64 	%rd17, [_ZN3cub18CUB_300001_SM_10006detail6reduce28DeviceReduceSingleTileKernelINS2_10policy_hubIiyN4cuda3std3__44plusIiEEE10Policy1000EPiSC_iS9_iiNS7_10__identityEEEvT0_T1_T2_T3_T4_T6__param_1];
	ld.param.u32 	%r120, [_ZN3cub18CUB_300001_SM_10006detail6reduce28DeviceReduceSingleTileKernelINS2_10policy_hubIiyN4cuda3std3__44plusIiEEE10Policy1000EPiSC_iS9_iiNS7_10__identityEEEvT0_T1_T2_T3_T4_T6__param_2];
	ld.param.u32 	%r121, [_ZN3cub18CUB_300001_SM_10006detail6reduce28DeviceReduceSingleTileKernelINS2_10policy_hubIiyN4cuda3std3__44plusIiEEE10Policy1000EPiSC_iS9_iiNS7_10__identityEEEvT0_T1_T2_T3_T4_T6__param_4];
	cvta.to.global.u64 	%rd1, %rd17;
	setp.ne.s32 	%p1, %r120, 0;
	@%p1 bra 	$L__BB9_3;
	mov.u32 	%r633, %tid.x;
	setp.ne.s32 	%p96, %r633, 0;
	@%p96 bra 	$L__BB9_74;
	st.global.u32 	[%rd1], %r121;
	bra.uni 	$L__BB9_74;
$L__BB9_3:
	and.b64  	%rd18, %rd16, 15;
	setp.ne.s64 	%p2, %rd18, 0;
	@%p2 bra 	$L__BB9_38;
	setp.gt.s32 	%p49, %r120, 4095;
	@%p49 bra 	$L__BB9_22;
	mov.u32 	%r1, %tid.x;
	setp.ge.s32 	%p66, %r1, %r120;
	mov.b32 	%r644, 0;
	mov.u32 	%r639, %r1;
	@%p66 bra 	$L__BB9_7;
	mul.wide.u32 	%rd113, %r1, 4;
	add.s64 	%rd112, %rd16, %rd113;
	// begin inline asm
	ld.global.nc.u32 %r644, [%rd112];
	// end inline asm
	add.s32 	%r639, %r1, 256;
$L__BB9_7:
	setp.ge.s32 	%p67, %r639, %r120;
	@%p67 bra 	$L__BB9_13;
	not.b32 	%r507, %r639;
	add.s32 	%r6, %r120, %r507;
	and.b32  	%r508, %r6, 768;
	setp.eq.s32 	%p68, %r508, 768;
	@%p68 bra 	$L__BB9_11;
	mul.wide.u32 	%rd114, %r639, 4;
	add.s64 	%rd121, %rd16, %rd114;
	shr.u32 	%r509, %r6, 8;
	add.s32 	%r510, %r509, 1;
	and.b32  	%r511, %r510, 3;
	neg.s32 	%r636, %r511;
$L__BB9_10:
	.pragma "nounroll";
	// begin inline asm
	ld.global.nc.u32 %r512, [%rd121];
	// end inline asm
	add.s32 	%r644, %r512, %r644;
	add.s32 	%r639, %r639, 256;
	add.s64 	%rd121, %rd121, 1024;
	add.s32 	%r636, %r636, 1;
	setp.ne.s32 	%p69, %r636, 0;
	@%p69 bra 	$L__BB9_10;
$L__BB9_11:
	setp.lt.u32 	%p70, %r6, 768;
	@%p70 bra 	$L__BB9_13;
$L__BB9_12:
	mul.wide.s32 	%rd120, %r639, 4;
	add.s64 	%rd116, %rd16, %rd120;
	// begin inline asm
	ld.global.nc.u32 %r513, [%rd116];
	// end inline asm
	add.s32 	%r517, %r513, %r644;
	add.s64 	%rd117, %rd116, 1024;
	// begin inline asm
	ld.global.nc.u32 %r514, [%rd117];
	// end inline asm
	add.s32 	%r518, %r514, %r517;
	add.s64 	%rd118, %rd116, 2048;
	// begin inline asm
	ld.global.nc.u32 %r515, [%rd118];
	// end inline asm
	add.s32 	%r519, %r515, %r518;
	add.s64 	%rd119, %rd116, 3072;
	// begin inline asm
	ld.global.nc.u32 %r516, [%rd119];
	// end inline asm
	add.s32 	%r644, %r516, %r519;
	add.s32 	%r639, %r639, 1024;
	setp.lt.s32 	%p71, %r639, %r120;
	@%p71 bra 	$L__BB9_12;
$L__BB9_13:
	setp.lt.s32 	%p72, %r120, 256;
	@%p72 bra 	$L__BB9_18;
	// begin inline asm
	mov.u32 %r583, %laneid;
	// end inline asm
	mov.b32 	%r586, 1;
	mov.b32 	%r607, 31;
	mov.b32 	%r608, -1;
	// begin inline asm
	shfl.sync.down.b32 %r584, %r644, %r586, %r607, %r608;
	// end inline asm
	setp.gt.s32 	%p88, %r583, 30;
	selp.b32 	%r609, 0, %r584, %p88;
	add.s32 	%r590, %r609, %r644;
	mov.b32 	%r591, 2;
	// begin inline asm
	shfl.sync.down.b32 %r589, %r590, %r591, %r607, %r608;
	// end inline asm
	setp.gt.s32 	%p89, %r583, 29;
	selp.b32 	%r610, 0, %r589, %p89;
	add.s32 	%r595, %r590, %r610;
	mov.b32 	%r596, 4;
	// begin inline asm
	shfl.sync.down.b32 %r594, %r595, %r596, %r607, %r608;
	// end inline asm
	setp.gt.s32 	%p90, %r583, 27;
	selp.b32 	%r611, 0, %r594, %p90;
	add.s32 	%r600, %r595, %r611;
	mov.b32 	%r601, 8;
	// begin inline asm
	shfl.sync.down.b32 %r599, %r600, %r601, %r607, %r608;
	// end inline asm
	setp.gt.s32 	%p91, %r583, 23;
	selp.b32 	%r612, 0, %r599, %p91;
	add.s32 	%r605, %r600, %r612;
	mov.b32 	%r606, 16;
	// begin inline asm
	shfl.sync.down.b32 %r604, %r605, %r606, %r607, %r608;
	// end inline asm
	setp.gt.s32 	%p92, %r583, 15;
	selp.b32 	%r613, 0, %r604, %p92;
	add.s32 	%r686, %r605, %r613;
	setp.ne.s32 	%p93, %r583, 0;
	@%p93 bra 	$L__BB9_16;
	shr.u32 	%r614, %r1, 3;
	and.b32  	%r615, %r614, 124;
	mov.u32 	%r616, _ZZN3cub18CUB_300001_SM_10006detail6reduce28DeviceReduceSingleTileKernelINS2_10policy_hubIiyN4cuda3std3__44plusIiEEE10Policy1000EPiSC_iS9_iiNS7_10__identityEEEvT0_T1_T2_T3_T4_T6_E12temp_storage;
	add.s32 	%r617, %r616, %r615;
	st.shared.u32 	[%r617+8], %r686;
$L__BB9_16:
	bar.sync 	0;
	setp.ne.s32 	%p94, %r1, 0;
	@%p94 bra 	$L__BB9_72;
	ld.shared.u32 	%r618, [_ZZN3cub18CUB_300001_SM_10006detail6reduce28DeviceReduceSingleTileKernelINS2_10policy_hubIiyN4cuda3std3__44plusIiEEE10Policy1000EPiSC_iS9_iiNS7_10__identityEEEvT0_T1_T2_T3_T4_T6_E12temp_storage+12];
	add.s32 	%r619, %r618, %r686;
	ld.shared.u32 	%r620, [_ZZN3cub18CUB_300001_SM_10006detail6reduce28DeviceReduceSingleTileKernelINS2_10policy_hubIiyN4cuda3std3__44plusIiEEE10Policy1000EPiSC_iS9_iiNS7_10__identityEEEvT0_T1_T2_T3_T4_T6_E12temp_storage+16];
	add.s32 	%r621, %r619, %r620;
	ld.shared.u32 	%r622, [_ZZN3cub18CUB_300001_SM_10006detail6reduce28DeviceReduceSingleTileKernelINS2_10policy_hubIiyN4cuda3std3__44plusIiEEE10Policy1000EPiSC_iS9_iiNS7_10__identityEEEvT0_T1_T2_T3_T4_T6_E12temp_storage+20];
	add.s32 	%r623, %r621, %r622;
	ld.shared.u32 	%r624, [_ZZN3cub18CUB_300001_SM_10006detail6reduce28DeviceReduceSingleTileKernelINS2_10policy_hubIiyN4cuda3std3__44plusIiEEE10Policy1000EPiSC_iS9_iiNS7_10__identityEEEvT0_T1_T2_T3_T4_T6_E12temp_storage+24];
	add.s32 	%r625, %r623, %r624;
	ld.shared.u32 	%r626, [_ZZN3cub18CUB_300001_SM_10006detail6reduce28DeviceReduceSingleTileKernelINS2_10policy_hubIiyN4cuda3std3__44plusIiEEE10Policy1000EPiSC_iS9_iiNS7_10__identityEEEvT0_T1_T2_T3_T4_T6_E12temp_storage+28];
	add.s32 	%r627, %r625, %r626;
	ld.shared.u32 	%r628, [_ZZN3cub18CUB_300001_SM_10006detail6reduce28DeviceReduceSingleTileKernelINS2_10policy_hubIiyN4cuda3std3__44plusIiEEE10Policy1000EPiSC_iS9_iiNS7_10__identityEEEvT0_T1_T2_T3_T4_T6_E12temp_storage+32];
	add.s32 	%r629, %r627, %r628;
	ld.shared.u32 	%r630, [_ZZN3cub18CUB_300001_SM_10006detail6reduce28DeviceReduceSingleTileKernelINS2_10policy_hubIiyN4cuda3std3__44plusIiEEE10Policy1000EPiSC_iS9_iiNS7_10__identityEEEvT0_T1_T2_T3_T4_T6_E12temp_storage+36];
	add.s32 	%r686, %r629, %r630;
	bra.uni 	$L__BB9_72;
$L__BB9_18:
	// begin inline asm
	mov.u32 %r520, %laneid;
	// end inline asm
	and.b32  	%r546, %r1, 992;
	add.s32 	%r547, %r546, 32;
	setp.gt.s32 	%p73, %r547, %r120;
	not.b32 	%r548, %r546;
	add.s32 	%r549, %r120, %r548;
	selp.b32 	%r544, %r549, 31, %p73;
	mov.b32 	%r523, 1;
	mov.b32 	%r545, -1;
	// begin inline asm
	shfl.sync.down.b32 %r521, %r644, %r523, %r544, %r545;
	// end inline asm
	setp.lt.s32 	%p74, %r520, %r544;
	selp.b32 	%r550, %r521, 0, %p74;
	add.s32 	%r527, %r550, %r644;
	mov.b32 	%r528, 2;
	// begin inline asm
	shfl.sync.down.b32 %r526, %r527, %r528, %r544, %r545;
	// end inline asm
	add.s32 	%r551, %r520, 2;
	setp.gt.s32 	%p75, %r551, %r544;
	selp.b32 	%r552, 0, %r526, %p75;
	add.s32 	%r532, %r527, %r552;
	mov.b32 	%r533, 4;
	// begin inline asm
	shfl.sync.down.b32 %r531, %r532, %r533, %r544, %r545;
	// end inline asm
	add.s32 	%r553, %r520, 4;
	setp.gt.s32 	%p76, %r553, %r544;
	selp.b32 	%r554, 0, %r531, %p76;
	add.s32 	%r537, %r532, %r554;
	mov.b32 	%r538, 8;
	// begin inline asm
	shfl.sync.down.b32 %r536, %r537, %r538, %r544, %r545;
	// end inline asm
	add.s32 	%r555, %r520, 8;
	setp.gt.s32 	%p77, %r555, %r544;
	selp.b32 	%r556, 0, %r536, %p77;
	add.s32 	%r542, %r537, %r556;
	mov.b32 	%r543, 16;
	// begin inline asm
	shfl.sync.down.b32 %r541, %r542, %r543, %r544, %r545;
	// end inline asm
	add.s32 	%r557, %r520, 16;
	setp.gt.s32 	%p78, %r557, %r544;
	selp.b32 	%r558, 0, %r541, %p78;
	add.s32 	%r686, %r542, %r558;
	setp.ne.s32 	%p79, %r520, 0;
	@%p79 bra 	$L__BB9_20;
	shr.u32 	%r559, %r1, 3;
	and.b32  	%r560, %r559, 124;
	mov.u32 	%r561, _ZZN3cub18CUB_300001_SM_10006detail6reduce28DeviceReduceSingleTileKernelINS2_10policy_hubIiyN4cuda3std3__44plusIiEEE10Policy1000EPiSC_iS9_iiNS7_10__identityEEEvT0_T1_T2_T3_T4_T6_E12temp_storage;
	add.s32 	%r562, %r561, %r560;
	st.shared.u32 	[%r562+8], %r686;
$L__BB9_20:
	bar.sync 	0;
	setp.ne.s32 	%p80, %r1, 0;
	@%p80 bra 	$L__BB9_72;
	setp.gt.s32 	%p81, %r120, 32;
	ld.shared.u32 	%r563, [_ZZN3cub18CUB_300001_SM_10006detail6reduce28DeviceReduceSingleTileKernelINS2_10policy_hubIiyN4cuda3std3__44plusIiEEE10Policy1000EPiSC_iS9_iiNS7_10__identityEEEvT0_T1_T2_T3_T4_T6_E12temp_storage+12];
	selp.b32 	%r564, %r563, 0, %p81;
	add.s32 	%r565, %r564, %r686;
	setp.gt.s32 	%p82, %r120, 64;
	ld.shared.u32 	%r566, [_ZZN3cub18CUB_300001_SM_10006detail6reduce28DeviceReduceSingleTileKernelINS2_10policy_hubIiyN4cuda3std3__44plusIiEEE10Policy1000EPiSC_iS9_iiNS7_10__identityEEEvT0_T1_T2_T3_T4_T6_E12temp_storage+16];
	selp.b32 	%r567, %r566, 0, %p82;
	add.s32 	%r568, %r565, %r567;
	setp.gt.s32 	%p83, %r120, 96;
	ld.shared.u32 	%r569, [_ZZN3cub18CUB_300001_SM_10006detail6reduce28DeviceReduceSingleTileKernelINS2_10policy_hubIiyN4cuda3std3__44plusIiEEE10Policy1000EPiSC_iS9_iiNS7_10__identityEEEvT0_T1_T2_T3_T4_T6_E12temp_storage+20];
	selp.b32 	%r570, %r569, 0, %p83;
	add.s32 	%r571, %r568, %r570;
	setp.gt.s32 	%p84, %r120, 128;
	ld.shared.u32 	%r572, [_ZZN3cub18CUB_300001_SM_10006detail6reduce28DeviceReduceSingleTileKernelINS2_10policy_hubIiyN4cuda3std3__44plusIiEEE10Policy1000EPiSC_iS9_iiNS7_10__identityEEEvT0_T1_T2_T3_T4_T6_E12temp_storage+24];
	selp.b32 	%r573, %r572, 0, %p84;
	add.s32 	%r574, %r571, %r573;
	setp.gt.s32 	%p85, %r120, 160;
	ld.shared.u32 	%r575, [_ZZN3cub18CUB_300001_SM_10006detail6reduce28DeviceReduceSingleTileKernelINS2_10policy_hubIiyN4cuda3std3__44plusIiEEE10Policy1000EPiSC_iS9_iiNS7_10__identityEEEvT0_T1_T2_T3_T4_T6_E12temp_storage+28];
	selp.b32 	%r576, %r575, 0, %p85;
	add.s32 	%r577, %r574, %r576;
	setp.gt.s32 	%p86, %r120, 192;
	ld.shared.u32 	%r578, [_ZZN3cub18CUB_300001_SM_10006detail6reduce28DeviceReduceSingleTileKernelINS2_10policy_hubIiyN4cuda3std3__44plusIiEEE10Policy1000EPiSC_iS9_iiNS7_10__identityEEEvT0_T1_T2_T3_T4_T6_E12temp_storage+32];
	selp.b32 	%r579, %r578, 0, %p86;
	add.s32 	%r580, %r577, %r579;
	setp.gt.s32 	%p87, %r120, 224;
	ld.shared.u32 	%r581, [_ZZN3cub18CUB_300001_SM_10006detail6reduce28DeviceReduceSingleTileKernelINS2_10policy_hubIiyN4cuda3std3__44plusIiEEE10Policy1000EPiSC_iS9_iiNS7_10__identityEEEvT0_T1_T2_T3_T4_T6_E12temp_storage+36];
	selp.b32 	%r582, %r581, 0, %p87;
	add.s32 	%r686, %r580, %r582;
	bra.uni 	$L__BB9_72;
$L__BB9_22:
	mov.u32 	%r26, %tid.x;
	shl.b32 	%r377, %r26, 2;
	mul.wide.u32 	%rd86, %r377, 4;
	add.s64 	%rd76, %rd16, %rd86;
	// begin inline asm
	ld.global.nc.v2.u64 {%rd74, %rd75}, [%rd76];
	// end inline asm
	mov.b64 	{%r378, %r379}, %rd75;
	mov.b64 	{%r380, %r381}, %rd74;
	add.s64 	%rd79, %rd76, 4096;
	// begin inline asm
	ld.global.nc.v2.u64 {%rd77, %rd78}, [%rd79];
	// end inline asm
	mov.b64 	{%r382, %r383}, %rd78;
	mov.b64 	{%r384, %r385}, %rd77;
	add.s64 	%rd82, %rd76, 8192;
	// begin inline asm
	ld.global.nc.v2.u64 {%rd80, %rd81}, [%rd82];
	// end inline asm
	mov.b64 	{%r386, %r387}, %rd81;
	mov.b64 	{%r388, %r389}, %rd80;
	add.s64 	%rd85, %rd76, 12288;
	// begin inline asm
	ld.global.nc.v2.u64 {%rd83, %rd84}, [%rd85];
	// end inline asm
	mov.b64 	{%r390, %r391}, %rd84;
	mov.b64 	{%r392, %r393}, %rd83;
	add.s32 	%r394, %r381, %r380;
	add.s32 	%r395, %r378, %r394;
	add.s32 	%r396, %r379, %r395;
	add.s32 	%r397, %r384, %r396;
	add.s32 	%r398, %r385, %r397;
	add.s32 	%r399, %r382, %r398;
	add.s32 	%r400, %r383, %r399;
	add.s32 	%r401, %r388, %r400;
	add.s32 	%r402, %r389, %r401;
	add.s32 	%r403, %r386, %r402;
	add.s32 	%r404, %r387, %r403;
	add.s32 	%r405, %r392, %r404;
	add.s32 	%r406, %r393, %r405;
	add.s32 	%r407, %r390, %r406;
	add.s32 	%r659, %r391, %r407;
	setp.lt.u32 	%p50, %r120, 8192;
	mov.b32 	%r648, 4096;
	@%p50 bra 	$L__BB9_26;
	add.s32 	%r28, %r120, -4096;
	mov.b32 	%r648, 4096;
$L__BB9_24:
	mul.wide.s32 	%rd99, %r648, 4;
	add.s64 	%rd89, %rd76, %rd99;
	// begin inline asm
	ld.global.nc.v2.u64 {%rd87, %rd88}, [%rd89];
	// end inline asm
	mov.b64 	{%r409, %r410}, %rd88;
	mov.b64 	{%r411, %r412}, %rd87;
	add.s64 	%rd92, %rd89, 4096;
	// begin inline asm
	ld.global.nc.v2.u64 {%rd90, %rd91}, [%rd92];
	// end inline asm
	mov.b64 	{%r413, %r414}, %rd91;
	mov.b64 	{%r415, %r416}, %rd90;
	add.s64 	%rd95, %rd89, 8192;
	// begin inline asm
	ld.global.nc.v2.u64 {%rd93, %rd94}, [%rd95];
	// end inline asm
	mov.b64 	{%r417, %r418}, %rd94;
	mov.b64 	{%r419, %r420}, %rd93;
	add.s64 	%rd98, %rd89, 12288;
	// begin inline asm
	ld.global.nc.v2.u64 {%rd96, %rd97}, [%rd98];
	// end inline asm
	mov.b64 	{%r421, %r422}, %rd97;
	mov.b64 	{%r423, %r424}, %rd96;
	add.s32 	%r425, %r411, %r659;
	add.s32 	%r426, %r412, %r425;
	add.s32 	%r427, %r409, %r426;
	add.s32 	%r428, %r410, %r427;
	add.s32 	%r429, %r415, %r428;
	add.s32 	%r430, %r416, %r429;
	add.s32 	%r431, %r413, %r430;
	add.s32 	%r432, %r414, %r431;
	add.s32 	%r433, %r419, %r432;
	add.s32 	%r434, %r420, %r433;
	add.s32 	%r435, %r417, %r434;
	add.s32 	%r436, %r418, %r435;
	add.s32 	%r437, %r423, %r436;
	add.s32 	%r438, %r424, %r437;
	add.s32 	%r439, %r421, %r438;
	add.s32 	%r659, %r422, %r439;
	sub.s32 	%r440, %r120, %r648;
	setp.lt.s32 	%p51, %r440, 4096;
	@%p51 bra 	$L__BB9_34;
	add.s32 	%r648, %r648, 4096;
	setp.le.s32 	%p52, %r648, %r28;
	@%p52 bra 	$L__BB9_24;
$L__BB9_26:
	setp.le.s32 	%p53, %r120, %r648;
	@%p53 bra 	$L__BB9_34;
	sub.s32 	%r35, %r120, %r648;
	setp.ge.s32 	%p54, %r26, %r35;
	@%p54 bra 	$L__BB9_34;
	not.b32 	%r442, %r26;
	add.s32 	%r443, %r120, %r442;
	sub.s32 	%r36, %r443, %r648;
	and.b32  	%r444, %r36, 768;
	setp.eq.s32 	%p55, %r444, 768;
	mov.u32 	%r653, %r26;
	@%p55 bra 	$L__BB9_31;
	add.s32 	%r650, %r26, %r648;
	shr.u32 	%r445, %r36, 8;
	add.s32 	%r446, %r445, 1;
	and.b32  	%r447, %r446, 3;
	neg.s32 	%r649, %r447;
	mov.u32 	%r653, %r26;
$L__BB9_30:
	.pragma "nounroll";
	mul.wide.u32 	%rd101, %r650, 4;
	add.s64 	%rd100, %rd16, %rd101;
	// begin inline asm
	ld.global.nc.u32 %r448, [%rd100];
	// end inline asm
	add.s32 	%r659, %r448, %r659;
	add.s32 	%r653, %r653, 256;
	add.s32 	%r650, %r650, 256;
	add.s32 	%r649, %r649, 1;
	setp.ne.s32 	%p56, %r649, 0;
	@%p56 bra 	$L__BB9_30;
$L__BB9_31:
	setp.lt.u32 	%p57, %r36, 768;
	@%p57 bra 	$L__BB9_34;
	cvt.u64.u32 	%rd102, %r653;
	cvt.u64.u32 	%rd103, %r648;
	add.s64 	%rd104, %rd102, %rd103;
	shl.b64 	%rd105, %rd104, 2;
	add.s64 	%rd106, %rd105, %rd16;
	add.s64 	%rd122, %rd106, 2048;
	add.s32 	%r656, %r653, %r648;
$L__BB9_33:
	mul.wide.u32 	%rd111, %r656, 4;
	add.s64 	%rd107, %rd16, %rd111;
	// begin inline asm
	ld.global.nc.u32 %r449, [%rd107];
	// end inline asm
	add.s32 	%r453, %r449, %r659;
	add.s64 	%rd108, %rd122, -1024;
	// begin inline asm
	ld.global.nc.u32 %r450, [%rd108];
	// end inline asm
	add.s32 	%r454, %r450, %r453;
	// begin inline asm
	ld.global.nc.u32 %r451, [%rd122];
	// end inline asm
	add.s32 	%r455, %r451, %r454;
	add.s64 	%rd110, %rd122, 1024;
	// begin inline asm
	ld.global.nc.u32 %r452, [%rd110];
	// end inline asm
	add.s32 	%r659, %r452, %r455;
	add.s32 	%r653, %r653, 1024;
	add.s64 	%rd122, %rd122, 4096;
	add.s32 	%r656, %r656, 1024;
	setp.lt.s32 	%p58, %r653, %r35;
	@%p58 bra 	$L__BB9_33;
$L__BB9_34:
	// begin inline asm
	mov.u32 %r456, %laneid;
	// end inline asm
	mov.b32 	%r459, 1;
	mov.b32 	%r480, 31;
	mov.b32 	%r481, -1;
	// begin inline asm
	shfl.sync.down.b32 %r457, %r659, %r459, %r480, %r481;
	// end inline asm
	setp.gt.s32 	%p59, %r456, 30;
	selp.b32 	%r482, 0, %r457, %p59;
	add.s32 	%r463, %r482, %r659;
	mov.b32 	%r464, 2;
	// begin inline asm
	shfl.sync.down.b32 %r462, %r463, %r464, %r480, %r481;
	// end inline asm
	setp.gt.s32 	%p60, %r456, 29;
	selp.b32 	%r483, 0, %r462, %p60;
	add.s32 	%r468, %r463, %r483;
	mov.b32 	%r469, 4;
	// begin inline asm
	shfl.sync.down.b32 %r467, %r468, %r469, %r480, %r481;
	// end inline asm
	setp.gt.s32 	%p61, %r456, 27;
	selp.b32 	%r484, 0, %r467, %p61;
	add.s32 	%r473, %r468, %r484;
	mov.b32 	%r474, 8;
	// begin inline asm
	shfl.sync.down.b32 %r472, %r473, %r474, %r480, %r481;
	// end inline asm
	setp.gt.s32 	%p62, %r456, 23;
	selp.b32 	%r485, 0, %r472, %p62;
	add.s32 	%r478, %r473, %r485;
	mov.b32 	%r479, 16;
	// begin inline asm
	shfl.sync.down.b32 %r477, %r478, %r479, %r480, %r481;
	// end inline asm
	setp.gt.s32 	%p63, %r456, 15;
	selp.b32 	%r486, 0, %r477, %p63;
	add.s32 	%r686, %r478, %r486;
	setp.ne.s32 	%p64, %r456, 0;
	@%p64 bra 	$L__BB9_36;
	shr.u32 	%r487, %r26, 3;
	and.b32  	%r488, %r487, 124;
	mov.u32 	%r489, _ZZN3cub18CUB_300001_SM_10006detail6reduce28DeviceReduceSingleTileKernelINS2_10policy_hubIiyN4cuda3std3__44plusIiEEE10Policy1000EPiSC_iS9_iiNS7_10__identityEEEvT0_T1_T2_T3_T4_T6_E12temp_storage;
	add.s32 	%r490, %r489, %r488;
	st.shared.u32 	[%r490+8], %r686;
$L__BB9_36:
	bar.sync 	0;
	setp.ne.s32 	%p65, %r26, 0;
	@%p65 bra 	$L__BB9_72;
	ld.shared.u32 	%r491, [_ZZN3cub18CUB_300001_SM_10006detail6reduce28DeviceReduceSingleTileKernelINS2_10policy_hubIiyN4cuda3std3__44plusIiEEE10Policy1000EPiSC_iS9_iiNS7_10__identityEEEvT0_T1_T2_T3_T4_T6_E12temp_storage+12];
	add.s32 	%r492, %r491, %r686;
	ld.shared.u32 	%r493, [_ZZN3cub18CUB_300001_SM_10006detail6reduce28DeviceReduceSingleTileKernelINS2_10policy_hubIiyN4cuda3std3__44plusIiEEE10Policy1000EPiSC_iS9_iiNS7_10__identityEEEvT0_T1_T2_T3_T4_T6_E12temp_storage+16];
	add.s32 	%r494, %r492, %r493;
	ld.shared.u32 	%r495, [_ZZN3cub18CUB_300001_SM_10006detail6reduce28DeviceReduceSingleTileKernelINS2_10policy_hubIiyN4cuda3std3__44plusIiEEE10Policy1000EPiSC_iS9_iiNS7_10__identityEEEvT0_T1_T2_T3_T4_T6_E12temp_storage+20];
	add.s32 	%r496, %r494, %r495;
	ld.shared.u32 	%r497, [_ZZN3cub18CUB_300001_SM_10006detail6reduce28DeviceReduceSingleTileKernelINS2_10policy_hubIiyN4cuda3std3__44plusIiEEE10Policy1000EPiSC_iS9_iiNS7_10__identityEEEvT0_T1_T2_T3_T4_T6_E12temp_storage+24];
	add.s32 	%r498, %r496, %r497;
	ld.shared.u32 	%r499, [_ZZN3cub18CUB_300001_SM_10006detail6reduce28DeviceReduceSingleTileKernelINS2_10policy_hubIiyN4cuda3std3__44plusIiEEE10Policy1000EPiSC_iS9_iiNS7_10__identityEEEvT0_T1_T2_T3_T4_T6_E12temp_storage+28];
	add.s32 	%r500, %r498, %r499;
	ld.shared.u32 	%r501, [_ZZN3cub18CUB_300001_SM_10006detail6reduce28DeviceReduceSingleTileKernelINS2_10policy_hubIiyN4cuda3std3__44plusIiEEE10Policy1000EPiSC_iS9_iiNS7_10__identityEEEvT0_T1_T2_T3_T4_T6_E12temp_storage+32];
	add.s32 	%r502, %r500, %r501;
	ld.shared.u32 	%r503, [_ZZN3cub18CUB_300001_SM_10006detail6reduce28DeviceReduceSingleTileKernelINS2_10policy_hubIiyN4cuda3std3__44plusIiEEE10Policy1000EPiSC_iS9_iiNS7_10__identityEEEvT0_T1_T2_T3_T4_T6_E12temp_storage+36];
	add.s32 	%r686, %r502, %r503;
	bra.uni 	$L__BB9_72;
$L__BB9_38:
	setp.gt.s32 	%p3, %r120, 4095;
	@%p3 bra 	$L__BB9_56;
	mov.u32 	%r60, %tid.x;
	setp.ge.s32 	%p20, %r60, %r120;
	mov.b32 	%r670, 0;
	mov.u32 	%r665, %r60;
	@%p20 bra 	$L__BB9_41;
	mul.wide.u32 	%rd66, %r60, 4;
	add.s64 	%rd65, %rd16, %rd66;
	// begin inline asm
	ld.global.nc.u32 %r670, [%rd65];
	// end inline asm
	add.s32 	%r665, %r60, 256;
$L__BB9_41:
	setp.ge.s32 	%p21, %r665, %r120;
	@%p21 bra 	$L__BB9_47;
	not.b32 	%r252, %r665;
	add.s32 	%r65, %r120, %r252;
	and.b32  	%r253, %r65, 768;
	setp.eq.s32 	%p22, %r253, 768;
	@%p22 bra 	$L__BB9_45;
	mul.wide.u32 	%rd67, %r665, 4;
	add.s64 	%rd123, %rd16, %rd67;
	shr.u32 	%r254, %r65, 8;
	add.s32 	%r255, %r254, 1;
	and.b32  	%r256, %r255, 3;
	neg.s32 	%r662, %r256;
$L__BB9_44:
	.pragma "nounroll";
	// begin inline asm
	ld.global.nc.u32 %r257, [%rd123];
	// end inline asm
	add.s32 	%r670, %r257, %r670;
	add.s32 	%r665, %r665, 256;
	add.s64 	%rd123, %rd123, 1024;
	add.s32 	%r662, %r662, 1;
	setp.ne.s32 	%p23, %r662, 0;
	@%p23 bra 	$L__BB9_44;
$L__BB9_45:
	setp.lt.u32 	%p24, %r65, 768;
	@%p24 bra 	$L__BB9_47;
$L__BB9_46:
	mul.wide.s32 	%rd73, %r665, 4;
	add.s64 	%rd69, %rd16, %rd73;
	// begin inline asm
	ld.global.nc.u32 %r258, [%rd69];
	// end inline asm
	add.s32 	%r262, %r258, %r670;
	add.s64 	%rd70, %rd69, 1024;
	// begin inline asm
	ld.global.nc.u32 %r259, [%rd70];
	// end inline asm
	add.s32 	%r263, %r259, %r262;
	add.s64 	%rd71, %rd69, 2048;
	// begin inline asm
	ld.global.nc.u32 %r260, [%rd71];
	// end inline asm
	add.s32 	%r264, %r260, %r263;
	add.s64 	%rd72, %rd69, 3072;
	// begin inline asm
	ld.global.nc.u32 %r261, [%rd72];
	// end inline asm
	add.s32 	%r670, %r261, %r264;
	add.s32 	%r665, %r665, 1024;
	setp.lt.s32 	%p25, %r665, %r120;
	@%p25 bra 	$L__BB9_46;
$L__BB9_47:
	setp.lt.s32 	%p26, %r120, 256;
	@%p26 bra 	$L__BB9_52;
	// begin inline asm
	mov.u32 %r328, %laneid;
	// end inline asm
	mov.b32 	%r331, 1;
	mov.b32 	%r352, 31;
	mov.b32 	%r353, -1;
	// begin inline asm
	shfl.sync.down.b32 %r329, %r670, %r331, %r352, %r353;
	// end inline asm
	setp.gt.s32 	%p42, %r328, 30;
	selp.b32 	%r354, 0, %r329, %p42;
	add.s32 	%r335, %r354, %r670;
	mov.b32 	%r336, 2;
	// begin inline asm
	shfl.sync.down.b32 %r334, %r335, %r336, %r352, %r353;
	// end inline asm
	setp.gt.s32 	%p43, %r328, 29;
	selp.b32 	%r355, 0, %r334, %p43;
	add.s32 	%r340, %r335, %r355;
	mov.b32 	%r341, 4;
	// begin inline asm
	shfl.sync.down.b32 %r339, %r340, %r341, %r352, %r353;
	// end inline asm
	setp.gt.s32 	%p44, %r328, 27;
	selp.b32 	%r356, 0, %r339, %p44;
	add.s32 	%r345, %r340, %r356;
	mov.b32 	%r346, 8;
	// begin inline asm
	shfl.sync.down.b32 %r344, %r345, %r346, %r352, %r353;
	// end inline asm
	setp.gt.s32 	%p45, %r328, 23;
	selp.b32 	%r357, 0, %r344, %p45;
	add.s32 	%r350, %r345, %r357;
	mov.b32 	%r351, 16;
	// begin inline asm
	shfl.sync.down.b32 %r349, %r350, %r351, %r352, %r353;
	// end inline asm
	setp.gt.s32 	%p46, %r328, 15;
	selp.b32 	%r358, 0, %r349, %p46;
	add.s32 	%r686, %r350, %r358;
	setp.ne.s32 	%p47, %r328, 0;
	@%p47 bra 	$L__BB9_50;
	shr.u32 	%r359, %r60, 3;
	and.b32  	%r360, %r359, 124;
	mov.u32 	%r361, _ZZN3cub18CUB_300001_SM_10006detail6reduce28DeviceReduceSingleTileKernelINS2_10policy_hubIiyN4cuda3std3__44plusIiEEE10Policy1000EPiSC_iS9_iiNS7_10__identityEEEvT0_T1_T2_T3_T4_T6_E12temp_storage;
	add.s32 	%r362, %r361, %r360;
	st.shared.u32 	[%r362+8], %r686;
$L__BB9_50:
	bar.sync 	0;
	setp.ne.s32 	%p48, %r60, 0;
	@%p48 bra 	$L__BB9_72;
	ld.shared.u32 	%r363, [_ZZN3cub18CUB_300001_SM_10006detail6reduce28DeviceReduceSingleTileKernelINS2_10policy_hubIiyN4cuda3std3__44plusIiEEE10Policy1000EPiSC_iS9_iiNS7_10__identityEEEvT0_T1_T2_T3_T4_T6_E12temp_storage+12];
	add.s32 	%r364, %r363, %r686;
	ld.shared.u32 	%r365, [_ZZN3cub18CUB_300001_SM_10006detail6reduce28DeviceReduceSingleTileKernelINS2_10policy_hubIiyN4cuda3std3__44plusIiEEE10Policy1000EPiSC_iS9_iiNS7_10__identityEEEvT0_T1_T2_T3_T4_T6_E12temp_storage+16];
	add.s32 	%r366, %r364, %r365;
	ld.shared.u32 	%r367, [_ZZN3cub18CUB_300001_SM_10006detail6reduce28DeviceReduceSingleTileKernelINS2_10policy_hubIiyN4cuda3std3__44plusIiEEE10Policy1000EPiSC_iS9_iiNS7_10__identityEEEvT0_T1_T2_T3_T4_T6_E12temp_storage+20];
	add.s32 	%r368, %r366, %r367;
	ld.shared.u32 	%r369, [_ZZN3cub18CUB_300001_SM_10006detail6reduce28DeviceReduceSingleTileKernelINS2_10policy_hubIiyN4cuda3std3__44plusIiEEE10Policy1000EPiSC_iS9_iiNS7_10__identityEEEvT0_T1_T2_T3_T4_T6_E12temp_storage+24];
	add.s32 	%r370, %r368, %r369;
	ld.shared.u32 	%r371, [_ZZN3cub18CUB_300001_SM_10006detail6reduce28DeviceReduceSingleTileKernelINS2_10policy_hubIiyN4cuda3std3__44plusIiEEE10Policy1000EPiSC_iS9_iiNS7_10__identityEEEvT0_T1_T2_T3_T4_T6_E12temp_storage+28];
	add.s32 	%r372, %r370, %r371;
	ld.shared.u32 	%r373, [_ZZN3cub18CUB_300001_SM_10006detail6reduce28DeviceReduceSingleTileKernelINS2_10policy_hubIiyN4cuda3std3__44plusIiEEE10Policy1000EPiSC_iS9_iiNS7_10__identityEEEvT0_T1_T2_T3_T4_T6_E12temp_storage+32];
	add.s32 	%r374, %r372, %r373;
	ld.shared.u32 	%r375, [_ZZN3cub18CUB_300001_SM_10006detail6reduce28DeviceReduceSingleTileKernelINS2_10policy_hubIiyN4cuda3std3__44plusIiEEE10Policy1000EPiSC_iS9_iiNS7_10__identityEEEvT0_T1_T2_T3_T4_T6_E12temp_storage+36];
	add.s32 	%r686, %r374, %r375;
	bra.uni 	$L__BB9_72;
$L__BB9_52:
	// begin inline asm
	mov.u32 %r265, %laneid;
	// end inline asm
	and.b32  	%r291, %r60, 992;
	add.s32 	%r292, %r291, 32;
	setp.gt.s32 	%p27, %r292, %r120;
	not.b32 	%r293, %r291;
	add.s32 	%r294, %r120, %r293;
	selp.b32 	%r289, %r294, 31, %p27;
	mov.b32 	%r268, 1;
	mov.b32 	%r290, -1;
	// begin inline asm
	shfl.sync.down.b32 %r266, %r670, %r268, %r289, %r290;
	// end inline asm
	setp.lt.s32 	%p28, %r265, %r289;
	selp.b32 	%r295, %r266, 0, %p28;
	add.s32 	%r272, %r295, %r670;
	mov.b32 	%r273, 2;
	// begin inline asm
	shfl.sync.down.b32 %r271, %r272, %r273, %r289, %r290;
	// end inline asm
	add.s32 	%r296, %r265, 2;
	setp.gt.s32 	%p29, %r296, %r289;
	selp.b32 	%r297, 0, %r271, %p29;
	add.s32 	%r277, %r272, %r297;
	mov.b32 	%r278, 4;
	// begin inline asm
	shfl.sync.down.b32 %r276, %r277, %r278, %r289, %r290;
	// end inline asm
	add.s32 	%r298, %r265, 4;
	setp.gt.s32 	%p30, %r298, %r289;
	selp.b32 	%r299, 0, %r276, %p30;
	add.s32 	%r282, %r277, %r299;
	mov.b32 	%r283, 8;
	// begin inline asm
	shfl.sync.down.b32 %r281, %r282, %r283, %r289, %r290;
	// end inline asm
	add.s32 	%r300, %r265, 8;
	setp.gt.s32 	%p31, %r300, %r289;
	selp.b32 	%r301, 0, %r281, %p31;
	add.s32 	%r287, %r282, %r301;
	mov.b32 	%r288, 16;
	// begin inline asm
	shfl.sync.down.b32 %r286, %r287, %r288, %r289, %r290;
	// end inline asm
	add.s32 	%r302, %r265, 16;
	setp.gt.s32 	%p32, %r302, %r289;
	selp.b32 	%r303, 0, %r286, %p32;
	add.s32 	%r686, %r287, %r303;
	setp.ne.s32 	%p33, %r265, 0;
	@%p33 bra 	$L__BB9_54;
	shr.u32 	%r304, %r60, 3;
	and.b32  	%r305, %r304, 124;
	mov.u32 	%r306, _ZZN3cub18CUB_300001_SM_10006detail6reduce28DeviceReduceSingleTileKernelINS2_10policy_hubIiyN4cuda3std3__44plusIiEEE10Policy1000EPiSC_iS9_iiNS7_10__identityEEEvT0_T1_T2_T3_T4_T6_E12temp_storage;
	add.s32 	%r307, %r306, %r305;
	st.shared.u32 	[%r307+8], %r686;
$L__BB9_54:
	bar.sync 	0;
	setp.ne.s32 	%p34, %r60, 0;
	@%p34 bra 	$L__BB9_72;
	setp.gt.s32 	%p35, %r120, 32;
	ld.shared.u32 	%r308, [_ZZN3cub18CUB_300001_SM_10006detail6reduce28DeviceReduceSingleTileKernelINS2_10policy_hubIiyN4cuda3std3__44plusIiEEE10Policy1000EPiSC_iS9_iiNS7_10__identityEEEvT0_T1_T2_T3_T4_T6_E12temp_storage+12];
	selp.b32 	%r309, %r308, 0, %p35;
	add.s32 	%r310, %r309, %r686;
	setp.gt.s32 	%p36, %r120, 64;
	ld.shared.u32 	%r311, [_ZZN3cub18CUB_300001_SM_10006detail6reduce28DeviceReduceSingleTileKernelINS2_10policy_hubIiyN4cuda3std3__44plusIiEEE10Policy1000EPiSC_iS9_iiNS7_10__identityEEEvT0_T1_T2_T3_T4_T6_E12temp_storage+16];
	selp.b32 	%r312, %r311, 0, %p36;
	add.s32 	%r313, %r310, %r312;
	setp.gt.s32 	%p37, %r120, 96;
	ld.shared.u32 	%r314, [_ZZN3cub18CUB_300001_SM_10006detail6reduce28DeviceReduceSingleTileKernelINS2_10policy_hubIiyN4cuda3std3__44plusIiEEE10Policy1000EPiSC_iS9_iiNS7_10__identityEEEvT0_T1_T2_T3_T4_T6_E12temp_storage+20];
	selp.b32 	%r315, %r314, 0, %p37;
	add.s32 	%r316, %r313, %r315;
	setp.gt.s32 	%p38, %r120, 128;
	ld.shared.u32 	%r317, [_ZZN3cub18CUB_300001_SM_10006detail6reduce28DeviceReduceSingleTileKernelINS2_10policy_hubIiyN4cuda3std3__44plusIiEEE10Policy1000EPiSC_iS9_iiNS7_10__identityEEEvT0_T1_T2_T3_T4_T6_E12temp_storage+24];
	selp.b32 	%r318, %r317, 0, %p38;
	add.s32 	%r319, %r316, %r318;
	setp.gt.s32 	%p39, %r120, 160;
	ld.shared.u32 	%r320, [_ZZN3cub18CUB_300001_SM_10006detail6reduce28DeviceReduceSingleTileKernelINS2_10policy_hubIiyN4cuda3std3__44plusIiEEE10Policy1000EPiSC_iS9_iiNS7_10__identityEEEvT0_T1_T2_T3_T4_T6_E12temp_storage+28];
	selp.b32 	%r321, %r320, 0, %p39;
	add.s32 	%r322, %r319, %r321;
	setp.gt.s32 	%p40, %r120, 192;
	ld.shared.u32 	%r323, [_ZZN3cub18CUB_300001_SM_10006detail6reduce28DeviceReduceSingleTileKernelINS2_10policy_hubIiyN4cuda3std3__44plusIiEEE10Policy1000EPiSC_iS9_iiNS7_10__identityEEEvT0_T1_T2_T3_T4_T6_E12temp_storage+32];
	selp.b32 	%r324, %r323, 0, %p40;
	add.s32 	%r325, %r322, %r324;
	setp.gt.s32 	%p41, %r120, 224;
	ld.shared.u32 	%r326, [_ZZN3cub18CUB_300001_SM_10006detail6reduce28DeviceReduceSingleTileKernelINS2_10policy_hubIiyN4cuda3std3__44plusIiEEE10Policy1000EPiSC_iS9_iiNS7_10__identityEEEvT0_T1_T2_T3_T4_T6_E12temp_storage+36];
	selp.b32 	%r327, %r326, 0, %p41;
	add.s32 	%r686, %r325, %r327;
	bra.uni 	$L__BB9_72;
$L__BB9_56:
	mov.u32 	%r85, %tid.x;
	mul.wide.u32 	%rd35, %r85, 4;
	add.s64 	%rd19, %rd16, %rd35;
	// begin inline asm
	ld.global.nc.u32 %r122, [%rd19];
	// end inline asm
	add.s64 	%rd20, %rd19, 1024;
	// begin inline asm
	ld.global.nc.u32 %r123, [%rd20];
	// end inline asm
	add.s64 	%rd21, %rd19, 2048;
	// begin inline asm
	ld.global.nc.u32 %r124, [%rd21];
	// end inline asm
	add.s64 	%rd22, %rd19, 3072;
	// begin inline asm
	ld.global.nc.u32 %r125, [%rd22];
	// end inline asm
	add.s64 	%rd23, %rd19, 4096;
	// begin inline asm
	ld.global.nc.u32 %r126, [%rd23];
	// end inline asm
	add.s64 	%rd24, %rd19, 5120;
	// begin inline asm
	ld.global.nc.u32 %r127, [%rd24];
	// end inline asm
	add.s64 	%rd25, %rd19, 6144;
	// begin inline asm
	ld.global.nc.u32 %r128, [%rd25];
	// end inline asm
	add.s64 	%rd26, %rd19, 7168;
	// begin inline asm
	ld.global.nc.u32 %r129, [%rd26];
	// end inline asm
	add.s64 	%rd27, %rd19, 8192;
	// begin inline asm
	ld.global.nc.u32 %r130, [%rd27];
	// end inline asm
	add.s64 	%rd28, %rd19, 9216;
	// begin inline asm
	ld.global.nc.u32 %r131, [%rd28];
	// end inline asm
	add.s64 	%rd29, %rd19, 10240;
	// begin inline asm
	ld.global.nc.u32 %r132, [%rd29];
	// end inline asm
	add.s64 	%rd30, %rd19, 11264;
	// begin inline asm
	ld.global.nc.u32 %r133, [%rd30];
	// end inline asm
	add.s64 	%rd31, %rd19, 12288;
	// begin inline asm
	ld.global.nc.u32 %r134, [%rd31];
	// end inline asm
	add.s64 	%rd32, %rd19, 13312;
	// begin inline asm
	ld.global.nc.u32 %r135, [%rd32];
	// end inline asm
	add.s64 	%rd33, %rd19, 14336;
	// begin inline asm
	ld.global.nc.u32 %r136, [%rd33];
	// end inline asm
	add.s64 	%rd34, %rd19, 15360;
	// begin inline asm
	ld.global.nc.u32 %r137, [%rd34];
	// end inline asm
	add.s32 	%r139, %r123, %r122;
	add.s32 	%r140, %r124, %r139;
	add.s32 	%r141, %r125, %r140;
	add.s32 	%r142, %r126, %r141;
	add.s32 	%r143, %r127, %r142;
	add.s32 	%r144, %r128, %r143;
	add.s32 	%r145, %r129, %r144;
	add.s32 	%r146, %r130, %r145;
	add.s32 	%r147, %r131, %r146;
	add.s32 	%r148, %r132, %r147;
	add.s32 	%r149, %r133, %r148;
	add.s32 	%r150, %r134, %r149;
	add.s32 	%r151, %r135, %r150;
	add.s32 	%r152, %r136, %r151;
	add.s32 	%r685, %r137, %r152;
	setp.lt.u32 	%p4, %r120, 8192;
	mov.b32 	%r674, 4096;
	@%p4 bra 	$L__BB9_60;
	add.s32 	%r87, %r120, -4096;
	mov.b32 	%r674, 4096;
$L__BB9_58:
	mul.wide.s32 	%rd52, %r674, 4;
	add.s64 	%rd36, %rd19, %rd52;
	// begin inline asm
	ld.global.nc.u32 %r154, [%rd36];
	// end inline asm
	add.s64 	%rd37, %rd36, 1024;
	// begin inline asm
	ld.global.nc.u32 %r155, [%rd37];
	// end inline asm
	add.s64 	%rd38, %rd36, 2048;
	// begin inline asm
	ld.global.nc.u32 %r156, [%rd38];
	// end inline asm
	add.s64 	%rd39, %rd36, 3072;
	// begin inline asm
	ld.global.nc.u32 %r157, [%rd39];
	// end inline asm
	add.s64 	%rd40, %rd36, 4096;
	// begin inline asm
	ld.global.nc.u32 %r158, [%rd40];
	// end inline asm
	add.s64 	%rd41, %rd36, 5120;
	// begin inline asm
	ld.global.nc.u32 %r159, [%rd41];
	// end inline asm
	add.s64 	%rd42, %rd36, 6144;
	// begin inline asm
	ld.global.nc.u32 %r160, [%rd42];
	// end inline asm
	add.s64 	%rd43, %rd36, 7168;
	// begin inline asm
	ld.global.nc.u32 %r161, [%rd43];
	// end inline asm
	add.s64 	%rd44, %rd36, 8192;
	// begin inline asm
	ld.global.nc.u32 %r162, [%rd44];
	// end inline asm
	add.s64 	%rd45, %rd36, 9216;
	// begin inline asm
	ld.global.nc.u32 %r163, [%rd45];
	// end inline asm
	add.s64 	%rd46, %rd36, 10240;
	// begin inline asm
	ld.global.nc.u32 %r164, [%rd46];
	// end inline asm
	add.s64 	%rd47, %rd36, 11264;
	// begin inline asm
	ld.global.nc.u32 %r165, [%rd47];
	// end inline asm
	add.s64 	%rd48, %rd36, 12288;
	// begin inline asm
	ld.global.nc.u32 %r166, [%rd48];
	// end inline asm
	add.s64 	%rd49, %rd36, 13312;
	// begin inline asm
	ld.global.nc.u32 %r167, [%rd49];
	// end inline asm
	add.s64 	%rd50, %rd36, 14336;
	// begin inline asm
	ld.global.nc.u32 %r168, [%rd50];
	// end inline asm
	add.s64 	%rd51, %rd36, 15360;
	// begin inline asm
	ld.global.nc.u32 %r169, [%rd51];
	// end inline asm
	add.s32 	%r170, %r154, %r685;
	add.s32 	%r171, %r155, %r170;
	add.s32 	%r172, %r156, %r171;
	add.s32 	%r173, %r157, %r172;
	add.s32 	%r174, %r158, %r173;
	add.s32 	%r175, %r159, %r174;
	add.s32 	%r176, %r160, %r175;
	add.s32 	%r177, %r161, %r176;
	add.s32 	%r178, %r162, %r177;
	add.s32 	%r179, %r163, %r178;
	add.s32 	%r180, %r164, %r179;
	add.s32 	%r181, %r165, %r180;
	add.s32 	%r182, %r166, %r181;
	add.s32 	%r183, %r167, %r182;
	add.s32 	%r184, %r168, %r183;
	add.s32 	%r685, %r169, %r184;
	sub.s32 	%r185, %r120, %r674;
	setp.lt.s32 	%p5, %r185, 4096;
	@%p5 bra 	$L__BB9_68;
	add.s32 	%r674, %r674, 4096;
	setp.le.s32 	%p6, %r674, %r87;
	@%p6 bra 	$L__BB9_58;
$L__BB9_60:
	setp.le.s32 	%p7, %r120, %r674;
	@%p7 bra 	$L__BB9_68;
	sub.s32 	%r94, %r120, %r674;
	setp.ge.s32 	%p8, %r85, %r94;
	@%p8 bra 	$L__BB9_68;
	not.b32 	%r187, %r85;
	add.s32 	%r188, %r120, %r187;
	sub.s32 	%r95, %r188, %r674;
	and.b32  	%r189, %r95, 768;
	setp.eq.s32 	%p9, %r189, 768;
	mov.u32 	%r679, %r85;
	@%p9 bra 	$L__BB9_65;
	add.s32 	%r676, %r85, %r674;
	shr.u32 	%r190, %r95, 8;
	add.s32 	%r191, %r190, 1;
	and.b32  	%r192, %r191, 3;
	neg.s32 	%r675, %r192;
	mov.u32 	%r679, %r85;
$L__BB9_64:
	.pragma "nounroll";
	mul.wide.u32 	%rd54, %r676, 4;
	add.s64 	%rd53, %rd16, %rd54;
	// begin inline asm
	ld.global.nc.u32 %r193, [%rd53];
	// end inline asm
	add.s32 	%r685, %r193, %r685;
	add.s32 	%r679, %r679, 256;
	add.s32 	%r676, %r676, 256;
	add.s32 	%r675, %r675, 1;
	setp.ne.s32 	%p10, %r675, 0;
	@%p10 bra 	$L__BB9_64;
$L__BB9_65:
	setp.lt.u32 	%p11, %r95, 768;
	@%p11 bra 	$L__BB9_68;
	cvt.u64.u32 	%rd55, %r679;
	cvt.u64.u32 	%rd56, %r674;
	add.s64 	%rd57, %rd55, %rd56;
	shl.b64 	%rd58, %rd57, 2;
	add.s64 	%rd59, %rd58, %rd16;
	add.s64 	%rd124, %rd59, 2048;
	add.s32 	%r682, %r679, %r674;
$L__BB9_67:
	mul.wide.u32 	%rd64, %r682, 4;
	add.s64 	%rd60, %rd16, %rd64;
	// begin inline asm
	ld.global.nc.u32 %r194, [%rd60];
	// end inline asm
	add.s32 	%r198, %r194, %r685;
	add.s64 	%rd61, %rd124, -1024;
	// begin inline asm
	ld.global.nc.u32 %r195, [%rd61];
	// end inline asm
	add.s32 	%r199, %r195, %r198;
	// begin inline asm
	ld.global.nc.u32 %r196, [%rd124];
	// end inline asm
	add.s32 	%r200, %r196, %r199;
	add.s64 	%rd63, %rd124, 1024;
	// begin inline asm
	ld.global.nc.u32 %r197, [%rd63];
	// end inline asm
	add.s32 	%r685, %r197, %r200;
	add.s32 	%r679, %r679, 1024;
	add.s64 	%rd124, %rd124, 4096;
	add.s32 	%r682, %r682, 1024;
	setp.lt.s32 	%p12, %r679, %r94;
	@%p12 bra 	$L__BB9_67;
$L__BB9_68:
	// begin inline asm
	mov.u32 %r201, %laneid;
	// end inline asm
	mov.b32 	%r204, 1;
	mov.b32 	%r225, 31;
	mov.b32 	%r226, -1;
	// begin inline asm
	shfl.sync.down.b32 %r202, %r685, %r204, %r225, %r226;
	// end inline asm
	setp.gt.s32 	%p13, %r201, 30;
	selp.b32 	%r227, 0, %r202, %p13;
	add.s32 	%r208, %r227, %r685;
	mov.b32 	%r209, 2;
	// begin inline asm
	shfl.sync.down.b32 %r207, %r208, %r209, %r225, %r226;
	// end inline asm
	setp.gt.s32 	%p14, %r201, 29;
	selp.b32 	%r228, 0, %r207, %p14;
	add.s32 	%r213, %r208, %r228;
	mov.b32 	%r214, 4;
	// begin inline asm
	shfl.sync.down.b32 %r212, %r213, %r214, %r225, %r226;
	// end inline asm
	setp.gt.s32 	%p15, %r201, 27;
	selp.b32 	%r229, 0, %r212, %p15;
	add.s32 	%r218, %r213, %r229;
	mov.b32 	%r219, 8;
	// begin inline asm
	shfl.sync.down.b32 %r217, %r218, %r219, %r225, %r226;
	// end inline asm
	setp.gt.s32 	%p16, %r201, 23;
	selp.b32 	%r230, 0, %r217, %p16;
	add.s32 	%r223, %r218, %r230;
	mov.b32 	%r224, 16;
	// begin inline asm
	shfl.sync.down.b32 %r222, %r223, %r224, %r225, %r226;
	// end inline asm
	setp.gt.s32 	%p17, %r201, 15;
	selp.b32 	%r231, 0, %r222, %p17;
	add.s32 	%r686, %r223, %r231;
	setp.ne.s32 	%p18, %r201, 0;
	@%p18 bra 	$L__BB9_70;
	shr.u32 	%r232, %r85, 3;
	and.b32  	%r233, %r232, 124;
	mov.u32 	%r234, _ZZN3cub18CUB_300001_SM_10006detail6reduce28DeviceReduceSingleTileKernelINS2_10policy_hubIiyN4cuda3std3__44plusIiEEE10Policy1000EPiSC_iS9_iiNS7_10__identityEEEvT0_T1_T2_T3_T4_T6_E12temp_storage;
	add.s32 	%r235, %r234, %r233;
	st.shared.u32 	[%r235+8], %r686;
$L__BB9_70:
	bar.sync 	0;
	setp.ne.s32 	%p19, %r85, 0;
	@%p19 bra 	$L__BB9_72;
	ld.shared.u32 	%r236, [_ZZN3cub18CUB_300001_SM_10006detail6reduce28DeviceReduceSingleTileKernelINS2_10policy_hubIiyN4cuda3std3__44plusIiEEE10Policy1000EPiSC_iS9_iiNS7_10__identityEEEvT0_T1_T2_T3_T4_T6_E12temp_storage+12];
	add.s32 	%r237, %r236, %r686;
	ld.shared.u32 	%r238, [_ZZN3cub18CUB_300001_SM_10006detail6reduce28DeviceReduceSingleTileKernelINS2_10policy_hubIiyN4cuda3std3__44plusIiEEE10Policy1000EPiSC_iS9_iiNS7_10__identityEEEvT0_T1_T2_T3_T4_T6_E12temp_storage+16];
	add.s32 	%r239, %r237, %r238;
	ld.shared.u32 	%r240, [_ZZN3cub18CUB_300001_SM_10006detail6reduce28DeviceReduceSingleTileKernelINS2_10policy_hubIiyN4cuda3std3__44plusIiEEE10Policy1000EPiSC_iS9_iiNS7_10__identityEEEvT0_T1_T2_T3_T4_T6_E12temp_storage+20];
	add.s32 	%r241, %r239, %r240;
	ld.shared.u32 	%r242, [_ZZN3cub18CUB_300001_SM_10006detail6reduce28DeviceReduceSingleTileKernelINS2_10policy_hubIiyN4cuda3std3__44plusIiEEE10Policy1000EPiSC_iS9_iiNS7_10__identityEEEvT0_T1_T2_T3_T4_T6_E12temp_storage+24];
	add.s32 	%r243, %r241, %r242;
	ld.shared.u32 	%r244, [_ZZN3cub18CUB_300001_SM_10006detail6reduce28DeviceReduceSingleTileKernelINS2_10policy_hubIiyN4cuda3std3__44plusIiEEE10Policy1000EPiSC_iS9_iiNS7_10__identityEEEvT0_T1_T2_T3_T4_T6_E12temp_storage+28];
	add.s32 	%r245, %r243, %r244;
	ld.shared.u32 	%r246, [_ZZN3cub18CUB_300001_SM_10006detail6reduce28DeviceReduceSingleTileKernelINS2_10policy_hubIiyN4cuda3std3__44plusIiEEE10Policy1000EPiSC_iS9_iiNS7_10__identityEEEvT0_T1_T2_T3_T4_T6_E12temp_storage+32];
	add.s32 	%r247, %r245, %r246;
	ld.shared.u32 	%r248, [_ZZN3cub18CUB_300001_SM_10006detail6reduce28DeviceReduceSingleTileKernelINS2_10policy_hubIiyN4cuda3std3__44plusIiEEE10Policy1000EPiSC_iS9_iiNS7_10__identityEEEvT0_T1_T2_T3_T4_T6_E12temp_storage+36];
	add.s32 	%r686, %r247, %r248;
$L__BB9_72:
	mov.u32 	%r631, %tid.x;
	setp.ne.s32 	%p95, %r631, 0;
	@%p95 bra 	$L__BB9_74;
	add.s32 	%r632, %r686, %r121;
	st.global.u32 	[%rd1], %r632;
$L__BB9_74:
	ret;

}


// ===== COMPILED SASS (sm_100) =====

	.target	sm_100

	.elftype	@"ET_EXEC"


//--------------------- .note.nv.tkinfo           --------------------------
	.section	.note.nv.tkinfo,"",@"SHT_NOTE"
	.sectionflags	@"SHF_NOTE_NV_TKINFO"
	.tkinfo
        /*0018*/ 	.word	0x00000002
        /*0030*/ 	.string	""
        /*0030*/ 	.string	"ptxas"
        /*0030*/ 	.string	"Cuda compilation tools, release 13.0, V13.0.88"
        /*0030*/ 	.string	"Build cuda_13.0.r13.0/compiler.36424714_0"
        /*0030*/ 	.string	"-arch sm_100 -m 64 "



//--------------------- .note.nv.cuinfo           --------------------------
	.section	.note.nv.cuinfo,"",@"SHT_NOTE"
	.sectionflags	@"SHF_NOTE_NV_CUINFO"
        /*0018*/ 	.short	0x0002
        /*001a*/ 	.short	0x0064
        /*001c*/ 	.short	0x0082
	.zero		2


//--------------------- .nv.info                  --------------------------
	.section	.nv.info,"",@"SHT_CUDA_INFO"
	.align	4


	//----- nvinfo : EIATTR_REGCOUNT
	.align		4
        /*0000*/ 	.byte	0x04, 0x2f
        /*0002*/ 	.short	(.L_44 - .L_43)
	.align		4
.L_43:
        /*0004*/ 	.word	index@(_ZN3cub18CUB_300001_SM_10006detail11EmptyKernelIvEEvv)
        /*0008*/ 	.word	0x00000004


	//----- nvinfo : EIATTR_FRAME_SIZE
	.align		4
.L_44:
        /*000c*/ 	.byte	0x04, 0x11
        /*000e*/ 	.short	(.L_46 - .L_45)
	.align		4
.L_45:
        /*0010*/ 	.word	index@(_ZN3cub18CUB_300001_SM_10006detail11EmptyKernelIvEEvv)
        /*0014*/ 	.word	0x00000000


	//----- nvinfo : EIATTR_REGCOUNT
	.align		4
.L_46:
        /*0018*/ 	.byte	0x04, 0x2f
        /*001a*/ 	.short	(.L_48 - .L_47)
	.align		4
.L_47:
        /*001c*/ 	.word	index@(_ZN3cub18CUB_300001_SM_10006detail8for_each13static_kernelINS2_12policy_hub_t12policy_500_tEmN6thrust24THRUST_300001_SM_1000_NS8cuda_cub20__uninitialized_fill7functorINS7_10device_ptrIiEEiEEEEvT0_T1_)
        /*0020*/ 	.word	0x00000008


	//----- nvinfo : EIATTR_FRAME_SIZE
	.align		4
.L_48:
        /*0024*/ 	.byte	0x04, 0x11
        /*0026*/ 	.short	(.L_50 - .L_49)
	.align		4
.L_49:
        /*0028*/ 	.word	index@(_ZN3cub18CUB_300001_SM_10006detail8for_each13static_kernelINS2_12policy_hub_t12policy_500_tEmN6thrust24THRUST_300001_SM_1000_NS8cuda_cub20__uninitialized_fill7functorINS7_10device_ptrIiEEiEEEEvT0_T1_)
        /*002c*/ 	.word	0x00000000


	//----- nvinfo : EIATTR_REGCOUNT
	.align		4
.L_50:
        /*0030*/ 	.byte	0x04, 0x2f
        /*0032*/ 	.short	(.L_52 - .L_51)
	.align		4
.L_51:
        /*0034*/ 	.word	index@(_ZN3cub18CUB_300001_SM_10006detail9transform16transform_kernelINS2_10policy_hubILb1EN4cuda3std3__45tupleIJN6thrust24THRUST_300001_SM_1000_NS6detail15normal_iteratorINSA_10device_ptrIcEEEESF_EEEE10policy1000Ei10scoreMatchNSC_INSD_IiEEEEJPcSM_EEEvT0_iT1_T2_DpNS2_10kernel_argIT3_EE)
        /*0038*/ 	.word	0x00000020


	//----- nvinfo : EIATTR_FRAME_SIZE
	.align		4
.L_52:
        /*003c*/ 	.byte	0x04, 0x11
        /*003e*/ 	.short	(.L_54 - .L_53)
	.align		4
.L_53:
        /*0040*/ 	.word	index@(_ZN3cub18CUB_300001_SM_10006detail9transform16transform_kernelINS2_10policy_hubILb1EN4cuda3std3__45tupleIJN6thrust24THRUST_300001_SM_1000_NS6detail15normal_iteratorINSA_10device_ptrIcEEEESF_EEEE10policy1000Ei10scoreMatchNSC_INSD_IiEEEEJPcSM_EEEvT0_iT1_T2_DpNS2_10kernel_argIT3_EE)
        /*0044*/ 	.word	0x00000000


	//----- nvinfo : EIATTR_REGCOUNT
	.align		4
.L_54:
        /*0048*/ 	.byte	0x04, 0x2f
        /*004a*/ 	.short	(.L_56 - .L_55)
	.align		4
.L_55:
        /*004c*/ 	.word	index@(_ZN3cub18CUB_300001_SM_10006detail9transform16transform_kernelINS2_10policy_hubILb1EN4cuda3std3__45tupleIJN6thrust24THRUST_300001_SM_1000_NS6detail15normal_iteratorINSA_10device_ptrIcEEEESF_EEEE10policy1000El10scoreMatchNSC_INSD_IiEEEEJPcSM_EEEvT0_iT1_T2_DpNS2_10kernel_argIT3_EE)
        /*0050*/ 	.word	0x00000017


	//----- nvinfo : EIATTR_FRAME_SIZE
	.align		4
.L_56:
        /*0054*/ 	.byte	0x04, 0x11
        /*0056*/ 	.short	(.L_58 - .L_57)
	.align		4
.L_57:
        /*0058*/ 	.word	index@(_ZN3cub18CUB_300001_SM_10006detail9transform16transform_kernelINS2_10policy_hubILb1EN4cuda3std3__45tupleIJN6thrust24THRUST_300001_SM_1000_NS6detail15normal_iteratorINSA_10device_ptrIcEEEESF_EEEE10policy1000El10scoreMatchNSC_INSD_IiEEEEJPcSM_EEEvT0_iT1_T2_DpNS2_10kernel_argIT3_EE)
        /*005c*/ 	.word	0x00000000


	//----- nvinfo : EIATTR_REGCOUNT
	.align		4
.L_58:
        /*0060*/ 	.byte	0x04, 0x2f
        /*0062*/ 	.short	(.L_60 - .L_59)
	.align		4
.L_59:
        /*0064*/ 	.word	index@(_ZN3cub18CUB_300001_SM_10006detail6reduce28DeviceReduceSingleTileKernelINS2_10policy_hubIijN4cuda3std3__44plusIiEEE10Policy1000EN6thrust24THRUST_300001_SM_1000_NS6detail15normal_iteratorINSD_10device_ptrIiEEEEPijS9_iiNS7_10__identityEEEvT0_T1_T2_T3_T4_T6_)
        /*0068*/ 	.word	0x00000020


	//----- nvinfo : EIATTR_FRAME_SIZE
	.align		4
.L_60:
        /*006c*/ 	.byte	0x04, 0x11
        /*006e*/ 	.short	(.L_62 - .L_61)
	.align		4
.L_61:
        /*0070*/ 	.word	index@(_ZN3cub18CUB_300001_SM_10006detail6reduce28DeviceReduceSingleTileKernelINS2_10policy_hubIijN4cuda3std3__44plusIiEEE10Policy1000EN6thrust24THRUST_300001_SM_1000_NS6detail15normal_iteratorINSD_10device_ptrIiEEEEPijS9_iiNS7_10__identityEEEvT0_T1_T2_T3_T4_T6_)
        /*0074*/ 	.word	0x00000000


	//----- nvinfo : EIATTR_REGCOUNT
	.align		4
.L_62:
        /*0078*/ 	.byte	0x04, 0x2f
        /*007a*/ 	.short	(.L_64 - .L_63)
	.align		4
.L_63:
        /*007c*/ 	.word	index@(_ZN3cub18CUB_300001_SM_10006detail6reduce18DeviceReduceKernelINS2_10policy_hubIijN4cuda3std3__44plusIiEEE10Policy1000EN6thrust24THRUST_300001_SM_1000_NS6detail15normal_iteratorINSD_10device_ptrIiEEEEjS9_iNS7_10__identityEEEvT0_PT3_T1_NS0_13GridEvenShareISN_EET2_T4_)
        /*0080*/ 	.word	0x00000020


	//----- nvinfo : EIATTR_FRAME_SIZE
	.align		4
.L_64:
        /*0084*/ 	.byte	0x04, 0x11
        /*0086*/ 	.short	(.L_66 - .L_65)
	.align		4
.L_65:
        /*0088*/ 	.word	index@(_ZN3cub18CUB_300001_SM_10006detail6reduce18DeviceReduceKernelINS2_10policy_hubIijN4cuda3std3__44plusIiEEE10Policy1000EN6thrust24THRUST_300001_SM_1000_NS6detail15normal_iteratorINSD_10device_ptrIiEEEEjS9_iNS7_10__identityEEEvT0_PT3_T1_NS0_13GridEvenShareISN_EET2_T4_)
        /*008c*/ 	.word	0x00000000


	//----- nvinfo : EIATTR_REGCOUNT
	.align		4
.L_66:
        /*0090*/ 	.byte	0x04, 0x2f
        /*0092*/ 	.short	(.L_68 - .L_67)
	.align		4
.L_67:
        /*0094*/ 	.word	index@(_ZN3cub18CUB_300001_SM_10006detail6reduce28DeviceReduceSingleTileKernelINS2_10policy_hubIijN4cuda3std3__44plusIiEEE10Policy1000EPiSC_iS9_iiNS7_10__identityEEEvT0_T1_T2_T3_T4_T6_)
        /*0098*/ 	.word	0x00000020


	//----- nvinfo : EIATTR_FRAME_SIZE
	.align		4
.L_68:
        /*009c*/ 	.byte	0x04, 0x11
        /*009e*/ 	.short	(.L_70 - .L_69)
	.align		4
.L_69:
        /*00a0*/ 	.word	index@(_ZN3cub18CUB_300001_SM_10006detail6reduce28DeviceReduceSingleTileKernelINS2_10policy_hubIijN4cuda3std3__44plusIiEEE10Policy1000EPiSC_iS9_iiNS7_10__identityEEEvT0_T1_T2_T3_T4_T6_)
        /*00a4*/ 	.word	0x00000000


	//----- nvinfo : EIATTR_REGCOUNT
	.align		4
.L_70:
        /*00a8*/ 	.byte	0x04, 0x2f
        /*00aa*/ 	.short	(.L_72 - .L_71)
	.align		4
.L_71:
        /*00ac*/ 	.word	index@(_ZN3cub18CUB_300001_SM_10006detail6reduce28DeviceReduceSingleTileKernelINS2_10policy_hubIiyN4cuda3std3__44plusIiEEE10Policy1000EN6thrust24THRUST_300001_SM_1000_NS6detail15normal_iteratorINSD_10device_ptrIiEEEEPiyS9_iiNS7_10__identityEEEvT0_T1_T2_T3_T4_T6_)
        /*00b0*/ 	.word	0x0000001f


	//----- nvinfo : EIATTR_FRAME_SIZE
	.align		4
.L_72:
        /*00b4*/ 	.byte	0x04, 0x11
        /*00b6*/ 	.short	(.L_74 - .L_73)
	.align		4
.L_73:
        /*00b8*/ 	.word	index@(_ZN3cub18CUB_300001_SM_10006detail6reduce28DeviceReduceSingleTileKernelINS2_10policy_hubIiyN4cuda3std3__44plusIiEEE10Policy1000EN6thrust24THRUST_300001_SM_1000_NS6detail15normal_iteratorINSD_10device_ptrIiEEEEPiyS9_iiNS7_10__identityEEEvT0_T1_T2_T3_T4_T6_)
        /*00bc*/ 	.word	0x00000000


	//----- nvinfo : EIATTR_REGCOUNT
	.align		4
.L_74:
        /*00c0*/ 	.byte	0x04, 0x2f
        /*00c2*/ 	.short	(.L_76 - .L_75)
	.align		4
.L_75:
        /*00c4*/ 	.word	index@(_ZN3cub18CUB_300001_SM_10006detail6reduce18DeviceReduceKernelINS2_10policy_hubIiyN4cuda3std3__44plusIiEEE10Policy1000EN6thrust24THRUST_300001_SM_1000_NS6detail15normal_iteratorINSD_10device_ptrIiEEEEyS9_iNS7_10__identityEEEvT0_PT3_T1_NS0_13GridEvenShareISN_EET2_T4_)
        /*00c8*/ 	.word	0x0000001e


	//----- nvinfo : EIATTR_FRAME_SIZE
	.align		4
.L_76:
        /*00cc*/ 	.byte	0x04, 0x11
        /*00ce*/ 	.short	(.L_78 - .L_77)
	.align		4
.L_77:
        /*00d0*/ 	.word	index@(_ZN3cub18CUB_300001_SM_10006detail6reduce18DeviceReduceKernelINS2_10policy_hubIiyN4cuda3std3__44plusIiEEE10Policy1000EN6thrust24THRUST_300001_SM_1000_NS6detail15normal_iteratorINSD_10device_ptrIiEEEEyS9_iNS7_10__identityEEEvT0_PT3_T1_NS0_13GridEvenShareISN_EET2_T4_)
        /*00d4*/ 	.word	0x00000000


	//----- nvinfo : EIATTR_REGCOUNT
	.align		4
.L_78:
        /*00d8*/ 	.byte	0x04, 0x2f
        /*00da*/ 	.short	(.L_80 - .L_79)
	.align		4
.L_79:
        /*00dc*/ 	.word	index@(_ZN3cub18CUB_300001_SM_10006detail6reduce28DeviceReduceSingleTileKernelINS2_10policy_hubIiyN4cuda3std3__44plusIiEEE10Policy1000EPiSC_iS9_iiNS7_10__identityEEEvT0_T1_T2_T3_T4_T6_)
        /*00e0*/ 	.word	0x00000020


	//----- nvinfo : EIATTR_FRAME_SIZE
	.align		4
.L_80:
        /*00e4*/ 	.byte	0x04, 0x11
        /*00e6*/ 	.short	(.L_82 - .L_81)
	.align		4
.L_81:
        /*00e8*/ 	.word	index@(_ZN3cub18CUB_300001_SM_10006detail6reduce28DeviceReduceSingleTileKernelINS2_10policy_hubIiyN4cuda3std3__44plusIiEEE10Policy1000EPiSC_iS9_iiNS7_10__identityEEEvT0_T1_T2_T3_T4_T6_)
        /*00ec*/ 	.word	0x00000000


	//----- nvinfo : EIATTR_MIN_STACK_SIZE
	.align		4
.L_82:
        /*00f0*/ 	.byte	0x04, 0x12
        /*00f2*/ 	.short	(.L_84 - .L_83)
	.align		4
.L_83:
        /*00f4*/ 	.word	index@(_ZN3cub18CUB_300001_SM_10006detail6reduce28DeviceReduceSingleTileKernelINS2_10policy_hubIiyN4cuda3std3__44plusIiEEE10Policy1000EPiSC_iS9_iiNS7_10__identityEEEvT0_T1_T2_T3_T4_T6_)
        /*00f8*/ 	.word	0x00000000


	//----- nvinfo : EIATTR_MIN_STACK_SIZE
	.align		4
.L_84:
        /*00fc*/ 	.byte	0x04, 0x12
        /*00fe*/ 	.short	(.L_86 - .L_85)
	.align		4
.L_85:
        /*0100*/ 	.word	index@(_ZN3cub18CUB_300001_SM_10006detail6reduce18DeviceReduceKernelINS2_10policy_hubIiyN4cuda3std3__44plusIiEEE10Policy1000EN6thrust24THRUST_300001_SM_1000_NS6detail15normal_iteratorINSD_10device_ptrIiEEEEyS9_iNS7_10__identityEEEvT0_PT3_T1_NS0_13GridEvenShareISN_EET2_T4_)
        /*0104*/ 	.word	0x00000000


	//----- nvinfo : EIATTR_MIN_STACK_SIZE
	.align		4
.L_86:
        /*0108*/ 	.byte	0x04, 0x12
        /*010a*/ 	.short	(.L_88 - .L_87)
	.align		4
.L_87:
        /*010c*/ 	.word	index@(_ZN3cub18CUB_300001_SM_10006detail6reduce28DeviceReduceSingleTileKernelINS2_10policy_hubIiyN4cuda3std3__44plusIiEEE10Policy1000EN6thrust24THRUST_300001_SM_1000_NS6detail15normal_iteratorINSD_10device_ptrIiEEEEPiyS9_iiNS7_10__identityEEEvT0_T1_T2_T3_T4_T6_)
        /*0110*/ 	.word	0x00000000


	//----- nvinfo : EIATTR_MIN_STACK_SIZE
	.align		4
.L_88:
        /*0114*/ 	.byte	0x04, 0x12
        /*0116*/ 	.short	(.L_90 - .L_89)
	.align		4
.L_89:
        /*0118*/ 	.word	index@(_ZN3cub18CUB_300001_SM_10006detail6reduce28DeviceReduceSingleTileKernelINS2_10policy_hubIijN4cuda3std3__44plusIiEEE10Policy1000EPiSC_iS9_iiNS7_10__identityEEEvT0_T1_T2_T3_T4_T6_)
        /*011c*/ 	.word	0x00000000


	//----- nvinfo : EIATTR_MIN_STACK_SIZE
	.align		4
.L_90:
        /*0120*/ 	.byte	0x04, 0x12
        /*0122*/ 	.short	(.L_92 - .L_91)
	.align		4
.L_91:
        /*0124*/ 	.word	index@(_ZN3cub18CUB_300001_SM_10006detail6reduce18DeviceReduceKernelINS2_10policy_hubIijN4cuda3std3__44plusIiEEE10Policy1000EN6thrust24THRUST_300001_SM_1000_NS6detail15normal_iteratorINSD_10device_ptrIiEEEEjS9_iNS7_10__identityEEEvT0_PT3_T1_NS0_13GridEvenShareISN_EET2_T4_)
        /*0128*/ 	.word	0x00000000


	//----- nvinfo : EIATTR_MIN_STACK_SIZE
	.align		4
.L_92:
        /*012c*/ 	.byte	0x04, 0x12
        /*012e*/ 	.short	(.L_94 - .L_93)
	.align		4
.L_93:
        /*0130*/ 	.word	index@(_ZN3cub18CUB_300001_SM_10006detail6reduce28DeviceReduceSingleTileKernelINS2_10policy_hubIijN4cuda3std3__44plusIiEEE10Policy1000EN6thrust24THRUST_300001_SM_1000_NS6detail15normal_iteratorINSD_10device_ptrIiEEEEPijS9_iiNS7_10__identityEEEvT0_T1_T2_T3_T4_T6_)
        /*0134*/ 	.word	0x00000000


	//----- nvinfo : EIATTR_MIN_STACK_SIZE
	.align		4
.L_94:
        /*0138*/ 	.byte	0x04, 0x12
        /*013a*/ 	.short	(.L_96 - .L_95)
	.align		4
.L_95:
        /*013c*/ 	.word	index@(_ZN3cub18CUB_300001_SM_10006detail9transform16transform_kernelINS2_10policy_hubILb1EN4cuda3std3__45tupleIJN6thrust24THRUST_300001_SM_1000_NS6detail15normal_iteratorINSA_10device_ptrIcEEEESF_EEEE10policy1000El10scoreMatchNSC_INSD_IiEEEEJPcSM_EEEvT0_iT1_T2_DpNS2_10kernel_argIT3_EE)
        /*0140*/ 	.word	0x00000000


	//----- nvinfo : EIATTR_MIN_STACK_SIZE
	.align		4
.L_96:
        /*0144*/ 	.byte	0x04, 0x12
        /*0146*/ 	.short	(.L_98 - .L_97)
	.align		4
.L_97:
        /*0148*/ 	.word	index@(_ZN3cub18CUB_300001_SM_10006detail9transform16transform_kernelINS2_10policy_hubILb1EN4cuda3std3__45tupleIJN6thrust24THRUST_300001_SM_1000_NS6detail15normal_iteratorINSA_10device_ptrIcEEEESF_EEEE10policy1000Ei10scoreMatchNSC_INSD_IiEEEEJPcSM_EEEvT0_iT1_T2_DpNS2_10kernel_argIT3_EE)
        /*014c*/ 	.word	0x00000000


	//----- nvinfo : EIATTR_MIN_STACK_SIZE
	.align		4
.L_98:
        /*0150*/ 	.byte	0x04, 0x12
        /*0152*/ 	.short	(.L_100 - .L_99)
	.align		4
.L_99:
        /*0154*/ 	.word	index@(_ZN3cub18CUB_300001_SM_10006detail8for_each13static_kernelINS2_12policy_hub_t12policy_500_tEmN6thrust24THRUST_300001_SM_1000_NS8cuda_cub20__uninitialized_fill7functorINS7_10device_ptrIiEEiEEEEvT0_T1_)
        /*0158*/ 	.word	0x00000000


	//----- nvinfo : EIATTR_MIN_STACK_SIZE
	.align		4
.L_100:
        /*015c*/ 	.byte	0x04, 0x12
        /*015e*/ 	.short	(.L_102 - .L_101)
	.align		4
.L_101:
        /*0160*/ 	.word	index@(_ZN3cub18CUB_300001_SM_10006detail11EmptyKernelIvEEvv)
        /*0164*/ 	.word	0x00000000
.L_102:


//--------------------- .nv.compat                --------------------------
	.section	.nv.compat,"",@"SHT_CUDA_COMPAT_INFO"
	.align	4
        /*0000*/ 	.byte	0x02, 0x09, 0x00, 0x00, 0x02, 0x02, 0x01, 0x00, 0x02, 0x05, 0x05, 0x00, 0x03, 0x07, 0x01, 0x01
        /*0010*/ 	.byte	0x02, 0x03, 0x00, 0x00, 0x02, 0x06, 0x01, 0x00, 0x04, 0x0b, 0x08, 0x00, 0x09, 0x00, 0x00, 0x00
        /*0020*/ 	.byte	0x00, 0x00, 0x00, 0x00


//--------------------- .nv.info._ZN3cub18CUB_300001_SM_10006detail6reduce28DeviceReduceSingleTileKernelINS2_10policy_hubIiyN4cuda3std3__44plusIiEEE10Policy1000EPiSC_iS9_iiNS7_10__identityEEEvT0_T1_T2_T3_T4_T6_ --------------------------
	.section	.nv.info._ZN3cub18CUB_300001_SM_10006detail6reduce28DeviceReduceSingleTileKernelINS2_10policy_hubIiyN4cuda3std3__44plusIiEEE10Policy1000EPiSC_iS9_iiNS7_10__identityEEEvT0_T1_T2_T3_T4_T6_,"",@"SHT_CUDA_INFO"
	.sectionflags	@""
	.align	4


	//----- nvinfo : EIATTR_CUDA_API_VERSION
	.align		4
        /*0000*/ 	.byte	0x04, 0x37
        /*0002*/ 	.short	(.L_104 - .L_103)
.L_103:
        /*0004*/ 	.word	0x00000082


	//----- nvinfo : EIATTR_KPARAM_INFO
	.align		4
.L_104:
        /*0008*/ 	.byte	0x04, 0x17
        /*000a*/ 	.short	(.L_106 - .L_105)
.L_105:
        /*000c*/ 	.word	0x00000000
        /*0010*/ 	.short	0x0005
        /*0012*/ 	.short	0x001c
        /*0014*/ 	.byte	0x00, 0xf0, 0x05, 0x00


	//----- nvinfo : EIATTR_KPARAM_INFO
	.align		4
.L_106:
        /*0018*/ 	.byte	0x04, 0x17
        /*001a*/ 	.short	(.L_108 - .L_107)
.L_107:
        /*001c*/ 	.word	0x00000000
        /*0020*/ 	.short	0x0004
        /*0022*/ 	.short	0x0018
        /*0024*/ 	.byte	0x00, 0xf0, 0x11, 0x00


	//----- nvinfo : EIATTR_KPARAM_INFO
	.align		4
.L_108:
        /*0028*/ 	.byte	0x04, 0x17
        /*002a*/ 	.short	(.L_110 - .L_109)
.L_109:
        /*002c*/ 	.word	0x00000000
        /*0030*/ 	.short	0x0003
        /*0032*/ 	.short	0x0014
        /*0034*/ 	.byte	0x00, 0xf0, 0x05, 0x00


	//----- nvinfo : EIATTR_KPARAM_INFO
	.align		4
.L_110:
        /*0038*/ 	.byte	0x04, 0x17
        /*003a*/ 	.short	(.L_112 - .L_111)
.L_111:
        /*003c*/ 	.word	0x00000000
        /*0040*/ 	.short	0x0002
        /*0042*/ 	.short	0x0010
        /*0044*/ 	.byte	0x00, 0xf0, 0x11, 0x00


	//----- nvinfo : EIATTR_KPARAM_INFO
	.align		4
.L_112:
        /*0048*/ 	.byte	0x04, 0x17
        /*004a*/ 	.short	(.L_114 - .L_113)
.L_113:
        /*004c*/ 	.word	0x00000000
        /*0050*/ 	.short	0x0001
        /*0052*/ 	.short	0x0008
        /*0054*/ 	.byte	0x00, 0xf5, 0x21, 0x00


	//----- nvinfo : EIATTR_KPARAM_INFO
	.align		4
.L_114:
        /*0058*/ 	.byte	0x04, 0x17
        /*005a*/ 	.short	(.L_116 - .L_115)
.L_115:
        /*005c*/ 	.word	0x00000000
        /*0060*/ 	.short	0x0000
        /*0062*/ 	.short	0x0000
        /*0064*/ 	.byte	0x00, 0xf5, 0x21, 0x00


	//----- nvinfo : EIATTR_SPARSE_MMA_MASK
	.align		4
.L_116:
        /*0068*/ 	.byte	0x03, 0x50
        /*006a*/ 	.short	0x0000


	//----- nvinfo : EIATTR_MAXREG_COUNT
	.align		4
        /*006c*/ 	.byte	0x03, 0x1b
        /*006e*/ 	.short	0x00ff


	//----- nvinfo : EIATTR_NUM_BARRIERS
	.align		4
        /*0070*/ 	.byte	0x02, 0x4c
        /*0072*/ 	.byte	0x01
	.zero		1


	//----- nvinfo : EIATTR_MERCURY_ISA_VERSION
	.align		4
        /*0074*/ 	.byte	0x03, 0x5f
        /*0076*/ 	.short	0x0101


	//----- nvinfo : EIATTR_COOP_GROUP_MASK_REGIDS
	.align		4
        /*0078*/ 	.byte	0x04, 0x29
        /*007a*/ 	.short	(.L_118 - .L_117)


	//   ....[0]....
.L_117:
        /*007c*/ 	.word	0xffffffff


	//   ....[1]....
        /*0080*/ 	.word	0xffffffff


	//   ....[2]....
        /*0084*/ 	.word	0xffffffff


	//   ....[3]....
        /*0088*/ 	.word	0xffffffff


	//   ....[4]....
        /*008c*/ 	.word	0xffffffff


	//   ....[5]....
        /*0090*/ 	.word	0xffffffff


	//   ....[6]....
        /*0094*/ 	.word	0xffffffff


	//   ....[7]....
        /*0098*/ 	.word	0xffffffff


	//   ....[8]....
        /*009c*/ 	.word	0xffffffff


	//   ....[9]....
        /*00a0*/ 	.word	0xffffffff


	//   ....[10]....
        /*00a4*/ 	.word	0xffffffff


	//   ....[11]....
        /*00a8*/ 	.word	0xffffffff


	//   ....[12]....
        /*00ac*/ 	.word	0xffffffff


	//   ....[13]....
        /*00b0*/ 	.word	0xffffffff


	//   ....[14]....
        /*00b4*/ 	.word	0xffffffff


	//   ....[15]....
        /*00b8*/ 	.word	0xffffffff


	//   ....[16]....
        /*00bc*/ 	.word	0xffffffff


	//   ....[17]....
        /*00c0*/ 	.word	0xffffffff


	//   ....[18]....
        /*00c4*/ 	.word	0xffffffff


	//   ....[19]....
        /*00c8*/ 	.word	0xffffffff


	//   ....[20]....
        /*00cc*/ 	.word	0xffffffff


	//   ....[21]....
        /*00d0*/ 	.word	0xffffffff


	//   ....[22]....
        /*00d4*/ 	.word	0xffffffff


	//   ....[23]....
        /*00d8*/ 	.word	0xffffffff


	//   ....[24]....
        /*00dc*/ 	.word	0xffffffff


	//   ....[25]....
        /*00e0*/ 	.word	0xffffffff


	//   ....[26]....
        /*00e4*/ 	.word	0xffffffff


	//   ....[27]....
        /*00e8*/ 	.word	0xffffffff


	//   ....[28]....
        /*00ec*/ 	.word	0xffffffff


	//   ....[29]....
        /*00f0*/ 	.word	0xffffffff


	//----- nvinfo : EIATTR_COOP_GROUP_INSTR_OFFSETS
	.align		4
.L_118:
        /*00f4*/ 	.byte	0x04, 0x28
        /*00f6*/ 	.short	(.L_120 - .L_119)


	//   ....[0]....
.L_119:
        /*00f8*/ 	.word	0x00000890


	//   ....[1]....
        /*00fc*/ 	.word	0x000008f0


	//   ....[2]....
        /*0100*/ 	.word	0x00000940


	//   ....[3]....
        /*0104*/ 	.word	0x000009b0


	//   ....[4]....
        /*0108*/ 	.word	0x00000a10


	//   ....[5]....
        /*010c*/ 	.word	0x00000ba0


	//   ....[6]....
        /*0110*/ 	.word	0x00000c40


	//   ....[7]....
        /*0114*/ 	.word	0x00000cc0


	//   ....[8]....
        /*0118*/ 	.word	0x00000d20


	//   ....[9]....
        /*011c*/ 	.word	0x00000d60


	//   ....[10]....
        /*0120*/ 	.word	0x000019d0


	//   ....[11]....
        /*0124*/ 	.word	0x00001a30


	//   ....[12]....
        /*0128*/ 	.word	0x00001a90


	//   ....[13]....
        /*012c*/ 	.word	0x00001af0


	//   ....[14]....
        /*0130*/ 	.word	0x00001b50


	//   ....[15]....
        /*0134*/ 	.word	0x000023f0


	//   ....[16]....
        /*0138*/ 	.word	0x00002450


	//   ....[17]....
        /*013c*/ 	.word	0x000024a0


	//   ....[18]....
        /*0140*/ 	.word	0x00002510


	//   ....[19]....
        /*0144*/ 	.word	0x00002570


	//   ....[20]....
        /*0148*/ 	.word	0x00002700


	//   ....[21]....
        /*014c*/ 	.word	0x00002790


	//   ....[22]....
        /*0150*/ 	.word	0x000027e0


	//   ....[23]....
        /*0154*/ 	.word	0x00002850


	//   ....[24]....
        /*0158*/ 	.word	0x000028c0


	//   ....[25]....
        /*015c*/ 	.word	0x000036a0


	//   ....[26]....
        /*0160*/ 	.word	0x00003700


	//   ....[27]....
        /*0164*/ 	.word	0x00003760


	//   ....[28]....
        /*0168*/ 	.word	0x000037c0


	//   ....[29]....
        /*016c*/ 	.word	0x00003820


	//----- nvinfo : EIATTR_VRC_CTA_INIT_COUNT
	.align		4
.L_120:
        /*0170*/ 	.byte	0x02, 0x4a
	.zero		1
	.zero		1


	//----- nvinfo : EIATTR_EXIT_INSTR_OFFSETS
	.align		4
        /*0174*/ 	.byte	0x04, 0x1c
        /*0176*/ 	.short	(.L_122 - .L_121)


	//   ....[0]....
.L_121:
        /*0178*/ 	.word	0x00000080


	//   ....[1]....
        /*017c*/ 	.word	0x000000c0


	//   ....[2]....
        /*0180*/ 	.word	0x00003940


	//   ....[3]....
        /*0184*/ 	.word	0x00003990


	//----- nvinfo : EIATTR_MAX_THREADS
	.align		4
.L_122:
        /*0188*/ 	.byte	0x04, 0x05
        /*018a*/ 	.short	(.L_124 - .L_123)
.L_123:
        /*018c*/ 	.word	0x00000100
        /*0190*/ 	.word	0x00000001
        /*0194*/ 	.word	0x00000001


	//----- nvinfo : EIATTR_CRS_STACK_SIZE
	.align		4
.L_124:
        /*0198*/ 	.byte	0x04, 0x1e
        /*019a*/ 	.short	(.L_126 - .L_125)
.L_125:
        /*019c*/ 	.word	0x00000000


	//----- nvinfo : EIATTR_CBANK_PARAM_SIZE
	.align		4
.L_126:
        /*01a0*/ 	.byte	0x03, 0x19
        /*01a2*/ 	.short	0x001d


	//----- nvinfo : EIATTR_PARAM_CBANK
	.align		4
        /*01a4*/ 	.byte	0x04, 0x0a
        /*01a6*/ 	.short	(.L_128 - .L_127)
	.align		4
.L_127:
        /*01a8*/ 	.word	index@(.nv.constant0._ZN3cub18CUB_300001_SM_10006detail6reduce28DeviceReduceSingleTileKernelINS2_10policy_hubIiyN4cuda3std3__44plusIiEEE10Policy1000EPiSC_iS9_iiNS7_10__identityEEEvT0_T1_T2_T3_T4_T6_)
        /*01ac*/ 	.short	0x0380
        /*01ae*/ 	.short	0x001d


	//----- nvinfo : EIATTR_SW_WAR
	.align		4
.L_128:
        /*01b0*/ 	.byte	0x04, 0x36
        /*01b2*/ 	.short	(.L_130 - .L_129)
.L_129:
        /*01b4*/ 	.word	0x00000008
.L_130:


//--------------------- .nv.info._ZN3cub18CUB_300001_SM_10006detail6reduce18DeviceReduceKernelINS2_10policy_hubIiyN4cuda3std3__44plusIiEEE10Policy1000EN6thrust24THRUST_300001_SM_1000_NS6detail15normal_iteratorINSD_10device_ptrIiEEEEyS9_iNS7_10__identityEEEvT0_PT3_T1_NS0_13GridEvenShareISN_EET2_T4_ --------------------------
	.section	.nv.info._ZN3cub18CUB_300001_SM_10006detail6reduce18DeviceReduceKernelINS2_10policy_hubIiyN4cuda3std3__44plusIiEEE10Policy1000EN6thrust24THRUST_300001_SM_1000_NS6detail15normal_iteratorINSD_10device_ptrIiEEEEyS9_iNS7_10__identityEEEvT0_PT3_T1_NS0_13GridEvenShareISN_EET2_T4_,"",@"SHT_CUDA_INFO"
	.sectionflags	@""
	.align	4


	//----- nvinfo : EIATTR_CUDA_API_VERSION
	.align		4
        /*0000*/ 	.byte	0x04, 0x37
        /*0002*/ 	.short	(.L_132 - .L_131)
.L_131:
        /*0004*/ 	.word	0x00000082


	//----- nvinfo : EIATTR_KPARAM_INFO
	.align		4
.L_132:
        /*0008*/ 	.byte	0x04, 0x17
        /*000a*/ 	.short	(.L_134 - .L_133)
.L_133:
        /*000c*/ 	.word	0x00000000
        /*0010*/ 	.short	0x0005
        /*0012*/ 	.short	0x0061
        /*0014*/ 	.byte	0x00, 0xf0, 0x05, 0x00


	//----- nvinfo : EIATTR_KPARAM_INFO
	.align		4
.L_134:
        /*0018*/ 	.byte	0x04, 0x17
        /*001a*/ 	.short	(.L_136 - .L_135)
.L_135:
        /*001c*/ 	.word	0x00000000
        /*0020*/ 	.short	0x0004
        /*0022*/ 	.short	0x0060
        /*0024*/ 	.byte	0x00, 0xf0, 0x05, 0x00


	//----- nvinfo : EIATTR_KPARAM_INFO
	.align		4
.L_136:
        /*0028*/ 	.byte	0x04, 0x17
        /*002a*/ 	.short	(.L_138 - .L_137)
.L_137:
        /*002c*/ 	.word	0x00000000
        /*0030*/ 	.short	0x0003
        /*0032*/ 	.short	0x0018
        /*0034*/ 	.byte	0x00, 0xf0, 0x21, 0x01


	//----- nvinfo : EIATTR_KPARAM_INFO
	.align		4
.L_138:
        /*0038*/ 	.byte	0x04, 0x17
        /*003a*/ 	.short	(.L_140 - .L_139)
.L_139:
        /*003c*/ 	.word	0x00000000
        /*0040*/ 	.short	0x0002
        /*0042*/ 	.short	0x0010
        /*0044*/ 	.byte	0x00, 0xf0, 0x21, 0x00


	//----- nvinfo : EIATTR_KPARAM_INFO
	.align		4
.L_140:
        /*0048*/ 	.byte	0x04, 0x17
        /*004a*/ 	.short	(.L_142 - .L_141)
.L_141:
        /*004c*/ 	.word	0x00000000
        /*0050*/ 	.short	0x0001
        /*0052*/ 	.short	0x0008
        /*0054*/ 	.byte	0x00, 0xf5, 0x21, 0x00


	//----- nvinfo : EIATTR_KPARAM_INFO
	.align		4
.L_142:
        /*0058*/ 	.byte	0x04, 0x17
        /*005a*/ 	.short	(.L_144 - .L_143)
.L_143:
        /*005c*/ 	.word	0x00000000
        /*0060*/ 	.short	0x0000
        /*0062*/ 	.short	0x0000
        /*0064*/ 	.byte	0x00, 0xf0, 0x21, 0x00


	//----- nvinfo : EIATTR_SPARSE_MMA_MASK
	.align		4
.L_144:
        /*0068*/ 	.byte	0x03, 0x50
        /*006a*/ 	.short	0x0000


	//----- nvinfo : EIATTR_MAXREG_COUNT
	.align		4
        /*006c*/ 	.byte	0x03, 0x1b
        /*006e*/ 	.short	0x00ff


	//----- nvinfo : EIATTR_NUM_BARRIERS
	.align		4
        /*0070*/ 	.byte	0x02, 0x4c
        /*0072*/ 	.byte	0x01
	.zero		1


	//----- nvinfo : EIATTR_MERCURY_ISA_VERSION
	.align		4
        /*0074*/ 	.byte	0x03, 0x5f
        /*0076*/ 	.short	0x0101


	//----- nvinfo : EIATTR_COOP_GROUP_MASK_REGIDS
	.align		4
        /*0078*/ 	.byte	0x04, 0x29
        /*007a*/ 	.short	(.L_146 - .L_145)


	//   ....[0]....
.L_145:
        /*007c*/ 	.word	0xffffffff


	//   ....[1]....
        /*0080*/ 	.word	0xffffffff


	//   ....[2]....
        /*0084*/ 	.word	0xffffffff


	//   ....[3]....
        /*0088*/ 	.word	0xffffffff


	//   ....[4]....
        /*008c*/ 	.word	0xffffffff


	//   ....[5]....
        /*0090*/ 	.word	0xffffffff


	//   ....[6]....
        /*0094*/ 	.word	0xffffffff


	//   ....[7]....
        /*0098*/ 	.word	0xffffffff


	//   ....[8]....
        /*009c*/ 	.word	0xffffffff


	//   ....[9]....
        /*00a0*/ 	.word	0xffffffff


	//   ....[10]....
        /*00a4*/ 	.word	0xffffffff


	//   ....[11]....
        /*00a8*/ 	.word	0xffffffff


	//   ....[12]....
        /*00ac*/ 	.word	0xffffffff


	//   ....[13]....
        /*00b0*/ 	.word	0xffffffff


	//   ....[14]....
        /*00b4*/ 	.word	0xffffffff


	//----- nvinfo : EIATTR_COOP_GROUP_INSTR_OFFSETS
	.align		4
.L_146:
        /*00b8*/ 	.byte	0x04, 0x28
        /*00ba*/ 	.short	(.L_148 - .L_147)


	//   ....[0]....
.L_147:
        /*00bc*/ 	.word	0x000008e0


	//   ....[1]....
        /*00c0*/ 	.word	0x00000940


	//   ....[2]....
        /*00c4*/ 	.word	0x000009a0


	//   ....[3]....
        /*00c8*/ 	.word	0x00000a00


	//   ....[4]....
        /*00cc*/ 	.word	0x00000a60


	//   ....[5]....
        /*00d0*/ 	.word	0x00000bf0


	//   ....[6]....
        /*00d4*/ 	.word	0x00000c90


	//   ....[7]....
        /*00d8*/ 	.word	0x00000d10


	//   ....[8]....
        /*00dc*/ 	.word	0x00000d70


	//   ....[9]....
        /*00e0*/ 	.word	0x00000db0


	//   ....[10]....
        /*00e4*/ 	.word	0x00001db0


	//   ....[11]....
        /*00e8*/ 	.word	0x00001e10


	//   ....[12]....
        /*00ec*/ 	.word	0x00001e70


	//   ....[13]....
        /*00f0*/ 	.word	0x00001ed0


	//   ....[14]....
        /*00f4*/ 	.word	0x00001f30


	//----- nvinfo : EIATTR_VRC_CTA_INIT_COUNT
	.align		4
.L_148:
        /*00f8*/ 	.byte	0x02, 0x4a
	.zero		1
	.zero		1


	//----- nvinfo : EIATTR_EXIT_INSTR_OFFSETS
	.align		4
        /*00fc*/ 	.byte	0x04, 0x1c
        /*00fe*/ 	.short	(.L_150 - .L_149)


	//   ....[0]....
.L_149:
        /*0100*/ 	.word	0x00002050


	//   ....[1]....
        /*0104*/ 	.word	0x000020b0


	//----- nvinfo : EIATTR_MAX_THREADS
	.align		4
.L_150:
        /*0108*/ 	.byte	0x04, 0x05
        /*010a*/ 	.short	(.L_152 - .L_151)
.L_151:
        /*010c*/ 	.word	0x00000100
        /*0110*/ 	.word	0x00000001
        /*0114*/ 	.word	0x00000001


	//----- nvinfo : EIATTR_CRS_STACK_SIZE
	.align		4
.L_152:
        /*0118*/ 	.byte	0x04, 0x1e
        /*011a*/ 	.short	(.L_154 - .L_153)
.L_153:
        /*011c*/ 	.word	0x00000000


	//----- nvinfo : EIATTR_CBANK_PARAM_SIZE
	.align		4
.L_154:
        /*0120*/ 	.byte	0x03, 0x19
        /*0122*/ 	.short	0x0062


	//----- nvinfo : EIATTR_PARAM_CBANK
	.align		4
        /*0124*/ 	.byte	0x04, 0x0a
        /*0126*/ 	.short	(.L_156 - .L_155)
	.align		4
.L_155:
        /*0128*/ 	.word	index@(.nv.constant0._ZN3cub18CUB_300001_SM_10006detail6reduce18DeviceReduceKernelINS2_10policy_hubIiyN4cuda3std3__44plusIiEEE10Policy1000EN6thrust24THRUST_300001_SM_1000_NS6detail15normal_iteratorINSD_10device_ptrIiEEEEyS9_iNS7_10__identityEEEvT0_PT3_T1_NS0_13GridEvenShareISN_EET2_T4_)
        /*012c*/ 	.short	0x0380
        /*012e*/ 	.short	0x0062


	//----- nvinfo : EIATTR_SW_WAR
	.align		4
.L_156:
        /*0130*/ 	.byte	0x04, 0x36
        /*0132*/ 	.short	(.L_158 - .L_157)
.L_157:
        /*0134*/ 	.word	0x00000008
.L_158:


//--------------------- .nv.info._ZN3cub18CUB_300001_SM_10006detail6reduce28DeviceReduceSingleTileKernelINS2_10policy_hubIiyN4cuda3std3__44plusIiEEE10Policy1000EN6thrust24THRUST_300001_SM_1000_NS6detail15normal_iteratorINSD_10device_ptrIiEEEEPiyS9_iiNS7_10__identityEEEvT0_T1_T2_T3_T4_T6_ --------------------------
	.section	.nv.info._ZN3cub18CUB_300001_SM_10006detail6reduce28DeviceReduceSingleTileKernelINS2_10policy_hubIiyN4cuda3std3__44plusIiEEE10Policy1000EN6thrust24THRUST_300001_SM_1000_NS6detail15normal_iteratorINSD_10device_ptrIiEEEEPiyS9_iiNS7_10__identityEEEvT0_T1_T2_T3_T4_T6_,"",@"SHT_CUDA_INFO"
	.sectionflags	@""
	.align	4


	//----- nvinfo : EIATTR_CUDA_API_VERSION
	.align		4
        /*0000*/ 	.byte	0x04, 0x37
        /*0002*/ 	.short	(.L_160 - .L_159)
.L_159:
        /*0004*/ 	.word	0x00000082


	//----- nvinfo : EIATTR_KPARAM_INFO
	.align		4
.L_160:
        /*0008*/ 	.byte	0x04, 0x17
        /*000a*/ 	.short	(.L_162 - .L_161)
.L_161:
        /*000c*/ 	.word	0x00000000
        /*0010*/ 	.short	0x0005
        /*0012*/ 	.short	0x0020
        /*0014*/ 	.byte	0x00, 0xf0, 0x05, 0x00


	//----- nvinfo : EIATTR_KPARAM_INFO
	.align		4
.L_162:
        /*0018*/ 	.byte	0x04, 0x17
        /*001a*/ 	.short	(.L_164 - .L_163)
.L_163:
        /*001c*/ 	.word	0x00000000
        /*0020*/ 	.short	0x0004
        /*0022*/ 	.short	0x001c
        /*0024*/ 	.byte	0x00, 0xf0, 0x11, 0x00


	//----- nvinfo : EIATTR_KPARAM_INFO
	.align		4
.L_164:
        /*0028*/ 	.byte	0x04, 0x17
        /*002a*/ 	.short	(.L_166 - .L_165)
.L_165:
        /*002c*/ 	.word	0x00000000
        /*0030*/ 	.short	0x0003
        /*0032*/ 	.short	0x0018
        /*0034*/ 	.byte	0x00, 0xf0, 0x05, 0x00


	//----- nvinfo : EIATTR_KPARAM_INFO
	.align		4
.L_166:
        /*0038*/ 	.byte	0x04, 0x17
        /*003a*/ 	.short	(.L_168 - .L_167)
.L_167:
        /*003c*/ 	.word	0x00000000
        /*0040*/ 	.short	0x0002
        /*0042*/ 	.short	0x0010
        /*0044*/ 	.byte	0x00, 0xf0, 0x21, 0x00


	//----- nvinfo : EIATTR_KPARAM_INFO
	.align		4
.L_168:
        /*0048*/ 	.byte	0x04, 0x17
        /*004a*/ 	.short	(.L_170 - .L_169)
.L_169:
        /*004c*/ 	.word	0x00000000
        /*0050*/ 	.short	0x0001
        /*0052*/ 	.short	0x0008
        /*0054*/ 	.byte	0x00, 0xf5, 0x21, 0x00


	//----- nvinfo : EIATTR_KPARAM_INFO
	.align		4
.L_170:
        /*0058*/ 	.byte	0x04, 0x17
        /*005a*/ 	.short	(.L_172 - .L_171)
.L_171:
        /*005c*/ 	.word	0x00000000
        /*0060*/ 	.short	0x0000
        /*0062*/ 	.short	0x0000
        /*0064*/ 	.byte	0x00, 0xf0, 0x21, 0x00


	//----- nvinfo : EIATTR_SPARSE_MMA_MASK
	.align		4
.L_172:
        /*0068*/ 	.byte	0x03, 0x50
        /*006a*/ 	.short	0x0000


	//----- nvinfo : EIATTR_MAXREG_COUNT
	.align		4
        /*006c*/ 	.byte	0x03, 0x1b
        /*006e*/ 	.short	0x00ff


	//----- nvinfo : EIATTR_NUM_BARRIERS
	.align		4
        /*0070*/ 	.byte	0x02, 0x4c
        /*0072*/ 	.byte	0x01
	.zero		1


	//----- nvinfo : EIATTR_MERCURY_ISA_VERSION
	.align		4
        /*0074*/ 	.byte	0x03, 0x5f
        /*0076*/ 	.short	0x0101


	//----- nvinfo : EIATTR_COOP_GROUP_MASK_REGIDS
	.align		4
        /*0078*/ 	.byte	0x04, 0x29
        /*007a*/ 	.short	(.L_174 - .L_173)


	//   ....[0]....
.L_173:
        /*007c*/ 	.word	0xffffffff


	//   ....[1]....
        /*0080*/ 	.word	0xffffffff


	//   ....[2]....
        /*0084*/ 	.word	0xffffffff


	//   ....[3]....
        /*0088*/ 	.word	0xffffffff


	//   ....[4]....
        /*008c*/ 	.word	0xffffffff


	//   ....[5]....
        /*0090*/ 	.word	0xffffffff


	//   ....[6]....
        /*0094*/ 	.word	0xffffffff


	//   ....[7]....
        /*0098*/ 	.word	0xffffffff


	//   ....[8]....
        /*009c*/ 	.word	0xffffffff


	//   ....[9]....
        /*00a0*/ 	.word	0xffffffff


	//   ....[10]....
        /*00a4*/ 	.word	0xffffffff


	//   ....[11]....
        /*00a8*/ 	.word	0xffffffff


	//   ....[12]....
        /*00ac*/ 	.word	0xffffffff


	//   ....[13]....
        /*00b0*/ 	.word	0xffffffff


	//   ....[14]....
        /*00b4*/ 	.word	0xffffffff


	//----- nvinfo : EIATTR_COOP_GROUP_INSTR_OFFSETS
	.align		4
.L_174:
        /*00b8*/ 	.byte	0x04, 0x28
        /*00ba*/ 	.short	(.L_176 - .L_175)


	//   ....[0]....
.L_175:
        /*00bc*/ 	.word	0x00000850


	//   ....[1]....
        /*00c0*/ 	.word	0x000008b0


	//   ....[2]....
        /*00c4*/ 	.word	0x00000910


	//   ....[3]....
        /*00c8*/ 	.word	0x00000970


	//   ....[4]....
        /*00cc*/ 	.word	0x000009d0


	//   ....[5]....
        /*00d0*/ 	.word	0x00000b60


	//   ....[6]....
        /*00d4*/ 	.word	0x00000c00


	//   ....[7]....
        /*00d8*/ 	.word	0x00000c80


	//   ....[8]....
        /*00dc*/ 	.word	0x00000ce0


	//   ....[9]....
        /*00e0*/ 	.word	0x00000d20


	//   ....[10]....
        /*00e4*/ 	.word	0x00001b90


	//   ....[11]....
        /*00e8*/ 	.word	0x00001bf0


	//   ....[12]....
        /*00ec*/ 	.word	0x00001c50


	//   ....[13]....
        /*00f0*/ 	.word	0x00001cb0


	//   ....[14]....
        /*00f4*/ 	.word	0x00001d10


	//----- nvinfo : EIATTR_VRC_CTA_INIT_COUNT
	.align		4
.L_176:
        /*00f8*/ 	.byte	0x02, 0x4a
	.zero		1
	.zero		1


	//----- nvinfo : EIATTR_EXIT_INSTR_OFFSETS
	.align		4
        /*00fc*/ 	.byte	0x04, 0x1c
        /*00fe*/ 	.short	(.L_178 - .L_177)


	//   ....[0]....
.L_177:
        /*0100*/ 	.word	0x000000a0


	//   ....[1]....
        /*0104*/ 	.word	0x000000e0


	//   ....[2]....
        /*0108*/ 	.word	0x00001e20


	//   ....[3]....
        /*010c*/ 	.word	0x00001e70


	//----- nvinfo : EIATTR_MAX_THREADS
	.align		4
.L_178:
        /*0110*/ 	.byte	0x04, 0x05
        /*0112*/ 	.short	(.L_180 - .L_179)
.L_179:
        /*0114*/ 	.word	0x00000100
        /*0118*/ 	.word	0x00000001
        /*011c*/ 	.word	0x00000001


	//----- nvinfo : EIATTR_CRS_STACK_SIZE
	.align		4
.L_180:
        /*0120*/ 	.byte	0x04, 0x1e
        /*0122*/ 	.short	(.L_182 - .L_181)
.L_181:
        /*0124*/ 	.word	0x00000000


	//----- nvinfo : EIATTR_CBANK_PARAM_SIZE
	.align		4
.L_182:
        /*0128*/ 	.byte	0x03, 0x19
        /*012a*/ 	.short	0x0021


	//----- nvinfo : EIATTR_PARAM_CBANK
	.align		4
        /*012c*/ 	.byte	0x04, 0x0a
        /*012e*/ 	.short	(.L_184 - .L_183)
	.align		4
.L_183:
        /*0130*/ 	.word	index@(.nv.constant0._ZN3cub18CUB_300001_SM_10006detail6reduce28DeviceReduceSingleTileKernelINS2_10policy_hubIiyN4cuda3std3__44plusIiEEE10Policy1000EN6thrust24THRUST_300001_SM_1000_NS6detail15normal_iteratorINSD_10device_ptrIiEEEEPiyS9_iiNS7_10__identityEEEvT0_T1_T2_T3_T4_T6_)
        /*0134*/ 	.short	0x0380
        /*0136*/ 	.short	0x0021


	//----- nvinfo : EIATTR_SW_WAR
	.align		4
.L_184:
        /*0138*/ 	.byte	0x04, 0x36
        /*013a*/ 	.short	(.L_186 - .L_185)
.L_185:
        /*013c*/ 	.word	0x00000008
.L_186:


//--------------------- .nv.info._ZN3cub18CUB_300001_SM_10006detail6reduce28DeviceReduceSingleTileKernelINS2_10policy_hubIijN4cuda3std3__44plusIiEEE10Policy1000EPiSC_iS9_iiNS7_10__identityEEEvT0_T1_T2_T3_T4_T6_ --------------------------
	.section	.nv.info._ZN3cub18CUB_300001_SM_10006detail6reduce28DeviceReduceSingleTileKernelINS2_10policy_hubIijN4cuda3std3__44plusIiEEE10Policy1000EPiSC_iS9_iiNS7_10__identityEEEvT0_T1_T2_T3_T4_T6_,"",@"SHT_CUDA_INFO"
	.sectionflags	@""
	.align	4


	//----- nvinfo : EIATTR_CUDA_API_VERSION
	.align		4
        /*0000*/ 	.byte	0x04, 0x37
        /*0002*/ 	.short	(.L_188 - .L_187)
.L_187:
        /*0004*/ 	.word	0x00000082


	//----- nvinfo : EIATTR_KPARAM_INFO
	.align		4
.L_188:
        /*0008*/ 	.byte	0x04, 0x17
        /*000a*/ 	.short	(.L_190 - .L_189)
.L_189:
        /*000c*/ 	.word	0x00000000
        /*0010*/ 	.short	0x0005
        /*0012*/ 	.short	0x001c
        /*0014*/ 	.byte	0x00, 0xf0, 0x05, 0x00


	//----- nvinfo : EIATTR_KPARAM_INFO
	.align		4
.L_190:
        /*0018*/ 	.byte	0x04, 0x17
        /*001a*/ 	.short	(.L_192 - .L_191)
.L_191:
        /*001c*/ 	.word	0x00000000
        /*0020*/ 	.short	0x0004
        /*0022*/ 	.short	0x0018
        /*0024*/ 	.byte	0x00, 0xf0, 0x11, 0x00


	//----- nvinfo : EIATTR_KPARAM_INFO
	.align		4
.L_192:
        /*0028*/ 	.byte	0x04, 0x17
        /*002a*/ 	.short	(.L_194 - .L_193)
.L_193:
        /*002c*/ 	.word	0x00000000
        /*0030*/ 	.short	0x0003
        /*0032*/ 	.short	0x0014
        /*0034*/ 	.byte	0x00, 0xf0, 0x05, 0x00


	//----- nvinfo : EIATTR_KPARAM_INFO
	.align		4
.L_194:
        /*0038*/ 	.byte	0x04, 0x17
        /*003a*/ 	.short	(.L_196 - .L_195)
.L_195:
        /*003c*/ 	.word	0x00000000
        /*0040*/ 	.short	0x0002
        /*0042*/ 	.short	0x0010
        /*0044*/ 	.byte	0x00, 0xf0, 0x11, 0x00


	//----- nvinfo : EIATTR_KPARAM_INFO
	.align		4
.L_196:
        /*0048*/ 	.byte	0x04, 0x17
        /*004a*/ 	.short	(.L_198 - .L_197)
.L_197:
        /*004c*/ 	.word	0x00000000
        /*0050*/ 	.short	0x0001
        /*0052*/ 	.short	0x0008
        /*0054*/ 	.byte	0x00, 0xf5, 0x21, 0x00


	//----- nvinfo : EIATTR_KPARAM_INFO
	.align		4
.L_198:
        /*0058*/ 	.byte	0x04, 0x17
        /*005a*/ 	.short	(.L_200 - .L_199)
.L_199:
        /*005c*/ 	.word	0x00000000
        /*0060*/ 	.short	0x0000
        /*0062*/ 	.short	0x0000
        /*0064*/ 	.byte	0x00, 0xf5, 0x21, 0x00


	//----- nvinfo : EIATTR_SPARSE_MMA_MASK
	.align		4
.L_200:
        /*0068*/ 	.byte	0x03, 0x50
        /*006a*/ 	.short	0x0000


	//----- nvinfo : EIATTR_MAXREG_COUNT
	.align		4
        /*006c*/ 	.byte	0x03, 0x1b
        /*006e*/ 	.short	0x00ff


	//----- nvinfo : EIATTR_NUM_BARRIERS
	.align		4
        /*0070*/ 	.byte	0x02, 0x4c
        /*0072*/ 	.byte	0x01
	.zero		1


	//----- nvinfo : EIATTR_MERCURY_ISA_VERSION
	.align		4
        /*0074*/ 	.byte	0x03, 0x5f
        /*0076*/ 	.short	0x0101


	//----- nvinfo : EIATTR_COOP_GROUP_MASK_REGIDS
	.align		4
        /*0078*/ 	.byte	0x04, 0x29
        /*007a*/ 	.short	(.L_202 - .L_201)


	//   ....[0]....
.L_201:
        /*007c*/ 	.word	0xffffffff


	//   ....[1]....
        /*0080*/ 	.word	0xffffffff


	//   ....[2]....
        /*0084*/ 	.word	0xffffffff


	//   ....[3]....
        /*0088*/ 	.word	0xffffffff


	//   ....[4]....
        /*008c*/ 	.word	0xffffffff


	//   ....[5]....
        /*0090*/ 	.word	0xffffffff


	//   ....[6]....
        /*0094*/ 	.word	0xffffffff


	//   ....[7]....
        /*0098*/ 	.word	0xffffffff


	//   ....[8]....
        /*009c*/ 	.word	0xffffffff


	//   ....[9]....
        /*00a0*/ 	.word	0xffffffff


	//   ....[10]....
        /*00a4*/ 	.word	0xffffffff


	//   ....[11]....
        /*00a8*/ 	.word	0xffffffff


	//   ....[12]....
        /*00ac*/ 	.word	0xffffffff


	//   ....[13]....
        /*00b0*/ 	.word	0xffffffff


	//   ....[14]....
        /*00b4*/ 	.word	0xffffffff


	//   ....[15]....
        /*00b8*/ 	.word	0xffffffff


	//   ....[16]....
        /*00bc*/ 	.word	0xffffffff


	//   ....[17]....
        /*00c0*/ 	.word	0xffffffff


	//   ....[18]....
        /*00c4*/ 	.word	0xffffffff


	//   ....[19]....
        /*00c8*/ 	.word	0xffffffff


	//   ....[20]....
        /*00cc*/ 	.word	0xffffffff


	//   ....[21]....
        /*00d0*/ 	.word	0xffffffff


	//   ....[22]....
        /*00d4*/ 	.word	0xffffffff


	//   ....[23]....
        /*00d8*/ 	.word	0xffffffff


	//   ....[24]....
        /*00dc*/ 	.word	0xffffffff


	//   ....[25]....
        /*00e0*/ 	.word	0xffffffff


	//   ....[26]....
        /*00e4*/ 	.word	0xffffffff


	//   ....[27]....
        /*00e8*/ 	.word	0xffffffff


	//   ....[28]....
        /*00ec*/ 	.word	0xffffffff


	//   ....[29]....
        /*00f0*/ 	.word	0xffffffff


	//----- nvinfo : EIATTR_COOP_GROUP_INSTR_OFFSETS
	.align		4
.L_202:
        /*00f4*/ 	.byte	0x04, 0x28
        /*00f6*/ 	.short	(.L_204 - .L_203)


	//   ....[0]....
.L_203:
        /*00f8*/ 	.word	0x00000890


	//   ....[1]....
        /*00fc*/ 	.word	0x000008f0


	//   ....[2]....
        /*0100*/ 	.word	0x00000940


	//   ....[3]....
        /*0104*/ 	.word	0x000009b0


	//   ....[4]....
        /*0108*/ 	.word	0x00000a10


	//   ....[5]....
        /*010c*/ 	.word	0x00000ba0


	//   ....[6]....
        /*0110*/ 	.word	0x00000c40


	//   ....[7]....
        /*0114*/ 	.word	0x00000cc0


	//   ....[8]....
        /*0118*/ 	.word	0x00000d20


	//   ....[9]....
        /*011c*/ 	.word	0x00000d60


	//   ....[10]....
        /*0120*/ 	.word	0x000019d0


	//   ....[11]....
        /*0124*/ 	.word	0x00001a30


	//   ....[12]....
        /*0128*/ 	.word	0x00001a90


	//   ....[13]....
        /*012c*/ 	.word	0x00001af0


	//   ....[14]....
        /*0130*/ 	.word	0x00001b50


	//   ....[15]....
        /*0134*/ 	.word	0x000023f0


	//   ....[16]....
        /*0138*/ 	.word	0x00002450


	//   ....[17]....
        /*013c*/ 	.word	0x000024a0


	//   ....[18]....
        /*0140*/ 	.word	0x00002510


	//   ....[19]....
        /*0144*/ 	.word	0x00002570


	//   ....[20]....
        /*0148*/ 	.word	0x00002700


	//   ....[21]....
        /*014c*/ 	.word	0x00002790


	//   ....[22]....
        /*0150*/ 	.word	0x000027e0


	//   ....[23]....
        /*0154*/ 	.word	0x00002850


	//   ....[24]....
        /*0158*/ 	.word	0x000028c0


	//   ....[25]....
        /*015c*/ 	.word	0x000036a0


	//   ....[26]....
        /*0160*/ 	.word	0x00003700


	//   ....[27]....
        /*0164*/ 	.word	0x00003760


	//   ....[28]....
        /*0168*/ 	.word	0x000037c0


	//   ....[29]....
        /*016c*/ 	.word	0x00003820


	//----- nvinfo : EIATTR_VRC_CTA_INIT_COUNT
	.align		4
.L_204:
        /*0170*/ 	.byte	0x02, 0x4a
	.zero		1
	.zero		1


	//----- nvinfo : EIATTR_EXIT_INSTR_OFFSETS
	.align		4
        /*0174*/ 	.byte	0x04, 0x1c
        /*0176*/ 	.short	(.L_206 - .L_205)


	//   ....[0]....
.L_205:
        /*0178*/ 	.word	0x00000080


	//   ....[1]....
        /*017c*/ 	.word	0x000000c0


	//   ....[2]....
        /*0180*/ 	.word	0x00003940


	//   ....[3]....
        /*0184*/ 	.word	0x00003990


	//----- nvinfo : EIATTR_MAX_THREADS
	.align		4
.L_206:
        /*0188*/ 	.byte	0x04, 0x05
        /*018a*/ 	.short	(.L_208 - .L_207)
.L_207:
        /*018c*/ 	.word	0x00000100
        /*0190*/ 	.word	0x00000001
        /*0194*/ 	.word	0x00000001


	//----- nvinfo : EIATTR_CRS_STACK_SIZE
	.align		4
.L_208:
        /*0198*/ 	.byte	0x04, 0x1e
        /*019a*/ 	.short	(.L_210 - .L_209)
.L_209:
        /*019c*/ 	.word	0x00000000


	//----- nvinfo : EIATTR_CBANK_PARAM_SIZE
	.align		4
.L_210:
        /*01a0*/ 	.byte	0x03, 0x19
        /*01a2*/ 	.short	0x001d


	//----- nvinfo : EIATTR_PARAM_CBANK
	.align		4
        /*01a4*/ 	.byte	0x04, 0x0a
        /*01a6*/ 	.short	(.L_212 - .L_211)
	.align		4
.L_211:
        /*01a8*/ 	.word	index@(.nv.constant0._ZN3cub18CUB_300001_SM_10006detail6reduce28DeviceReduceSingleTileKernelINS2_10policy_hubIijN4cuda3std3__44plusIiEEE10Policy1000EPiSC_iS9_iiNS7_10__identityEEEvT0_T1_T2_T3_T4_T6_)
        /*01ac*/ 	.short	0x0380
        /*01ae*/ 	.short	0x001d


	//----- nvinfo : EIATTR_SW_WAR
	.align		4
.L_212:
        /*01b0*/ 	.byte	0x04, 0x36
        /*01b2*/ 	.short	(.L_214 - .L_213)
.L_213:
        /*01b4*/ 	.word	0x00000008
.L_214:


//--------------------- .nv.info._ZN3cub18CUB_300001_SM_10006detail6reduce18DeviceReduceKernelINS2_10policy_hubIijN4cuda3std3__44plusIiEEE10Policy1000EN6thrust24THRUST_300001_SM_1000_NS6detail15normal_iteratorINSD_10device_ptrIiEEEEjS9_iNS7_10__identityEEEvT0_PT3_T1_NS0_13GridEvenShareISN_EET2_T4_ --------------------------
	.section	.nv.info._ZN3cub18CUB_300001_SM_10006detail6reduce18DeviceReduceKernelINS2_10policy_hubIijN4cuda3std3__44plusIiEEE10Policy1000EN6thrust24THRUST_300001_SM_1000_NS6detail15normal_iteratorINSD_10device_ptrIiEEEEjS9_iNS7_10__identityEEEvT0_PT3_T1_NS0_13GridEvenShareISN_EET2_T4_,"",@"SHT_CUDA_INFO"
	.sectionflags	@""
	.align	4


	//----- nvinfo : EIATTR_CUDA_API_VERSION
	.align		4
        /*0000*/ 	.byte	0x04, 0x37
        /*0002*/ 	.short	(.L_216 - .L_215)
.L_215:
        /*0004*/ 	.word	0x00000082


	//----- nvinfo : EIATTR_KPARAM_INFO
	.align		4
.L_216:
        /*0008*/ 	.byte	0x04, 0x17
        /*000a*/ 	.short	(.L_218 - .L_217)
.L_217:
        /*000c*/ 	.word	0x00000000
        /*0010*/ 	.short	0x0005
        /*0012*/ 	.short	0x003d
        /*0014*/ 	.byte	0x00, 0xf0, 0x05, 0x00


	//----- nvinfo : EIATTR_KPARAM_INFO
	.align		4
.L_218:
        /*0018*/ 	.byte	0x04, 0x17
        /*001a*/ 	.short	(.L_220 - .L_219)
.L_219:
        /*001c*/ 	.word	0x00000000
        /*0020*/ 	.short	0x0004
        /*0022*/ 	.short	0x003c
        /*0024*/ 	.byte	0x00, 0xf0, 0x05, 0x00


	//----- nvinfo : EIATTR_KPARAM_INFO
	.align		4
.L_220:
        /*0028*/ 	.byte	0x04, 0x17
        /*002a*/ 	.short	(.L_222 - .L_221)
.L_221:
        /*002c*/ 	.word	0x00000000
        /*0030*/ 	.short	0x0003
        /*0032*/ 	.short	0x0014
        /*0034*/ 	.byte	0x00, 0xf0, 0xa1, 0x00


	//----- nvinfo : EIATTR_KPARAM_INFO
	.align		4
.L_222:
        /*0038*/ 	.byte	0x04, 0x17
        /*003a*/ 	.short	(.L_224 - .L_223)
.L_223:
        /*003c*/ 	.word	0x00000000
        /*0040*/ 	.short	0x0002
        /*0042*/ 	.short	0x0010
        /*0044*/ 	.byte	0x00, 0xf0, 0x11, 0x00


	//----- nvinfo : EIATTR_KPARAM_INFO
	.align		4
.L_224:
        /*0048*/ 	.byte	0x04, 0x17
        /*004a*/ 	.short	(.L_226 - .L_225)
.L_225:
        /*004c*/ 	.word	0x00000000
        /*0050*/ 	.short	0x0001
        /*0052*/ 	.short	0x0008
        /*0054*/ 	.byte	0x00, 0xf5, 0x21, 0x00


	//----- nvinfo : EIATTR_KPARAM_INFO
	.align		4
.L_226:
        /*0058*/ 	.byte	0x04, 0x17
        /*005a*/ 	.short	(.L_228 - .L_227)
.L_227:
        /*005c*/ 	.word	0x00000000
        /*0060*/ 	.short	0x0000
        /*0062*/ 	.short	0x0000
        /*0064*/ 	.byte	0x00, 0xf0, 0x21, 0x00


	//----- nvinfo : EIATTR_SPARSE_MMA_MASK
	.align		4
.L_228:
        /*0068*/ 	.byte	0x03, 0x50
        /*006a*/ 	.short	0x0000


	//----- nvinfo : EIATTR_MAXREG_COUNT
	.align		4
        /*006c*/ 	.byte	0x03, 0x1b
        /*006e*/ 	.short	0x00ff


	//----- nvinfo : EIATTR_NUM_BARRIERS
	.align		4
        /*0070*/ 	.byte	0x02, 0x4c
        /*0072*/ 	.byte	0x01
	.zero		1


	//----- nvinfo : EIATTR_MERCURY_ISA_VERSION
	.align		4
        /*0074*/ 	.byte	0x03, 0x5f
        /*0076*/ 	.short	0x0101


	//----- nvinfo : EIATTR_COOP_GROUP_MASK_REGIDS
	.align		4
        /*0078*/ 	.byte	0x04, 0x29
        /*007a*/ 	.short	(.L_230 - .L_229)


	//   ....[0]....
.L_229:
        /*007c*/ 	.word	0xffffffff


	//   ....[1]....
        /*0080*/ 	.word	0xffffffff


	//   ....[2]....
        /*0084*/ 	.word	0xffffffff


	//   ....[3]....
        /*0088*/ 	.word	0xffffffff


	//   ....[4]....
        /*008c*/ 	.word	0xffffffff


	//   ....[5]....
        /*0090*/ 	.word	0xffffffff


	//   ....[6]....
        /*0094*/ 	.word	0xffffffff


	//   ....[7]....
        /*0098*/ 	.word	0xffffffff


	//   ....[8]....
        /*009c*/ 	.word	0xffffffff


	//   ....[9]....
        /*00a0*/ 	.word	0xffffffff


	//   ....[10]....
        /*00a4*/ 	.word	0xffffffff


	//   ....[11]....
        /*00a8*/ 	.word	0xffffffff


	//   ....[12]....
        /*00ac*/ 	.word	0xffffffff


	//   ....[13]....
        /*00b0*/ 	.word	0xffffffff


	//   ....[14]....
        /*00b4*/ 	.word	0xffffffff


	//----- nvinfo : EIATTR_COOP_GROUP_INSTR_OFFSETS
	.align		4
.L_230:
        /*00b8*/ 	.byte	0x04, 0x28
        /*00ba*/ 	.short	(.L_232 - .L_231)


	//   ....[0]....
.L_231:
        /*00bc*/ 	.word	0x00000b10


	//   ....[1]....
        /*00c0*/ 	.word	0x00000b70


	//   ....[2]....
        /*00c4*/ 	.word	0x00000bd0


	//   ....[3]....
        /*00c8*/ 	.word	0x00000c30


	//   ....[4]....
        /*00cc*/ 	.word	0x00000c90


	//   ....[5]....
        /*00d0*/ 	.word	0x00000e20


	//   ....[6]....
        /*00d4*/ 	.word	0x00000ec0


	//   ....[7]....
        /*00d8*/ 	.word	0x00000f20


	//   ....[8]....
        /*00dc*/ 	.word	0x00000f80


	//   ....[9]....
        /*00e0*/ 	.word	0x00000fe0


	//   ....[10]....
        /*00e4*/ 	.word	0x00002100


	//   ....[11]....
        /*00e8*/ 	.word	0x00002170


	//   ....[12]....
        /*00ec*/ 	.word	0x000021c0


	//   ....[13]....
        /*00f0*/ 	.word	0x00002210


	//   ....[14]....
        /*00f4*/ 	.word	0x00002280


	//----- nvinfo : EIATTR_VRC_CTA_INIT_COUNT
	.align		4
.L_232:
        /*00f8*/ 	.byte	0x02, 0x4a
	.zero		1
	.zero		1


	//----- nvinfo : EIATTR_EXIT_INSTR_OFFSETS
	.align		4
        /*00fc*/ 	.byte	0x04, 0x1c
        /*00fe*/ 	.short	(.L_234 - .L_233)


	//   ....[0]....
.L_233:
        /*0100*/ 	.word	0x000023b0


	//   ....[1]....
        /*0104*/ 	.word	0x000023f0


	//----- nvinfo : EIATTR_MAX_THREADS
	.align		4
.L_234:
        /*0108*/ 	.byte	0x04, 0x05
        /*010a*/ 	.short	(.L_236 - .L_235)
.L_235:
        /*010c*/ 	.word	0x00000100
        /*0110*/ 	.word	0x00000001
        /*0114*/ 	.word	0x00000001


	//----- nvinfo : EIATTR_CRS_STACK_SIZE
	.align		4
.L_236:
        /*0118*/ 	.byte	0x04, 0x1e
        /*011a*/ 	.short	(.L_238 - .L_237)
.L_237:
        /*011c*/ 	.word	0x00000000


	//----- nvinfo : EIATTR_CBANK_PARAM_SIZE
	.align		4
.L_238:
        /*0120*/ 	.byte	0x03, 0x19
        /*0122*/ 	.short	0x003e


	//----- nvinfo : EIATTR_PARAM_CBANK
	.align		4
        /*0124*/ 	.byte	0x04, 0x0a
        /*0126*/ 	.short	(.L_240 - .L_239)
	.align		4
.L_239:
        /*0128*/ 	.word	index@(.nv.constant0._ZN3cub18CUB_300001_SM_10006detail6reduce18DeviceReduceKernelINS2_10policy_hubIijN4cuda3std3__44plusIiEEE10Policy1000EN6thrust24THRUST_300001_SM_1000_NS6detail15normal_iteratorINSD_10device_ptrIiEEEEjS9_iNS7_10__identityEEEvT0_PT3_T1_NS0_13GridEvenShareISN_EET2_T4_)
        /*012c*/ 	.short	0x0380
        /*012e*/ 	.short	0x003e


	//----- nvinfo : EIATTR_SW_WAR
	.align		4
.L_240:
        /*0130*/ 	.byte	0x04, 0x36
        /*0132*/ 	.short	(.L_242 - .L_241)
.L_241:
        /*0134*/ 	.word	0x00000008
.L_242:


//--------------------- .nv.info._ZN3cub18CUB_300001_SM_10006detail6reduce28DeviceReduceSingleTileKernelINS2_10policy_hubIijN4cuda3std3__44plusIiEEE10Policy1000EN6thrust24THRUST_300001_SM_1000_NS6detail15normal_iteratorINSD_10device_ptrIiEEEEPijS9_iiNS7_10__identityEEEvT0_T1_T2_T3_T4_T6_ --------------------------
	.section	.nv.info._ZN3cub18CUB_300001_SM_10006detail6reduce28DeviceReduceSingleTileKernelINS2_10policy_hubIijN4cuda3std3__44plusIiEEE10Policy1000EN6thrust24THRUST_300001_SM_1000_NS6detail15normal_iteratorINSD_10device_ptrIiEEEEPijS9_iiNS7_10__identityEEEvT0_T1_T2_T3_T4_T6_,"",@"SHT_CUDA_INFO"
	.sectionflags	@""
	.align	4


	//----- nvinfo : EIATTR_CUDA_API_VERSION
	.align		4
        /*0000*/ 	.byte	0x04, 0x37
        /*0002*/ 	.short	(.L_244 - .L_243)
.L_243:
        /*0004*/ 	.word	0x00000082


	//----- nvinfo : EIATTR_KPARAM_INFO
	.align		4
.L_244:
        /*0008*/ 	.byte	0x04, 0x17
        /*000a*/ 	.short	(.L_246 - .L_245)
.L_245:
        /*000c*/ 	.word	0x00000000
        /*0010*/ 	.short	0x0005
        /*0012*/ 	.short	0x001c
        /*0014*/ 	.byte	0x00, 0xf0, 0x05, 0x00


	//----- nvinfo : EIATTR_KPARAM_INFO
	.align		4
.L_246:
        /*0018*/ 	.byte	0x04, 0x17
        /*001a*/ 	.short	(.L_248 - .L_247)
.L_247:
        /*001c*/ 	.word	0x00000000
        /*0020*/ 	.short	0x0004
        /*0022*/ 	.short	0x0018
        /*0024*/ 	.byte	0x00, 0xf0, 0x11, 0x00


	//----- nvinfo : EIATTR_KPARAM_INFO
	.align		4
.L_248:
        /*0028*/ 	.byte	0x04, 0x17
        /*002a*/ 	.short	(.L_250 - .L_249)
.L_249:
        /*002c*/ 	.word	0x00000000
        /*0030*/ 	.short	0x0003
        /*0032*/ 	.short	0x0014
        /*0034*/ 	.byte	0x00, 0xf0, 0x05, 0x00


	//----- nvinfo : EIATTR_KPARAM_INFO
	.align		4
.L_250:
        /*0038*/ 	.byte	0x04, 0x17
        /*003a*/ 	.short	(.L_252 - .L_251)
.L_251:
        /*003c*/ 	.word	0x00000000
        /*0040*/ 	.short	0x0002
        /*0042*/ 	.short	0x0010
        /*0044*/ 	.byte	0x00, 0xf0, 0x11, 0x00


	//----- nvinfo : EIATTR_KPARAM_INFO
	.align		4
.L_252:
        /*0048*/ 	.byte	0x04, 0x17
        /*004a*/ 	.short	(.L_254 - .L_253)
.L_253:
        /*004c*/ 	.word	0x00000000
        /*0050*/ 	.short	0x0001
        /*0052*/ 	.short	0x0008
        /*0054*/ 	.byte	0x00, 0xf5, 0x21, 0x00


	//----- nvinfo : EIATTR_KPARAM_INFO
	.align		4
.L_254:
        /*0058*/ 	.byte	0x04, 0x17
        /*005a*/ 	.short	(.L_256 - .L_255)
.L_255:
        /*005c*/ 	.word	0x00000000
        /*0060*/ 	.short	0x0000
        /*0062*/ 	.short	0x0000
        /*0064*/ 	.byte	0x00, 0xf0, 0x21, 0x00


	//----- nvinfo : EIATTR_SPARSE_MMA_MASK
	.align		4
.L_256:
        /*0068*/ 	.byte	0x03, 0x50
        /*006a*/ 	.short	0x0000


	//----- nvinfo : EIATTR_MAXREG_COUNT
	.align		4
        /*006c*/ 	.byte	0x03, 0x1b
        /*006e*/ 	.short	0x00ff


	//----- nvinfo : EIATTR_NUM_BARRIERS
	.align		4
        /*0070*/ 	.byte	0x02, 0x4c
        /*0072*/ 	.byte	0x01
	.zero		1


	//----- nvinfo : EIATTR_MERCURY_ISA_VERSION
	.align		4
        /*0074*/ 	.byte	0x03, 0x5f
        /*0076*/ 	.short	0x0101


	//----- nvinfo : EIATTR_COOP_GROUP_MASK_REGIDS
	.align		4
        /*0078*/ 	.byte	0x04, 0x29
        /*007a*/ 	.short	(.L_258 - .L_257)


	//   ....[0]....
.L_257:
        /*007c*/ 	.word	0xffffffff


	//   ....[1]....
        /*0080*/ 	.word	0xffffffff


	//   ....[2]....
        /*0084*/ 	.word	0xffffffff


	//   ....[3]....
        /*0088*/ 	.word	0xffffffff


	//   ....[4]....
        /*008c*/ 	.word	0xffffffff


	//   ....[5]....
        /*0090*/ 	.word	0xffffffff


	//   ....[6]....
        /*0094*/ 	.word	0xffffffff


	//   ....[7]....
        /*0098*/ 	.word	0xffffffff


	//   ....[8]....
        /*009c*/ 	.word	0xffffffff


	//   ....[9]....
        /*00a0*/ 	.word	0xffffffff


	//   ....[10]....
        /*00a4*/ 	.word	0xffffffff


	//   ....[11]....
        /*00a8*/ 	.word	0xffffffff


	//   ....[12]....
        /*00ac*/ 	.word	0xffffffff


	//   ....[13]....
        /*00b0*/ 	.word	0xffffffff


	//   ....[14]....
        /*00b4*/ 	.word	0xffffffff


	//----- nvinfo : EIATTR_COOP_GROUP_INSTR_OFFSETS
	.align		4
.L_258:
        /*00b8*/ 	.byte	0x04, 0x28
        /*00ba*/ 	.short	(.L_260 - .L_259)


	//   ....[0]....
.L_259:
        /*00bc*/ 	.word	0x00000830


	//   ....[1]....
        /*00c0*/ 	.word	0x00000890


	//   ....[2]....
        /*00c4*/ 	.word	0x000008f0


	//   ....[3]....
        /*00c8*/ 	.word	0x00000950


	//   ....[4]....
        /*00cc*/ 	.word	0x000009b0


	//   ....[5]....
        /*00d0*/ 	.word	0x00000b40


	//   ....[6]....
        /*00d4*/ 	.word	0x00000be0


	//   ....[7]....
        /*00d8*/ 	.word	0x00000c60


	//   ....[8]....
        /*00dc*/ 	.word	0x00000cc0


	//   ....[9]....
        /*00e0*/ 	.word	0x00000d00


	//   ....[10]....
        /*00e4*/ 	.word	0x00001cc0


	//   ....[11]....
        /*00e8*/ 	.word	0x00001d20


	//   ....[12]....
        /*00ec*/ 	.word	0x00001d80


	//   ....[13]....
        /*00f0*/ 	.word	0x00001de0


	//   ....[14]....
        /*00f4*/ 	.word	0x00001e40


	//----- nvinfo : EIATTR_VRC_CTA_INIT_COUNT
	.align		4
.L_260:
        /*00f8*/ 	.byte	0x02, 0x4a
	.zero		1
	.zero		1


	//----- nvinfo : EIATTR_EXIT_INSTR_OFFSETS
	.align		4
        /*00fc*/ 	.byte	0x04, 0x1c
        /*00fe*/ 	.short	(.L_262 - .L_261)


	//   ....[0]....
.L_261:
        /*0100*/ 	.word	0x00000080


	//   ....[1]....
        /*0104*/ 	.word	0x000000c0


	//   ....[2]....
        /*0108*/ 	.word	0x00001f60


	//   ....[3]....
        /*010c*/ 	.word	0x00001fb0


	//----- nvinfo : EIATTR_MAX_THREADS
	.align		4
.L_262:
        /*0110*/ 	.byte	0x04, 0x05
        /*0112*/ 	.short	(.L_264 - .L_263)
.L_263:
        /*0114*/ 	.word	0x00000100
        /*0118*/ 	.word	0x00000001
        /*011c*/ 	.word	0x00000001


	//----- nvinfo : EIATTR_CRS_STACK_SIZE
	.align		4
.L_264:
        /*0120*/ 	.byte	0x04, 0x1e
        /*0122*/ 	.short	(.L_266 - .L_265)
.L_265:
        /*0124*/ 	.word	0x00000000


	//----- nvinfo : EIATTR_CBANK_PARAM_SIZE
	.align		4
.L_266:
        /*0128*/ 	.byte	0x03, 0x19
        /*012a*/ 	.short	0x001d


	//----- nvinfo : EIATTR_PARAM_CBANK
	.align		4
        /*012c*/ 	.byte	0x04, 0x0a
        /*012e*/ 	.short	(.L_268 - .L_267)
	.align		4
.L_267:
        /*0130*/ 	.word	index@(.nv.constant0._ZN3cub18CUB_300001_SM_10006detail6reduce28DeviceReduceSingleTileKernelINS2_10policy_hubIijN4cuda3std3__44plusIiEEE10Policy1000EN6thrust24THRUST_300001_SM_1000_NS6detail15normal_iteratorINSD_10device_ptrIiEEEEPijS9_iiNS7_10__identityEEEvT0_T1_T2_T3_T4_T6_)
        /*0134*/ 	.short	0x0380
        /*0136*/ 	.short	0x001d


	//----- nvinfo : EIATTR_SW_WAR
	.align		4
.L_268:
        /*0138*/ 	.byte	0x04, 0x36
        /*013a*/ 	.short	(.L_270 - .L_269)
.L_269:
        /*013c*/ 	.word	0x00000008
.L_270:


//--------------------- .nv.info._ZN3cub18CUB_300001_SM_10006detail9transform16transform_kernelINS2_10policy_hubILb1EN4cuda3std3__45tupleIJN6thrust24THRUST_300001_SM_1000_NS6detail15normal_iteratorINSA_10device_ptrIcEEEESF_EEEE10policy1000El10scoreMatchNSC_INSD_IiEEEEJPcSM_EEEvT0_iT1_T2_DpNS2_10kernel_argIT3_EE --------------------------
	.section	.nv.info._ZN3cub18CUB_300001_SM_10006detail9transform16transform_kernelINS2_10policy_hubILb1EN4cuda3std3__45tupleIJN6thrust24THRUST_300001_SM_1000_NS6detail15normal_iteratorINSA_10device_ptrIcEEEESF_EEEE10policy1000El10scoreMatchNSC_INSD_IiEEEEJPcSM_EEEvT0_iT1_T2_DpNS2_10kernel_argIT3_EE,"",@"SHT_CUDA_INFO"
	.sectionflags	@""
	.align	4


	//----- nvinfo : EIATTR_CUDA_API_VERSION
	.align		4
        /*0000*/ 	.byte	0x04, 0x37
        /*0002*/ 	.short	(.L_272 - .L_271)
.L_271:
        /*0004*/ 	.word	0x00000082


	//----- nvinfo : EIATTR_KPARAM_INFO
	.align		4
.L_272:
        /*0008*/ 	.byte	0x04, 0x17
        /*000a*/ 	.short	(.L_274 - .L_273)
.L_273:
        /*000c*/ 	.word	0x00000000
        /*0010*/ 	.short	0x0005
        /*0012*/ 	.short	0x0028
        /*0014*/ 	.byte	0x00, 0xf0, 0x41, 0x00


	//----- nvinfo : EIATTR_KPARAM_INFO
	.align		4
.L_274:
        /*0018*/ 	.byte	0x04, 0x17
        /*001a*/ 	.short	(.L_276 - .L_275)
.L_275:
        /*001c*/ 	.word	0x00000000
        /*0020*/ 	.short	0x0004
        /*0022*/ 	.short	0x0018
        /*0024*/ 	.byte	0x00, 0xf0, 0x41, 0x00


	//----- nvinfo : EIATTR_KPARAM_INFO
	.align		4
.L_276:
        /*0028*/ 	.byte	0x04, 0x17
        /*002a*/ 	.short	(.L_278 - .L_277)
.L_277:
        /*002c*/ 	.word	0x00000000
        /*0030*/ 	.short	0x0003
        /*0032*/ 	.short	0x0010
        /*0034*/ 	.byte	0x00, 0xf0, 0x21, 0x00


	//----- nvinfo : EIATTR_KPARAM_INFO
	.align		4
.L_278:
        /*0038*/ 	.byte	0x04, 0x17
        /*003a*/ 	.short	(.L_280 - .L_279)
.L_279:
        /*003c*/ 	.word	0x00000000
        /*0040*/ 	.short	0x0002
        /*0042*/ 	.short	0x000c
        /*0044*/ 	.byte	0x00, 0xf0, 0x05, 0x00


	//----- nvinfo : EIATTR_KPARAM_INFO
	.align		4
.L_280:
        /*0048*/ 	.byte	0x04, 0x17
        /*004a*/ 	.short	(.L_282 - .L_281)
.L_281:
        /*004c*/ 	.word	0x00000000
        /*0050*/ 	.short	0x0001
        /*0052*/ 	.short	0x0008
        /*0054*/ 	.byte	0x00, 0xf0, 0x11, 0x00


	//----- nvinfo : EIATTR_KPARAM_INFO
	.align		4
.L_282:
        /*0058*/ 	.byte	0x04, 0x17
        /*005a*/ 	.short	(.L_284 - .L_283)
.L_283:
        /*005c*/ 	.word	0x00000000
        /*0060*/ 	.short	0x0000
        /*0062*/ 	.short	0x0000
        /*0064*/ 	.byte	0x00, 0xf0, 0x21, 0x00


	//----- nvinfo : EIATTR_SPARSE_MMA_MASK
	.align		4
.L_284:
        /*0068*/ 	.byte	0x03, 0x50
        /*006a*/ 	.short	0x0000


	//----- nvinfo : EIATTR_MAXREG_COUNT
	.align		4
        /*006c*/ 	.byte	0x03, 0x1b
        /*006e*/ 	.short	0x00ff


	//----- nvinfo : EIATTR_MERCURY_ISA_VERSION
	.align		4
        /*0070*/ 	.byte	0x03, 0x5f
        /*0072*/ 	.short	0x0101


	//----- nvinfo : EIATTR_VRC_CTA_INIT_COUNT
	.align		4
        /*0074*/ 	.byte	0x02, 0x4a
	.zero		1
	.zero		1


	//----- nvinfo : EIATTR_EXIT_INSTR_OFFSETS
	.align		4
        /*0078*/ 	.byte	0x04, 0x1c
        /*007a*/ 	.short	(.L_286 - .L_285)


	//   ....[0]....
.L_285:
        /*007c*/ 	.word	0x000003d0


	//   ....[1]....
        /*0080*/ 	.word	0x00001070


	//   ....[2]....
        /*0084*/ 	.word	0x00001520


	//   ....[3]....
        /*0088*/ 	.word	0x000017a0


	//   ....[4]....
        /*008c*/ 	.word	0x000017d0


	//   ....[5]....
        /*0090*/ 	.word	0x000018d0


	//   ....[6]....
        /*0094*/ 	.word	0x00001900


	//   ....[7]....
        /*0098*/ 	.word	0x00001eb0


	//   ....[8]....
        /*009c*/ 	.word	0x00002140


	//   ....[9]....
        /*00a0*/ 	.word	0x00002320


	//   ....[10]....
        /*00a4*/ 	.word	0x00002430


	//----- nvinfo : EIATTR_MAX_THREADS
	.align		4
.L_286:
        /*00a8*/ 	.byte	0x04, 0x05
        /*00aa*/ 	.short	(.L_288 - .L_287)
.L_287:
        /*00ac*/ 	.word	0x00000080
        /*00b0*/ 	.word	0x00000001
        /*00b4*/ 	.word	0x00000001


	//----- nvinfo : EIATTR_CRS_STACK_SIZE
	.align		4
.L_288:
        /*00b8*/ 	.byte	0x04, 0x1e
        /*00ba*/ 	.short	(.L_290 - .L_289)
.L_289:
        /*00bc*/ 	.word	0x00000000


	//----- nvinfo : EIATTR_CBANK_PARAM_SIZE
	.align		4
.L_290:
        /*00c0*/ 	.byte	0x03, 0x19
        /*00c2*/ 	.short	0x0038


	//----- nvinfo : EIATTR_PARAM_CBANK
	.align		4
        /*00c4*/ 	.byte	0x04, 0x0a
        /*00c6*/ 	.short	(.L_292 - .L_291)
	.align		4
.L_291:
        /*00c8*/ 	.word	index@(.nv.constant0._ZN3cub18CUB_300001_SM_10006detail9transform16transform_kernelINS2_10policy_hubILb1EN4cuda3std3__45tupleIJN6thrust24THRUST_300001_SM_1000_NS6detail15normal_iteratorINSA_10device_ptrIcEEEESF_EEEE10policy1000El10scoreMatchNSC_INSD_IiEEEEJPcSM_EEEvT0_iT1_T2_DpNS2_10kernel_argIT3_EE)
        /*00cc*/ 	.short	0x0380
        /*00ce*/ 	.short	0x0038


	//----- nvinfo : EIATTR_SW_WAR
	.align		4
.L_292:
        /*00d0*/ 	.byte	0x04, 0x36
        /*00d2*/ 	.short	(.L_294 - .L_293)
.L_293:
        /*00d4*/ 	.word	0x00000008
.L_294:


//--------------------- .nv.info._ZN3cub18CUB_300001_SM_10006detail9transform16transform_kernelINS2_10policy_hubILb1EN4cuda3std3__45tupleIJN6thrust24THRUST_300001_SM_1000_NS6detail15normal_iteratorINSA_10device_ptrIcEEEESF_EEEE10policy1000Ei10scoreMatchNSC_INSD_IiEEEEJPcSM_EEEvT0_iT1_T2_DpNS2_10kernel_argIT3_EE --------------------------
	.section	.nv.info._ZN3cub18CUB_300001_SM_10006detail9transform16transform_kernelINS2_10policy_hubILb1EN4cuda3std3__45tupleIJN6thrust24THRUST_300001_SM_1000_NS6detail15normal_iteratorINSA_10device_ptrIcEEEESF_EEEE10policy1000Ei10scoreMatchNSC_INSD_IiEEEEJPcSM_EEEvT0_iT1_T2_DpNS2_10kernel_argIT3_EE,"",@"SHT_CUDA_INFO"
	.sectionflags	@""
	.align	4


	//----- nvinfo : EIATTR_CUDA_API_VERSION
	.align		4
        /*0000*/ 	.byte	0x04, 0x37
        /*0002*/ 	.short	(.L_296 - .L_295)
.L_295:
        /*0004*/ 	.word	0x00000082


	//----- nvinfo : EIATTR_KPARAM_INFO
	.align		4
.L_296:
        /*0008*/ 	.byte	0x04, 0x17
        /*000a*/ 	.short	(.L_298 - .L_297)
.L_297:
        /*000c*/ 	.word	0x00000000
        /*0010*/ 	.short	0x0005
        /*0012*/ 	.short	0x0028
        /*0014*/ 	.byte	0x00, 0xf0, 0x41, 0x00


	//----- nvinfo : EIATTR_KPARAM_INFO
	.align		4
.L_298:
        /*0018*/ 	.byte	0x04, 0x17
        /*001a*/ 	.short	(.L_300 - .L_299)
.L_299:
        /*001c*/ 	.word	0x00000000
        /*0020*/ 	.short	0x0004
        /*0022*/ 	.short	0x0018
        /*0024*/ 	.byte	0x00, 0xf0, 0x41, 0x00


	//----- nvinfo : EIATTR_KPARAM_INFO
	.align		4
.L_300:
        /*0028*/ 	.byte	0x04, 0x17
        /*002a*/ 	.short	(.L_302 - .L_301)
.L_301:
        /*002c*/ 	.word	0x00000000
        /*0030*/ 	.short	0x0003
        /*0032*/ 	.short	0x0010
        /*0034*/ 	.byte	0x00, 0xf0, 0x21, 0x00


	//----- nvinfo : EIATTR_KPARAM_INFO
	.align		4
.L_302:
        /*0038*/ 	.byte	0x04, 0x17
        /*003a*/ 	.short	(.L_304 - .L_303)
.L_303:
        /*003c*/ 	.word	0x00000000
        /*0040*/ 	.short	0x0002
        /*0042*/ 	.short	0x0008
        /*0044*/ 	.byte	0x00, 0xf0, 0x05, 0x00


	//----- nvinfo : EIATTR_KPARAM_INFO
	.align		4
.L_304:
        /*0048*/ 	.byte	0x04, 0x17
        /*004a*/ 	.short	(.L_306 - .L_305)
.L_305:
        /*004c*/ 	.word	0x00000000
        /*0050*/ 	.short	0x0001
        /*0052*/ 	.short	0x0004
        /*0054*/ 	.byte	0x00, 0xf0, 0x11, 0x00


	//----- nvinfo : EIATTR_KPARAM_INFO
	.align		4
.L_306:
        /*0058*/ 	.byte	0x04, 0x17
        /*005a*/ 	.short	(.L_308 - .L_307)
.L_307:
        /*005c*/ 	.word	0x00000000
        /*0060*/ 	.short	0x0000
        /*0062*/ 	.short	0x0000
        /*0064*/ 	.byte	0x00, 0xf0, 0x11, 0x00


	//----- nvinfo : EIATTR_SPARSE_MMA_MASK
	.align		4
.L_308:
        /*0068*/ 	.byte	0x03, 0x50
        /*006a*/ 	.short	0x0000


	//----- nvinfo : EIATTR_MAXREG_COUNT
	.align		4
        /*006c*/ 	.byte	0x03, 0x1b
        /*006e*/ 	.short	0x00ff


	//----- nvinfo : EIATTR_MERCURY_ISA_VERSION
	.align		4
        /*0070*/ 	.byte	0x03, 0x5f
        /*0072*/ 	.short	0x0101


	//----- nvinfo : EIATTR_VRC_CTA_INIT_COUNT
	.align		4
        /*0074*/ 	.byte	0x02, 0x4a
	.zero		1
	.zero		1


	//----- nvinfo : EIATTR_EXIT_INSTR_OFFSETS
	.align		4
        /*0078*/ 	.byte	0x04, 0x1c
        /*007a*/ 	.short	(.L_310 - .L_309)


	//   ....[0]....
.L_309:
        /*007c*/ 	.word	0x00000350


	//   ....[1]....
        /*0080*/ 	.word	0x000008d0


	//   ....[2]....
        /*0084*/ 	.word	0x00000b70


	//   ....[3]....
        /*0088*/ 	.word	0x00000d30


	//   ....[4]....
        /*008c*/ 	.word	0x00000e30


	//   ....[5]....
        /*0090*/ 	.word	0x00000e50


	//   ....[6]....
        /*0094*/ 	.word	0x000014e0


	//   ....[7]....
        /*0098*/ 	.word	0x00001950


	//   ....[8]....
        /*009c*/ 	.word	0x00001bb0


	//   ....[9]....
        /*00a0*/ 	.word	0x00001be0


	//   ....[10]....
        /*00a4*/ 	.word	0x00001cd0


	//----- nvinfo : EIATTR_MAX_THREADS
	.align		4
.L_310:
        /*00a8*/ 	.byte	0x04, 0x05
        /*00aa*/ 	.short	(.L_312 - .L_311)
.L_311:
        /*00ac*/ 	.word	0x00000080
        /*00b0*/ 	.word	0x00000001
        /*00b4*/ 	.word	0x00000001


	//----- nvinfo : EIATTR_CRS_STACK_SIZE
	.align		4
.L_312:
        /*00b8*/ 	.byte	0x04, 0x1e
        /*00ba*/ 	.short	(.L_314 - .L_313)
.L_313:
        /*00bc*/ 	.word	0x00000000


	//----- nvinfo : EIATTR_CBANK_PARAM_SIZE
	.align		4
.L_314:
        /*00c0*/ 	.byte	0x03, 0x19
        /*00c2*/ 	.short	0x0038


	//----- nvinfo : EIATTR_PARAM_CBANK
	.align		4
        /*00c4*/ 	.byte	0x04, 0x0a
        /*00c6*/ 	.short	(.L_316 - .L_315)
	.align		4
.L_315:
        /*00c8*/ 	.word	index@(.nv.constant0._ZN3cub18CUB_300001_SM_10006detail9transform16transform_kernelINS2_10policy_hubILb1EN4cuda3std3__45tupleIJN6thrust24THRUST_300001_SM_1000_NS6detail15normal_iteratorINSA_10device_ptrIcEEEESF_EEEE10policy1000Ei10scoreMatchNSC_INSD_IiEEEEJPcSM_EEEvT0_iT1_T2_DpNS2_10kernel_argIT3_EE)
        /*00cc*/ 	.short	0x0380
        /*00ce*/ 	.short	0x0038


	//----- nvinfo : EIATTR_SW_WAR
	.align		4
.L_316:
        /*00d0*/ 	.byte	0x04, 0x36
        /*00d2*/ 	.short	(.L_318 - .L_317)
.L_317:
        /*00d4*/ 	.word	0x00000008
.L_318:


//--------------------- .nv.info._ZN3cub18CUB_300001_SM_10006detail8for_each13static_kernelINS2_12policy_hub_t12policy_500_tEmN6thrust24THRUST_300001_SM_1000_NS8cuda_cub20__uninitialized_fill7functorINS7_10device_ptrIiEEiEEEEvT0_T1_ --------------------------
	.section	.nv.info._ZN3cub18CUB_300001_SM_10006detail8for_each13static_kernelINS2_12policy_hub_t12policy_500_tEmN6thrust24THRUST_300001_SM_1000_NS8cuda_cub20__uninitialized_fill7functorINS7_10device_ptrIiEEiEEEEvT0_T1_,"",@"SHT_CUDA_INFO"
	.sectionflags	@""
	.align	4


	//----- nvinfo : EIATTR_CUDA_API_VERSION
	.align		4
        /*0000*/ 	.byte	0x04, 0x37
        /*0002*/ 	.short	(.L_320 - .L_319)
.L_319:
        /*0004*/ 	.word	0x00000082


	//----- nvinfo : EIATTR_KPARAM_INFO
	.align		4
.L_320:
        /*0008*/ 	.byte	0x04, 0x17
        /*000a*/ 	.short	(.L_322 - .L_321)
.L_321:
        /*000c*/ 	.word	0x00000000
        /*0010*/ 	.short	0x0001
        /*0012*/ 	.short	0x0008
        /*0014*/ 	.byte	0x00, 0xf0, 0x41, 0x00


	//----- nvinfo : EIATTR_KPARAM_INFO
	.align		4
.L_322:
        /*0018*/ 	.byte	0x04, 0x17
        /*001a*/ 	.short	(.L_324 - .L_323)
.L_323:
        /*001c*/ 	.word	0x00000000
        /*0020*/ 	.short	0x0000
        /*0022*/ 	.short	0x0000
        /*0024*/ 	.byte	0x00, 0xf0, 0x21, 0x00


	//----- nvinfo : EIATTR_SPARSE_MMA_MASK
	.align		4
.L_324:
        /*0028*/ 	.byte	0x03, 0x50
        /*002a*/ 	.short	0x0000


	//----- nvinfo : EIATTR_MAXREG_COUNT
	.align		4
        /*002c*/ 	.byte	0x03, 0x1b
        /*002e*/ 	.short	0x00ff


	//----- nvinfo : EIATTR_MERCURY_ISA_VERSION
	.align		4
        /*0030*/ 	.byte	0x03, 0x5f
        /*0032*/ 	.short	0x0101


	//----- nvinfo : EIATTR_VRC_CTA_INIT_COUNT
	.align		4
        /*0034*/ 	.byte	0x02, 0x4a
	.zero		1
	.zero		1


	//----- nvinfo : EIATTR_EXIT_INSTR_OFFSETS
	.align		4
        /*0038*/ 	.byte	0x04, 0x1c
        /*003a*/ 	.short	(.L_326 - .L_325)


	//   ....[0]....
.L_325:
        /*003c*/ 	.word	0x00000130


	//   ....[1]....
        /*0040*/ 	.word	0x00000230


	//   ....[2]....
        /*0044*/ 	.word	0x00000260


	//----- nvinfo : EIATTR_MAX_THREADS
	.align		4
.L_326:
        /*0048*/ 	.byte	0x04, 0x05
        /*004a*/ 	.short	(.L_328 - .L_327)
.L_327:
        /*004c*/ 	.word	0x00000100
        /*0050*/ 	.word	0x00000001
        /*0054*/ 	.word	0x00000001


	//----- nvinfo : EIATTR_CBANK_PARAM_SIZE
	.align		4
.L_328:
        /*0058*/ 	.byte	0x03, 0x19
        /*005a*/ 	.short	0x0018


	//----- nvinfo : EIATTR_PARAM_CBANK
	.align		4
        /*005c*/ 	.byte	0x04, 0x0a
        /*005e*/ 	.short	(.L_330 - .L_329)
	.align		4
.L_329:
        /*0060*/ 	.word	index@(.nv.constant0._ZN3cub18CUB_300001_SM_10006detail8for_each13static_kernelINS2_12policy_hub_t12policy_500_tEmN6thrust24THRUST_300001_SM_1000_NS8cuda_cub20__uninitialized_fill7functorINS7_10device_ptrIiEEiEEEEvT0_T1_)
        /*0064*/ 	.short	0x0380
        /*0066*/ 	.short	0x0018


	//----- nvinfo : EIATTR_SW_WAR
	.align		4
.L_330:
        /*0068*/ 	.byte	0x04, 0x36
        /*006a*/ 	.short	(.L_332 - .L_331)
.L_331:
        /*006c*/ 	.word	0x00000008
.L_332:


//--------------------- .nv.info._ZN3cub18CUB_300001_SM_10006detail11EmptyKernelIvEEvv --------------------------
	.section	.nv.info._ZN3cub18CUB_300001_SM_10006detail11EmptyKernelIvEEvv,"",@"SHT_CUDA_INFO"
	.sectionflags	@""
	.align	4


	//----- nvinfo : EIATTR_CUDA_API_VERSION
	.align		4
        /*0000*/ 	.byte	0x04, 0x37
        /*0002*/ 	.short	(.L_334 - .L_333)
.L_333:
        /*0004*/ 	.word	0x00000082


	//----- nvinfo : EIATTR_SPARSE_MMA_MASK
	.align		4
.L_334:
        /*0008*/ 	.byte	0x03, 0x50
        /*000a*/ 	.short	0x0000


	//----- nvinfo : EIATTR_MAXREG_COUNT
	.align		4
        /*000c*/ 	.byte	0x03, 0x1b
        /*000e*/ 	.short	0x00ff


	//----- nvinfo : EIATTR_MERCURY_ISA_VERSION
	.align		4
        /*0010*/ 	.byte	0x03, 0x5f
        /*0012*/ 	.short	0x0101


	//----- nvinfo : EIATTR_VRC_CTA_INIT_COUNT
	.align		4
        /*0014*/ 	.byte	0x02, 0x4a
	.zero		1
	.zero		1


	//----- nvinfo : EIATTR_EXIT_INSTR_OFFSETS
	.align		4
        /*0018*/ 	.byte	0x04, 0x1c
        /*001a*/ 	.short	(.L_336 - .L_335)


	//   ....[0]....
.L_335:
        /*001c*/ 	.word	0x00000010


	//----- nvinfo : EIATTR_SW_WAR
	.align		4
.L_336:
        /*0020*/ 	.byte	0x04, 0x36
        /*0022*/ 	.short	(.L_338 - .L_337)
.L_337:
        /*0024*/ 	.word	0x00000008
.L_338:


//--------------------- .nv.callgraph             --------------------------
	.section	.nv.callgraph,"",@"SHT_CUDA_CALLGRAPH"
	.align	4
	.sectionentsize	8
	.align		4
        /*0000*/ 	.word	0x00000000
	.align		4
        /*0004*/ 	.word	0xffffffff
	.align		4
        /*0008*/ 	.word	0x00000000
	.align		4
        /*000c*/ 	.word	0xfffffffe
	.align		4
        /*0010*/ 	.word	0x00000000
	.align		4
        /*0014*/ 	.word	0xfffffffd
	.align		4
        /*0018*/ 	.word	0x00000000
	.align		4
        /*001c*/ 	.word	0xfffffffc


//--------------------- .nv.constant4             --------------------------
	.section	.nv.constant4,"a",@progbits
	.align	8
	.align		8
.nv.constant4:
        /*0000*/ 	.dword	_ZN34_INTERNAL_f7bfdf13_4_k_cu_6dbdb7944cuda3std3__45__cpo5beginE
	.align		8
        /*0008*/ 	.dword	_ZN34_INTERNAL_f7bfdf13_4_k_cu_6dbdb7944cuda3std3__45__cpo3endE
	.align		8
        /*0010*/ 	.dword	_ZN34_INTERNAL_f7bfdf13_4_k_cu_6dbdb7944cuda3std3__45__cpo6cbeginE
	.align		8
        /*0018*/ 	.dword	_ZN34_INTERNAL_f7bfdf13_4_k_cu_6dbdb7944cuda3std3__45__cpo4cendE
	.align		8
        /*0020*/ 	.dword	_ZN34_INTERNAL_f7bfdf13_4_k_cu_6dbdb7944cuda3std3__45__cpo6rbeginE
	.align		8
        /*0028*/ 	.dword	_ZN34_INTERNAL_f7bfdf13_4_k_cu_6dbdb7944cuda3std3__45__cpo4rendE
	.align		8
        /*0030*/ 	.dword	_ZN34_INTERNAL_f7bfdf13_4_k_cu_6dbdb7944cuda3std3__45__cpo7crbeginE
	.align		8
        /*0038*/ 	.dword	_ZN34_INTERNAL_f7bfdf13_4_k_cu_6dbdb7944cuda3std3__45__cpo5crendE
	.align		8
        /*0040*/ 	.dword	_ZN34_INTERNAL_f7bfdf13_4_k_cu_6dbdb7944cuda3std3__436_GLOBAL__N__f7bfdf13_4_k_cu_6dbdb7946ignoreE
	.align		8
        /*0048*/ 	.dword	_ZN34_INTERNAL_f7bfdf13_4_k_cu_6dbdb7944cuda3std3__419piecewise_constructE
	.align		8
        /*0050*/ 	.dword	_ZN34_INTERNAL_f7bfdf13_4_k_cu_6dbdb7944cuda3std3__48in_placeE
	.align		8
        /*0058*/ 	.dword	_ZN34_INTERNAL_f7bfdf13_4_k_cu_6dbdb7944cuda3std3__420unreachable_sentinelE
	.align		8
        /*0060*/ 	.dword	_ZN34_INTERNAL_f7bfdf13_4_k_cu_6dbdb7944cuda3std3__47nulloptE
	.align		8
        /*0068*/ 	.dword	_ZN34_INTERNAL_f7bfdf13_4_k_cu_6dbdb7944cuda3std3__48unexpectE
	.align		8
        /*0070*/ 	.dword	_ZN34_INTERNAL_f7bfdf13_4_k_cu_6dbdb7944cuda3std6ranges3__45__cpo4swapE
	.align		8
        /*0078*/ 	.dword	_ZN34_INTERNAL_f7bfdf13_4_k_cu_6dbdb7944cuda3std6ranges3__45__cpo9iter_moveE
	.align		8
        /*0080*/ 	.dword	_ZN34_INTERNAL_f7bfdf13_4_k_cu_6dbdb7944cuda3std6ranges3__45__cpo5beginE
	.align		8
        /*0088*/ 	.dword	_ZN34_INTERNAL_f7bfdf13_4_k_cu_6dbdb7944cuda3std6ranges3__45__cpo3endE
	.align		8
        /*0090*/ 	.dword	_ZN34_INTERNAL_f7bfdf13_4_k_cu_6dbdb7944cuda3std6ranges3__45__cpo6cbeginE
	.align		8
        /*0098*/ 	.dword	_ZN34_INTERNAL_f7bfdf13_4_k_cu_6dbdb7944cuda3std6ranges3__45__cpo4cendE
	.align		8
        /*00a0*/ 	.dword	_ZN34_INTERNAL_f7bfdf13_4_k_cu_6dbdb7944cuda3std6ranges3__45__cpo7advanceE
	.align		8
        /*00a8*/ 	.dword	_ZN34_INTERNAL_f7bfdf13_4_k_cu_6dbdb7944cuda3std6ranges3__45__cpo9iter_swapE
	.align		8
        /*00b0*/ 	.dword	_ZN34_INTERNAL_f7bfdf13_4_k_cu_6dbdb7944cuda3std6ranges3__45__cpo4nextE
	.align		8
        /*00b8*/ 	.dword	_ZN34_INTERNAL_f7bfdf13_4_k_cu_6dbdb7944cuda3std6ranges3__45__cpo4prevE
	.align		8
        /*00c0*/ 	.dword	_ZN34_INTERNAL_f7bfdf13_4_k_cu_6dbdb7944cuda3std6ranges3__45__cpo4dataE
	.align		8
        /*00c8*/ 	.dword	_ZN34_INTERNAL_f7bfdf13_4_k_cu_6dbdb7944cuda3std6ranges3__45__cpo5cdataE
	.align		8
        /*00d0*/ 	.dword	_ZN34_INTERNAL_f7bfdf13_4_k_cu_6dbdb7944cuda3std6ranges3__45__cpo4sizeE
	.align		8
        /*00d8*/ 	.dword	_ZN34_INTERNAL_f7bfdf13_4_k_cu_6dbdb7944cuda3std6ranges3__45__cpo5ssizeE
	.align		8
        /*00e0*/ 	.dword	_ZN34_INTERNAL_f7bfdf13_4_k_cu_6dbdb7944cuda3std6ranges3__45__cpo8distanceE
	.align		8
        /*00e8*/ 	.dword	_ZN34_INTERNAL_f7bfdf13_4_k_cu_6dbdb7946thrust24THRUST_300001_SM_1000_NS8cuda_cub3parE
	.align		8
        /*00f0*/ 	.dword	_ZN34_INTERNAL_f7bfdf13_4_k_cu_6dbdb7946thrust24THRUST_300001_SM_1000_NS8cuda_cub10par_nosyncE
	.align		8
        /*00f8*/ 	.dword	_ZN34_INTERNAL_f7bfdf13_4_k_cu_6dbdb7946thrust24THRUST_300001_SM_1000_NS6system6detail10sequential3seqE
	.align		8
        /*0100*/ 	.dword	_ZN34_INTERNAL_f7bfdf13_4_k_cu_6dbdb7946thrust24THRUST_300001_SM_1000_NS12placeholders2_1E
	.align		8
        /*0108*/ 	.dword	_ZN34_INTERNAL_f7bfdf13_4_k_cu_6dbdb7946thrust24THRUST_300001_SM_1000_NS12placeholders2_2E
	.align		8
        /*0110*/ 	.dword	_ZN34_INTERNAL_f7bfdf13_4_k_cu_6dbdb7946thrust24THRUST_300001_SM_1000_NS12placeholders2_3E
	.align		8
        /*0118*/ 	.dword	_ZN34_INTERNAL_f7bfdf13_4_k_cu_6dbdb7946thrust24THRUST_300001_SM_1000_NS12placeholders2_4E
	.align		8
        /*0120*/ 	.dword	_ZN34_INTERNAL_f7bfdf13_4_k_cu_6dbdb7946thrust24THRUST_300001_SM_1000_NS12placeholders2_5E
	.align		8
        /*0128*/ 	.dword	_ZN34_INTERNAL_f7bfdf13_4_k_cu_6dbdb7946thrust24THRUST_300001_SM_1000_NS12placeholders2_6E
	.align		8
        /*0130*/ 	.dword	_ZN34_INTERNAL_f7bfdf13_4_k_cu_6dbdb7946thrust24THRUST_300001_SM_1000_NS12placeholders2_7E
	.align		8
        /*0138*/ 	.dword	_ZN34_INTERNAL_f7bfdf13_4_k_cu_6dbdb7946thrust24THRUST_300001_SM_1000_NS12placeholders2_8E
	.align		8
        /*0140*/ 	.dword	_ZN34_INTERNAL_f7bfdf13_4_k_cu_6dbdb7946thrust24THRUST_300001_SM_1000_NS12placeholders2_9E
	.align		8
        /*0148*/ 	.dword	_ZN34_INTERNAL_f7bfdf13_4_k_cu_6dbdb7946thrust24THRUST_300001_SM_1000_NS12placeholders3_10E
	.align		8
        /*0150*/ 	.dword	_ZN34_INTERNAL_f7bfdf13_4_k_cu_6dbdb7946thrust24THRUST_300001_SM_1000_NS3seqE


//--------------------- .text._ZN3cub18CUB_300001_SM_10006detail6reduce28DeviceReduceSingleTileKernelINS2_10policy_hubIiyN4cuda3std3__44plusIiEEE10Policy1000EPiSC_iS9_iiNS7_10__identityEEEvT0_T1_T2_T3_T4_T6_ --------------------------
	.section	.text._ZN3cub18CUB_300001_SM_10006detail6reduce28DeviceReduceSingleTileKernelINS2_10policy_hubIiyN4cuda3std3__44plusIiEEE10Policy1000EPiSC_iS9_iiNS7_10__identityEEEvT0_T1_T2_T3_T4_T6_,"ax",@progbits
	.align	128
        .global         _ZN3cub18CUB_300001_SM_10006detail6reduce28DeviceReduceSingleTileKernelINS2_10policy_hubIiyN4cuda3std3__44plusIiEEE10Policy1000EPiSC_iS9_iiNS7_10__identityEEEvT0_T1_T2_T3_T4_T6_
        .type           _ZN3cub18CUB_300001_SM_10006detail6reduce28DeviceReduceSingleTileKernelINS2_10policy_hubIiyN4cuda3std3__44plusIiEEE10Policy1000EPiSC_iS9_iiNS7_10__identityEEEvT0_T1_T2_T3_T4_T6_,@function
        .size           _ZN3cub18CUB_300001_SM_10006detail6reduce28DeviceReduceSingleTileKernelINS2_10policy_hubIiyN4cuda3std3__44plusIiEEE10Policy1000EPiSC_iS9_iiNS7_10__identityEEEvT0_T1_T2_T3_T4_T6_,(.L_x_272 - _ZN3cub18CUB_300001_SM_10006detail6reduce28DeviceReduceSingleTileKernelINS2_10policy_hubIiyN4cuda3std3__44plusIiEEE10Policy1000EPiSC_iS9_iiNS7_10__identityEEEvT0_T1_T2_T3_T4_T6_)
        .other          _ZN3cub18CUB_300001_SM_10006detail6reduce28DeviceReduceSingleTileKernelINS2_10policy_hubIiyN4cuda3std3__44plusIiEEE10Policy1000EPiSC_iS9_iiNS7_10__identityEEEvT0_T1_T2_T3_T4_T6_,@"STO_CUDA_ENTRY STV_DEFAULT"
_ZN3cub18CUB_300001_SM_10006detail6reduce28DeviceReduceSingleTileKernelINS2_10policy_hubIiyN4cuda3std3__44plusIiEEE10Policy1000EPiSC_iS9_iiNS7_10__identityEEEvT0_T1_T2_T3_T4_T6_:
.text._ZN3cub18CUB_300001_SM_10006detail6reduce28DeviceReduceSingleTileKernelINS2_10policy_hubIiyN4cuda3std3__44plusIiEEE10Policy1000EPiSC_iS9_iiNS7_10__identityEEEvT0_T1_T2_T3_T4_T6_:
[----:B------:R-:W-:Y:S01]  /*0000*/  LDC R1, c[0x0][0x37c] ;  /* 0x0000df00ff017b82 */ /* 0x000fe20000000800 */
[----:B------:R-:W0:Y:S01]  /*0010*/  LDCU UR4, c[0x0][0x390] ;  /* 0x00007200ff0477ac */ /* 0x000e220008000800 */
[----:B------:R-:W1:Y:S01]  /*0020*/  LDCU.64 UR6, c[0x0][0x358] ;  /* 0x00006b00ff0677ac */ /* 0x000e620008000a00 */
[----:B0-----:R-:W-:-:S05]  /*0030*/  IMAD.U32 R20, RZ, RZ, UR4 ;  /* 0x00000004ff147e24 */ /* 0x001fca000f8e00ff */
[----:B------:R-:W-:-:S13]  /*0040*/  ISETP.NE.AND P0, PT, R20, RZ, PT ;  /* 0x000000ff1400720c */ /* 0x000fda0003f05270 */
[----:B-1----:R-:W-:Y:S05]  /*0050*/  @P0 BRA `(.L_x_0) ;  /* 0x00000000001c0947 */ /* 0x002fea0003800000 */
[----:B------:R-:W0:Y:S02]  /*0060*/  S2R R0, SR_TID.X ;  /* 0x0000000000007919 */ /* 0x000e240000002100 */
[----:B0-----:R-:W-:-:S13]  /*0070*/  ISETP.NE.AND P0, PT, R0, RZ, PT ;  /* 0x000000ff0000720c */ /* 0x001fda0003f05270 */
[----:B------:R-:W-:Y:S05]  /*0080*/  @P0 EXIT ;  /* 0x000000000000094d */ /* 0x000fea0003800000 */
[----:B------:R-:W0:Y:S08]  /*0090*/  LDC R5, c[0x0][0x398] ;  /* 0x0000e600ff057b82 */ /* 0x000e300000000800 */
[----:B------:R-:W0:Y:S02]  /*00a0*/  LDC.64 R2, c[0x0][0x388] ;  /* 0x0000e200ff027b82 */ /* 0x000e240000000a00 */
[----:B0-----:R-:W-:Y:S01]  /*00b0*/  STG.E desc[UR6][R2.64], R5 ;  /* 0x0000000502007986 */ /* 0x001fe2000c101906 */
[----:B------:R-:W-:Y:S05]  /*00c0*/  EXIT ;  /* 0x000000000000794d */ /* 0x000fea0003800000 */
.L_x_0:
[----:B------:R-:W0:Y:S01]  /*00d0*/  LDCU UR4, c[0x0][0x380] ;  /* 0x00007000ff0477ac */ /* 0x000e220008000800 */
[----:B------:R-:W-:Y:S01]  /*00e0*/  BSSY.RECONVERGENT B0, `(.L_x_1) ;  /* 0x0000385000007945 */ /* 0x000fe20003800200 */
[----:B0-----:R-:W-:-:S09]  /*00f0*/  ULOP3.LUT UP0, URZ, UR4, 0xf, URZ, 0xc0, !UPT ;  /* 0x0000000f04ff7892 */ /* 0x001fd2000f80c0ff */
[----:B------:R-:W-:Y:S05]  /*0100*/  BRA.U UP0, `(.L_x_2) ;  /* 0x0000001900d87547 */ /* 0x000fea000b800000 */
[----:B------:R-:W-:-:S13]  /*0110*/  ISETP.GT.AND P0, PT, R20, 0xfff, PT ;  /* 0x00000fff1400780c */ /* 0x000fda0003f04270 */
[----:B------:R-:W-:Y:S05]  /*0120*/  @P0 BRA `(.L_x_3) ;  /* 0x0000000c008c0947 */ /* 0x000fea0003800000 */
[----:B------:R-:W0:Y:S01]  /*0130*/  S2R R9, SR_TID.X ;  /* 0x0000000000097919 */ /* 0x000e220000002100 */
[----:B------:R-:W-:Y:S01]  /*0140*/  BSSY.RECONVERGENT B1, `(.L_x_4) ;  /* 0x0000009000017945 */ /* 0x000fe20003800200 */
[----:B------:R-:W-:Y:S01]  /*0150*/  IMAD.MOV.U32 R0, RZ, RZ, RZ ;  /* 0x000000ffff007224 */ /* 0x000fe200078e00ff */
[----:B0-----:R-:W-:Y:S01]  /*0160*/  ISETP.GE.AND P0, PT, R9, R20, PT ;  /* 0x000000140900720c */ /* 0x001fe20003f06270 */
[----:B------:R-:W-:-:S12]  /*0170*/  IMAD.MOV.U32 R11, RZ, RZ, R9 ;  /* 0x000000ffff0b7224 */ /* 0x000fd800078e0009 */
[----:B------:R-:W-:Y:S05]  /*0180*/  @P0 BRA `(.L_x_5) ;  /* 0x0000000000100947 */ /* 0x000fea0003800000 */
[----:B------:R-:W0:Y:S02]  /*0190*/  LDC.64 R2, c[0x0][0x380] ;  /* 0x0000e000ff027b82 */ /* 0x000e240000000a00 */
[----:B0-----:R-:W-:-:S05]  /*01a0*/  IMAD.WIDE.U32 R2, R9, 0x4, R2 ;  /* 0x0000000409027825 */ /* 0x001fca00078e0002 */
[----:B------:R0:W5:Y:S01]  /*01b0*/  LDG.E.CONSTANT R0, desc[UR6][R2.64] ;  /* 0x0000000602007981 */ /* 0x000162000c1e9900 */
[----:B------:R-:W-:-:S07]  /*01c0*/  VIADD R11, R9, 0x100 ;  /* 0x00000100090b7836 */ /* 0x000fce0000000000 */
.L_x_5:
[----:B------:R-:W-:Y:S05]  /*01d0*/  BSYNC.RECONVERGENT B1 ;  /* 0x0000000000017941 */ /* 0x000fea0003800200 */
.L_x_4:
[----:B------:R-:W-:Y:S01]  /*01e0*/  ISETP.GE.AND P0, PT, R11, R20, PT ;  /* 0x000000140b00720c */ /* 0x000fe20003f06270 */
[----:B------:R-:W-:-:S12]  /*01f0*/  BSSY.RECONVERGENT B1, `(.L_x_6) ;  /* 0x0000066000017945 */ /* 0x000fd80003800200 */
[----:B------:R-:W-:Y:S05]  /*0200*/  @P0 BRA `(.L_x_7) ;  /* 0x0000000400900947 */ /* 0x000fea0003800000 */
[----:B0-----:R-:W-:Y:S01]  /*0210*/  LOP3.LUT R3, RZ, R11, RZ, 0x33, !PT ;  /* 0x0000000bff037212 */ /* 0x001fe200078e33ff */
[----:B------:R-:W-:Y:S04]  /*0220*/  BSSY.RECONVERGENT B2, `(.L_x_8) ;  /* 0x0000015000027945 */ /* 0x000fe80003800200 */
[----:B------:R-:W-:-:S05]  /*0230*/  IMAD.IADD R4, R3, 0x1, R20 ;  /* 0x0000000103047824 */ /* 0x000fca00078e0214 */
[C---:B------:R-:W-:Y:S02]  /*0240*/  LOP3.LUT R2, R4.reuse, 0x300, RZ, 0xc0, !PT ;  /* 0x0000030004027812 */ /* 0x040fe400078ec0ff */
[----:B------:R-:W-:Y:S02]  /*0250*/  ISETP.GE.U32.AND P1, PT, R4, 0x300, PT ;  /* 0x000003000400780c */ /* 0x000fe40003f26070 */
[----:B------:R-:W-:-:S13]  /*0260*/  ISETP.NE.AND P0, PT, R2, 0x300, PT ;  /* 0x000003000200780c */ /* 0x000fda0003f05270 */
[----:B------:R-:W-:Y:S05]  /*0270*/  @!P0 BRA `(.L_x_9) ;  /* 0x00000000003c8947 */ /* 0x000fea0003800000 */
[----:B------:R-:W0:Y:S01]  /*0280*/  LDC.64 R2, c[0x0][0x380] ;  /* 0x0000e000ff027b82 */ /* 0x000e220000000a00 */
[----:B------:R-:W-:-:S04]  /*0290*/  LEA.HI R4, R4, 0x1, RZ, 0x18 ;  /* 0x0000000104047811 */ /* 0x000fc800078fc0ff */
[----:B------:R-:W-:-:S05]  /*02a0*/  LOP3.LUT R4, R4, 0x3, RZ, 0xc0, !PT ;  /* 0x0000000304047812 */ /* 0x000fca00078ec0ff */
[----:B------:R-:W-:Y:S02]  /*02b0*/  IMAD.MOV R4, RZ, RZ, -R4 ;  /* 0x000000ffff047224 */ /* 0x000fe400078e0a04 */
[----:B0-----:R-:W-:-:S04]  /*02c0*/  IMAD.WIDE.U32 R2, R11, 0x4, R2 ;  /* 0x000000040b027825 */ /* 0x001fc800078e0002 */
[----:B------:R-:W-:-:S07]  /*02d0*/  IMAD.MOV.U32 R5, RZ, RZ, R3 ;  /* 0x000000ffff057224 */ /* 0x000fce00078e0003 */
.L_x_10:
[----:B------:R-:W-:-:S06]  /*02e0*/  IMAD.MOV.U32 R3, RZ, RZ, R5 ;  /* 0x000000ffff037224 */ /* 0x000fcc00078e0005 */
[----:B------:R0:W2:Y:S01]  /*02f0*/  LDG.E.CONSTANT R3, desc[UR6][R2.64] ;  /* 0x0000000602037981 */ /* 0x0000a2000c1e9900 */
[----:B------:R-:W-:Y:S02]  /*0300*/  VIADD R4, R4, 0x1 ;  /* 0x0000000104047836 */ /* 0x000fe40000000000 */
[----:B------:R-:W-:-:S03]  /*0310*/  VIADD R11, R11, 0x100 ;  /* 0x000001000b0b7836 */ /* 0x000fc60000000000 */
[----:B------:R-:W-:Y:S02]  /*0320*/  ISETP.NE.AND P0, PT, R4, RZ, PT ;  /* 0x000000ff0400720c */ /* 0x000fe40003f05270 */
[----:B0-----:R-:W-:-:S05]  /*0330*/  IADD3 R2, P2, PT, R2, 0x400, RZ ;  /* 0x0000040002027810 */ /* 0x001fca0007f5e0ff */
[----:B------:R-:W-:Y:S02]  /*0340*/  IMAD.X R5, RZ, RZ, R5, P2 ;  /* 0x000000ffff057224 */ /* 0x000fe400010e0605 */
[----:B--2--5:R-:W-:-:S04]  /*0350*/  IMAD.IADD R0, R3, 0x1, R0 ;  /* 0x0000000103007824 */ /* 0x024fc800078e0200 */
[----:B------:R-:W-:Y:S05]  /*0360*/  @P0 BRA `(.L_x_10) ;  /* 0xfffffffc00dc0947 */ /* 0x000fea000383ffff */
.L_x_9:
[----:B------:R-:W-:Y:S05]  /*0370*/  BSYNC.RECONVERGENT B2 ;  /* 0x0000000000027941 */ /* 0x000fea0003800200 */
.L_x_8:
[----:B------:R-:W-:Y:S05]  /*0380*/  @!P1 BRA `(.L_x_7) ;  /* 0x0000000400309947 */ /* 0x000fea0003800000 */
[----:B------:R-:W-:Y:S01]  /*0390*/  IMAD.IADD R2, R20, 0x1, -R11 ;  /* 0x0000000114027824 */ /* 0x000fe200078e0a0b */
[----:B------:R-:W-:Y:S01]  /*03a0*/  BSSY.RECONVERGENT B2, `(.L_x_11) ;  /* 0x0000029000027945 */ /* 0x000fe20003800200 */
[----:B------:R-:W-:-:S03]  /*03b0*/  PLOP3.LUT P0, PT, PT, PT, PT, 0x80, 0x8 ;  /* 0x000000000008781c */ /* 0x000fc60003f0f070 */
[----:B------:R-:W-:-:S13]  /*03c0*/  ISETP.GT.AND P1, PT, R2, 0xc00, PT ;  /* 0x00000c000200780c */ /* 0x000fda0003f24270 */
[----:B------:R-:W-:Y:S05]  /*03d0*/  @!P1 BRA `(.L_x_12) ;  /* 0x0000000000949947 */ /* 0x000fea0003800000 */
[----:B------:R-:W-:Y:S01]  /*03e0*/  PLOP3.LUT P0, PT, PT, PT, PT, 0x8, 0x80 ;  /* 0x000000000080781c */ /* 0x000fe20003f0e170 */
[----:B------:R-:W-:-:S12]  /*03f0*/  VIADD R8, R20, 0xfffff400 ;  /* 0xfffff40014087836 */ /* 0x000fd80000000000 */
.L_x_13:
[----:B------:R-:W0:Y:S01]  /*0400*/  LDC.64 R4, c[0x0][0x380] ;  /* 0x0000e000ff047b82 */ /* 0x000e220000000a00 */
[C---:B------:R-:W-:Y:S02]  /*0410*/  VIADD R7, R11.reuse, 0x400 ;  /* 0x000004000b077836 */ /* 0x040fe40000000000 */
[C---:B------:R-:W-:Y:S02]  /*0420*/  VIADD R3, R11.reuse, 0x800 ;  /* 0x000008000b037836 */ /* 0x040fe40000000000 */
[----:B0-----:R-:W-:-:S05]  /*0430*/  IMAD.WIDE R22, R11, 0x4, R4 ;  /* 0x000000040b167825 */ /* 0x001fca00078e0204 */
[----:B------:R-:W2:Y:S01]  /*0440*/  LDG.E.CONSTANT R13, desc[UR6][R22.64] ;  /* 0x00000006160d7981 */ /* 0x000ea2000c1e9900 */
[----:B------:R-:W-:-:S03]  /*0450*/  IMAD.WIDE R6, R7, 0x4, R4 ;  /* 0x0000000407067825 */ /* 0x000fc600078e0204 */
[----:B------:R-:W2:Y:S04]  /*0460*/  LDG.E.CONSTANT R10, desc[UR6][R22.64+0x400] ;  /* 0x00040006160a7981 */ /* 0x000ea8000c1e9900 */
[----:B------:R-:W3:Y:S04]  /*0470*/  LDG.E.CONSTANT R12, desc[UR6][R22.64+0x800] ;  /* 0x00080006160c7981 */ /* 0x000ee8000c1e9900 */
[----:B------:R-:W3:Y:S01]  /*0480*/  LDG.E.CONSTANT R19, desc[UR6][R22.64+0xc00] ;  /* 0x000c000616137981 */ /* 0x000ee2000c1e9900 */
[----:B------:R-:W-:-:S03]  /*0490*/  IMAD.WIDE R2, R3, 0x4, R4 ;  /* 0x0000000403027825 */ /* 0x000fc600078e0204 */
[----:B------:R-:W4:Y:S04]  /*04a0*/  LDG.E.CONSTANT R16, desc[UR6][R6.64] ;  /* 0x0000000606107981 */ /* 0x000f28000c1e9900 */
[----:B------:R-:W4:Y:S01]  /*04b0*/  LDG.E.CONSTANT R15, desc[UR6][R6.64+0x400] ;  /* 0x00040006060f7981 */ /* 0x000f22000c1e9900 */
[----:B------:R-:W-:-:S03]  /*04c0*/  VIADD R25, R11, 0xc00 ;  /* 0x00000c000b197836 */ /* 0x000fc60000000000 */
[----:B------:R-:W4:Y:S04]  /*04d0*/  LDG.E.CONSTANT R14, desc[UR6][R6.64+0x800] ;  /* 0x00080006060e7981 */ /* 0x000f28000c1e9900 */
[----:B------:R-:W4:Y:S01]  /*04e0*/  LDG.E.CONSTANT R21, desc[UR6][R6.64+0xc00] ;  /* 0x000c000606157981 */ /* 0x000f22000c1e9900 */
[----:B------:R-:W-:-:S03]  /*04f0*/  IMAD.WIDE R4, R25, 0x4, R4 ;  /* 0x0000000419047825 */ /* 0x000fc600078e0204 */
[----:B------:R-:W4:Y:S04]  /*0500*/  LDG.E.CONSTANT R18, desc[UR6][R2.64] ;  /* 0x0000000602127981 */ /* 0x000f28000c1e9900 */
[----:B------:R-:W4:Y:S04]  /*0510*/  LDG.E.CONSTANT R17, desc[UR6][R2.64+0x400] ;  /* 0x0004000602117981 */ /* 0x000f28000c1e9900 */
[----:B------:R-:W4:Y:S04]  /*0520*/  LDG.E.CONSTANT R23, desc[UR6][R2.64+0x800] ;  /* 0x0008000602177981 */ /* 0x000f28000c1e9900 */
[----:B------:R-:W4:Y:S04]  /*0530*/  LDG.E.CONSTANT R24, desc[UR6][R2.64+0xc00] ;  /* 0x000c000602187981 */ /* 0x000f28000c1e9900 */
[----:B------:R-:W4:Y:S04]  /*0540*/  LDG.E.CONSTANT R25, desc[UR6][R4.64] ;  /* 0x0000000604197981 */ /* 0x000f28000c1e9900 */
[----:B------:R-:W4:Y:S04]  /*0550*/  LDG.E.CONSTANT R26, desc[UR6][R4.64+0x400] ;  /* 0x00040006041a7981 */ /* 0x000f28000c1e9900 */
[----:B------:R-:W4:Y:S04]  /*0560*/  LDG.E.CONSTANT R22, desc[UR6][R4.64+0x800] ;  /* 0x0008000604167981 */ /* 0x000f28000c1e9900 */
[----:B------:R-:W4:Y:S01]  /*0570*/  LDG.E.CONSTANT R27, desc[UR6][R4.64+0xc00] ;  /* 0x000c0006041b7981 */ /* 0x000f22000c1e9900 */
[----:B------:R-:W-:-:S05]  /*0580*/  VIADD R11, R11, 0x1000 ;  /* 0x000010000b0b7836 */ /* 0x000fca0000000000 */
[----:B------:R-:W-:Y:S02]  /*0590*/  ISETP.GE.AND P1, PT, R11, R8, PT ;  /* 0x000000080b00720c */ /* 0x000fe40003f26270 */
[----:B--2--5:R-:W-:-:S04]  /*05a0*/  IADD3 R10, PT, PT, R10, R13, R0 ;  /* 0x0000000d0a0a7210 */ /* 0x024fc80007ffe000 */
[----:B---3--:R-:W-:-:S04]  /*05b0*/  IADD3 R10, PT, PT, R19, R12, R10 ;  /* 0x0000000c130a7210 */ /* 0x008fc80007ffe00a */
[----:B----4-:R-:W-:-:S04]  /*05c0*/  IADD3 R10, PT, PT, R15, R16, R10 ;  /* 0x000000100f0a7210 */ /* 0x010fc80007ffe00a */
[----:B------:R-:W-:-:S04]  /*05d0*/  IADD3 R10, PT, PT, R21, R14, R10 ;  /* 0x0000000e150a7210 */ /* 0x000fc80007ffe00a */
[----:B------:R-:W-:-:S04]  /*05e0*/  IADD3 R10, PT, PT, R17, R18, R10 ;  /* 0x00000012110a7210 */ /* 0x000fc80007ffe00a */
[----:B------:R-:W-:-:S04]  /*05f0*/  IADD3 R10, PT, PT, R24, R23, R10 ;  /* 0x00000017180a7210 */ /* 0x000fc80007ffe00a */
[----:B------:R-:W-:-:S04]  /*0600*/  IADD3 R25, PT, PT, R26, R25, R10 ;  /* 0x000000191a197210 */ /* 0x000fc80007ffe00a */
[----:B------:R-:W-:Y:S01]  /*0610*/  IADD3 R0, PT, PT, R27, R22, R25 ;  /* 0x000000161b007210 */ /* 0x000fe20007ffe019 */
[----:B------:R-:W-:Y:S06]  /*0620*/  @!P1 BRA `(.L_x_13) ;  /* 0xfffffffc00749947 */ /* 0x000fec000383ffff */
.L_x_12:
[----:B------:R-:W-:Y:S05]  /*0630*/  BSYNC.RECONVERGENT B2 ;  /* 0x0000000000027941 */ /* 0x000fea0003800200 */
.L_x_11:
[----:B------:R-:W-:Y:S01]  /*0640*/  IMAD.IADD R2, R20, 0x1, -R11 ;  /* 0x0000000114027824 */ /* 0x000fe200078e0a0b */
[----:B------:R-:W-:Y:S04]  /*0650*/  BSSY.RECONVERGENT B2, `(.L_x_14) ;  /* 0x0000015000027945 */ /* 0x000fe80003800200 */
[----:B------:R-:W-:-:S13]  /*0660*/  ISETP.GT.AND P1, PT, R2, 0x400, PT ;  /* 0x000004000200780c */ /* 0x000fda0003f24270 */
[----:B------:R-:W-:Y:S05]  /*0670*/  @!P1 BRA `(.L_x_15) ;  /* 0x0000000000489947 */ /* 0x000fea0003800000 */
[----:B------:R-:W0:Y:S01]  /*0680*/  LDC.64 R4, c[0x0][0x380] ;  /* 0x0000e000ff047b82 */ /* 0x000e220000000a00 */
[C---:B------:R-:W-:Y:S02]  /*0690*/  VIADD R13, R11.reuse, 0x400 ;  /* 0x000004000b0d7836 */ /* 0x040fe40000000000 */
[----:B0-----:R-:W-:-:S05]  /*06a0*/  IMAD.WIDE R2, R11, 0x4, R4 ;  /* 0x000000040b027825 */ /* 0x001fca00078e0204 */
[----:B------:R-:W2:Y:S01]  /*06b0*/  LDG.E.CONSTANT R7, desc[UR6][R2.64] ;  /* 0x0000000602077981 */ /* 0x000ea2000c1e9900 */
[----:B------:R-:W-:-:S03]  /*06c0*/  IMAD.WIDE R4, R13, 0x4, R4 ;  /* 0x000000040d047825 */ /* 0x000fc600078e0204 */
[----:B------:R-:W2:Y:S04]  /*06d0*/  LDG.E.CONSTANT R6, desc[UR6][R2.64+0x400] ;  /* 0x0004000602067981 */ /* 0x000ea8000c1e9900 */
[----:B------:R-:W3:Y:S04]  /*06e0*/  LDG.E.CONSTANT R13, desc[UR6][R2.64+0x800] ;  /* 0x00080006020d7981 */ /* 0x000ee8000c1e9900 */
[----:B------:R-:W3:Y:S04]  /*06f0*/  LDG.E.CONSTANT R8, desc[UR6][R2.64+0xc00] ;  /* 0x000c000602087981 */ /* 0x000ee8000c1e9900 */
[----:B------:R-:W4:Y:S04]  /*0700*/  LDG.E.CONSTANT R15, desc[UR6][R4.64] ;  /* 0x00000006040f7981 */ /* 0x000f28000c1e9900 */
[----:B------:R-:W4:Y:S04]  /*0710*/  LDG.E.CONSTANT R10, desc[UR6][R4.64+0x400] ;  /* 0x00040006040a7981 */ /* 0x000f28000c1e9900 */
[----:B------:R-:W4:Y:S04]  /*0720*/  LDG.E.CONSTANT R17, desc[UR6][R4.64+0x800] ;  /* 0x0008000604117981 */ /* 0x000f28000c1e9900 */
[----:B------:R-:W4:Y:S01]  /*0730*/  LDG.E.CONSTANT R12, desc[UR6][R4.64+0xc00] ;  /* 0x000c0006040c7981 */ /* 0x000f22000c1e9900 */
[----:B------:R-:W-:Y:S01]  /*0740*/  PLOP3.LUT P0, PT, PT, PT, PT, 0x8, 0x80 ;  /* 0x000000000080781c */ /* 0x000fe20003f0e170 */
[----:B------:R-:W-:Y:S01]  /*0750*/  VIADD R11, R11, 0x800 ;  /* 0x000008000b0b7836 */ /* 0x000fe20000000000 */
[----:B--2--5:R-:W-:-:S04]  /*0760*/  IADD3 R6, PT, PT, R6, R7, R0 ;  /* 0x0000000706067210 */ /* 0x024fc80007ffe000 */
[----:B---3--:R-:W-:-:S04]  /*0770*/  IADD3 R6, PT, PT, R8, R13, R6 ;  /* 0x0000000d08067210 */ /* 0x008fc80007ffe006 */
[----:B----4-:R-:W-:-:S04]  /*0780*/  IADD3 R6, PT, PT, R10, R15, R6 ;  /* 0x0000000f0a067210 */ /* 0x010fc80007ffe006 */
[----:B------:R-:W-:-:S07]  /*0790*/  IADD3 R0, PT, PT, R12, R17, R6 ;  /* 0x000000110c007210 */ /* 0x000fce0007ffe006 */
.L_x_15:
[----:B------:R-:W-:Y:S05]  /*07a0*/  BSYNC.RECONVERGENT B2 ;  /* 0x0000000000027941 */ /* 0x000fea0003800200 */
.L_x_14:
[----:B------:R-:W-:-:S13]  /*07b0*/  ISETP.LT.OR P0, PT, R11, R20, P0 ;  /* 0x000000140b00720c */ /* 0x000fda0000701670 */
[----:B------:R-:W-:Y:S05]  /*07c0*/  @!P0 BRA `(.L_x_7) ;  /* 0x0000000000208947 */ /* 0x000fea0003800000 */
[----:B------:R-:W0:Y:S02]  /*07d0*/  LDC.64 R2, c[0x0][0x380] ;  /* 0x0000e000ff027b82 */ /* 0x000e240000000a00 */
[----:B0-----:R-:W-:-:S05]  /*07e0*/  IMAD.WIDE R2, R11, 0x4, R2 ;  /* 0x000000040b027825 */ /* 0x001fca00078e0202 */
[----:B------:R-:W2:Y:S04]  /*07f0*/  LDG.E.CONSTANT R5, desc[UR6][R2.64] ;  /* 0x0000000602057981 */ /* 0x000ea8000c1e9900 */
[----:B------:R-:W2:Y:S04]  /*0800*/  LDG.E.CONSTANT R4, desc[UR6][R2.64+0x400] ;  /* 0x0004000602047981 */ /* 0x000ea8000c1e9900 */
[----:B------:R-:W3:Y:S04]  /*0810*/  LDG.E.CONSTANT R7, desc[UR6][R2.64+0x800] ;  /* 0x0008000602077981 */ /* 0x000ee8000c1e9900 */
[----:B------:R-:W3:Y:S01]  /*0820*/  LDG.E.CONSTANT R6, desc[UR6][R2.64+0xc00] ;  /* 0x000c000602067981 */ /* 0x000ee2000c1e9900 */
[----:B--2--5:R-:W-:-:S04]  /*0830*/  IADD3 R0, PT, PT, R4, R5, R0 ;  /* 0x0000000504007210 */ /* 0x024fc80007ffe000 */
[----:B---3--:R-:W-:-:S07]  /*0840*/  IADD3 R0, PT, PT, R6, R7, R0 ;  /* 0x0000000706007210 */ /* 0x008fce0007ffe000 */
.L_x_7:
[----:B------:R-:W-:Y:S05]  /*0850*/  BSYNC.RECONVERGENT B1 ;  /* 0x0000000000017941 */ /* 0x000fea0003800200 */
.L_x_6:
[----:B------:R-:W-:-:S13]  /*0860*/  ISETP.GE.AND P0, PT, R20, 0x100, PT ;  /* 0x000001001400780c */ /* 0x000fda0003f06270 */
[----:B------:R-:W-:Y:S05]  /*0870*/  @!P0 BRA `(.L_x_16) ;  /* 0x0000000000ac8947 */ /* 0x000fea0003800000 */
[----:B------:R-:W1:Y:S01]  /*0880*/  S2R R6, SR_LANEID ;  /* 0x0000000000067919 */ /* 0x000e620000000000 */
[----:B0----5:R-:W0:Y:S01]  /*0890*/  SHFL.DOWN PT, R2, R0, 0x1, 0x1f ;  /* 0x08201f0000027f89 */ /* 0x021e2200000e0000 */
[C---:B-1----:R-:W-:Y:S02]  /*08a0*/  ISETP.GT.AND P0, PT, R6.reuse, 0x1e, PT ;  /* 0x0000001e0600780c */ /* 0x042fe40003f04270 */
[----:B------:R-:W-:Y:S02]  /*08b0*/  ISETP.NE.AND P1, PT, R6, RZ, PT ;  /* 0x000000ff0600720c */ /* 0x000fe40003f25270 */
[----:B0-----:R-:W-:Y:S02]  /*08c0*/  SEL R3, R2, RZ, !P0 ;  /* 0x000000ff02037207 */ /* 0x001fe40004000000 */
[----:B------:R-:W-:-:S03]  /*08d0*/  ISETP.GT.AND P0, PT, R6, 0x1d, PT ;  /* 0x0000001d0600780c */ /* 0x000fc60003f04270 */
[----:B------:R-:W-:-:S05]  /*08e0*/  IMAD.IADD R3, R3, 0x1, R0 ;  /* 0x0000000103037824 */ /* 0x000fca00078e0200 */
[----:B------:R-:W0:Y:S01]  /*08f0*/  SHFL.DOWN PT, R2, R3, 0x2, 0x1f ;  /* 0x08401f0003027f89 */ /* 0x000e2200000e0000 */
[----:B------:R-:W1:Y:S01]  /*0900*/  @!P1 S2R R7, SR_CgaCtaId ;  /* 0x0000000000079919 */ /* 0x000e620000008800 */
[----:B0-----:R-:W-:Y:S02]  /*0910*/  SEL R2, R2, RZ, !P0 ;  /* 0x000000ff02027207 */ /* 0x001fe40004000000 */
[----:B------:R-:W-:-:S03]  /*0920*/  ISETP.GT.AND P0, PT, R6, 0x1b, PT ;  /* 0x0000001b0600780c */ /* 0x000fc60003f04270 */
[----:B------:R-:W-:-:S05]  /*0930*/  IMAD.IADD R2, R3, 0x1, R2 ;  /* 0x0000000103027824 */ /* 0x000fca00078e0202 */
[----:B------:R-:W0:Y:S02]  /*0940*/  SHFL.DOWN PT, R4, R2, 0x4, 0x1f ;  /* 0x08801f0002047f89 */ /* 0x000e2400000e0000 */
[----:B0-----:R-:W-:Y:S02]  /*0950*/  SEL R5, R4, RZ, !P0 ;  /* 0x000000ff04057207 */ /* 0x001fe40004000000 */
[----:B------:R-:W-:Y:S02]  /*0960*/  ISETP.GT.AND P0, PT, R6, 0x17, PT ;  /* 0x000000170600780c */ /* 0x000fe40003f04270 */
[----:B------:R-:W-:Y:S01]  /*0970*/  @!P1 MOV R4, 0x400 ;  /* 0x0000040000049802 */ /* 0x000fe20000000f00 */
[----:B------:R-:W-:Y:S01]  /*0980*/  IMAD.IADD R5, R2, 0x1, R5 ;  /* 0x0000000102057824 */ /* 0x000fe200078e0205 */
[----:B------:R-:W-:Y:S02]  /*0990*/  @!P1 SHF.R.U32.HI R2, RZ, 0x3, R9 ;  /* 0x00000003ff029819 */ /* 0x000fe40000011609 */
[----:B-1----:R-:W-:-:S02]  /*09a0*/  @!P1 LEA R7, R7, R4, 0x18 ;  /* 0x0000000407079211 */ /* 0x002fc400078ec0ff */
[----:B------:R-:W0:Y:S01]  /*09b0*/  SHFL.DOWN PT, R0, R5, 0x8, 0x1f ;  /* 0x09001f0005007f89 */ /* 0x000e2200000e0000 */
[----:B------:R-:W-:-:S05]  /*09c0*/  @!P1 LOP3.LUT R2, R2, 0x7c, RZ, 0xc0, !PT ;  /* 0x0000007c02029812 */ /* 0x000fca00078ec0ff */
[----:B------:R-:W-:Y:S01]  /*09d0*/  @!P1 IMAD.IADD R2, R2, 0x1, R7 ;  /* 0x0000000102029824 */ /* 0x000fe200078e0207 */
[----:B0-----:R-:W-:Y:S02]  /*09e0*/  SEL R0, R0, RZ, !P0 ;  /* 0x000000ff00007207 */ /* 0x001fe40004000000 */
[----:B------:R-:W-:-:S03]  /*09f0*/  ISETP.GT.AND P0, PT, R6, 0xf, PT ;  /* 0x0000000f0600780c */ /* 0x000fc60003f04270 */
[----:B------:R-:W-:-:S05]  /*0a00*/  IMAD.IADD R0, R5, 0x1, R0 ;  /* 0x0000000105007824 */ /* 0x000fca00078e0200 */
[----:B------:R-:W0:Y:S02]  /*0a10*/  SHFL.DOWN PT, R3, R0, 0x10, 0x1f ;  /* 0x0a001f0000037f89 */ /* 0x000e2400000e0000 */
[----:B0-----:R-:W-:Y:S02]  /*0a20*/  SEL R3, R3, RZ, !P0 ;  /* 0x000000ff03037207 */ /* 0x001fe40004000000 */
[----:B------:R-:W-:-:S03]  /*0a30*/  ISETP.NE.AND P0, PT, R9, RZ, PT ;  /* 0x000000ff0900720c */ /* 0x000fc60003f05270 */
[----:B------:R-:W-:-:S05]  /*0a40*/  IMAD.IADD R3, R0, 0x1, R3 ;  /* 0x0000000100037824 */ /* 0x000fca00078e0203 */
[----:B------:R0:W-:Y:S01]  /*0a50*/  @!P1 STS [R2+0x8], R3 ;  /* 0x0000080302009388 */ /* 0x0001e20000000800 */
[----:B------:R-:W-:Y:S06]  /*0a60*/  BAR.SYNC.DEFER_BLOCKING 0x0 ;  /* 0x0000000000007b1d */ /* 0x000fec0000010000 */
[----:B------:R-:W-:Y:S05]  /*0a70*/  @P0 BRA `(.L_x_17) ;  /* 0x0000002c00ac0947 */ /* 0x000fea0003800000 */
[----:B------:R-:W1:Y:S01]  /*0a80*/  S2UR UR5, SR_CgaCtaId ;  /* 0x00000000000579c3 */ /* 0x000e620000008800 */
[----:B------:R-:W-:Y:S02]  /*0a90*/  UMOV UR4, 0x400 ;  /* 0x0000040000047882 */ /* 0x000fe40000000000 */
[----:B-1----:R-:W-:-:S09]  /*0aa0*/  ULEA UR4, UR5, UR4, 0x18 ;  /* 0x0000000405047291 */ /* 0x002fd2000f8ec0ff */
[----:B------:R-:W-:Y:S04]  /*0ab0*/  LDS R0, [UR4+0xc] ;  /* 0x00000c04ff007984 */ /* 0x000fe80008000800 */
[----:B------:R-:W1:Y:S04]  /*0ac0*/  LDS.128 R4, [UR4+0x10] ;  /* 0x00001004ff047984 */ /* 0x000e680008000c00 */
[----:B------:R-:W2:Y:S01]  /*0ad0*/  LDS.64 R8, [UR4+0x20] ;  /* 0x00002004ff087984 */ /* 0x000ea20008000a00 */
[----:B-1----:R-:W-:-:S04]  /*0ae0*/  IADD3 R0, PT, PT, R4, R0, R3 ;  /* 0x0000000004007210 */ /* 0x002fc80007ffe003 */
[----:B------:R-:W-:-:S04]  /*0af0*/  IADD3 R0, PT, PT, R6, R0, R5 ;  /* 0x0000000006007210 */ /* 0x000fc80007ffe005 */
[----:B--2---:R-:W-:-:S05]  /*0b00*/  IADD3 R0, PT, PT, R8, R0, R7 ;  /* 0x0000000008007210 */ /* 0x004fca0007ffe007 */
[----:B0-----:R-:W-:Y:S01]  /*0b10*/  IMAD.IADD R3, R0, 0x1, R9 ;  /* 0x0000000100037824 */ /* 0x001fe200078e0209 */
[----:B------:R-:W-:Y:S06]  /*0b20*/  BRA `(.L_x_17) ;  /* 0x0000002c00807947 */ /* 0x000fec0003800000 */
.L_x_16:
[----:B0-----:R-:W-:Y:S01]  /*0b30*/  LOP3.LUT R2, R9, 0x3e0, RZ, 0xc0, !PT ;  /* 0x000003e009027812 */ /* 0x001fe200078ec0ff */
[----:B------:R-:W0:Y:S03]  /*0b40*/  S2R R8, SR_LANEID ;  /* 0x0000000000087919 */ /* 0x000e260000000000 */
[----:B------:R-:W-:Y:S01]  /*0b50*/  LOP3.LUT R5, RZ, R2, RZ, 0x33, !PT ;  /* 0x00000002ff057212 */ /* 0x000fe200078e33ff */
[----:B------:R-:W-:-:S04]  /*0b60*/  VIADD R3, R2, 0x20 ;  /* 0x0000002002037836 */ /* 0x000fc80000000000 */
[----:B------:R-:W-:Y:S01]  /*0b70*/  IMAD.IADD R5, R5, 0x1, R20 ;  /* 0x0000000105057824 */ /* 0x000fe200078e0214 */
[----:B------:R-:W-:-:S04]  /*0b80*/  ISETP.GT.AND P0, PT, R3, R20, PT ;  /* 0x000000140300720c */ /* 0x000fc80003f04270 */
[----:B------:R-:W-:-:S05]  /*0b90*/  SEL R5, R5, 0x1f, P0 ;  /* 0x0000001f05057807 */ /* 0x000fca0000000000 */
[----:B-----5:R-:W1:Y:S01]  /*0ba0*/  SHFL.DOWN PT, R2, R0, 0x1, R5 ;  /* 0x0820000000027989 */ /* 0x020e6200000e0005 */
[CC--:B0-----:R-:W-:Y:S01]  /*0bb0*/  ISETP.GE.AND P0, PT, R8.reuse, R5.reuse, PT ;  /* 0x000000050800720c */ /* 0x0c1fe20003f06270 */
[C---:B------:R-:W-:Y:S01]  /*0bc0*/  VIADD R4, R8.reuse, 0x2 ;  /* 0x0000000208047836 */ /* 0x040fe20000000000 */
[C---:B------:R-:W-:Y:S01]  /*0bd0*/  ISETP.NE.AND P1, PT, R8.reuse, RZ, PT ;  /* 0x000000ff0800720c */ /* 0x040fe20003f25270 */
[----:B------:R-:W-:Y:S01]  /*0be0*/  VIADD R6, R8, 0x4 ;  /* 0x0000000408067836 */ /* 0x000fe20000000000 */
[----:B-1----:R-:W-:Y:S02]  /*0bf0*/  SEL R3, R2, RZ, !P0 ;  /* 0x000000ff02037207 */ /* 0x002fe40004000000 */
[----:B------:R-:W-:-:S03]  /*0c00*/  ISETP.GT.AND P0, PT, R4, R5, PT ;  /* 0x000000050400720c */ /* 0x000fc60003f04270 */
[----:B------:R-:W-:-:S06]  /*0c10*/  IMAD.IADD R2, R3, 0x1, R0 ;  /* 0x0000000103027824 */ /* 0x000fcc00078e0200 */
[----:B------:R-:W0:Y:S01]  /*0c20*/  @!P1 S2R R10, SR_CgaCtaId ;  /* 0x00000000000a9919 */ /* 0x000e220000008800 */
[----:B------:R-:W-:Y:S01]  /*0c30*/  @!P1 MOV R7, 0x400 ;  /* 0x0000040000079802 */ /* 0x000fe20000000f00 */
[----:B------:R-:W1:Y:S02]  /*0c40*/  SHFL.DOWN PT, R3, R2, 0x2, R5 ;  /* 0x0840000002037989 */ /* 0x000e6400000e0005 */
[----:B-1----:R-:W-:Y:S02]  /*0c50*/  SEL R3, R3, RZ, !P0 ;  /* 0x000000ff03037207 */ /* 0x002fe40004000000 */
[----:B------:R-:W-:Y:S02]  /*0c60*/  ISETP.GT.AND P0, PT, R6, R5, PT ;  /* 0x000000050600720c */ /* 0x000fe40003f04270 */
[----:B------:R-:W-:Y:S01]  /*0c70*/  @!P1 SHF.R.U32.HI R6, RZ, 0x3, R9 ;  /* 0x00000003ff069819 */ /* 0x000fe20000011609 */
[----:B------:R-:W-:Y:S01]  /*0c80*/  IMAD.IADD R4, R2, 0x1, R3 ;  /* 0x0000000102047824 */ /* 0x000fe200078e0203 */
[----:B0-----:R-:W-:Y:S01]  /*0c90*/  @!P1 LEA R7, R10, R7, 0x18 ;  /* 0x000000070a079211 */ /* 0x001fe200078ec0ff */
[----:B------:R-:W-:Y:S01]  /*0ca0*/  VIADD R2, R8, 0x8 ;  /* 0x0000000808027836 */ /* 0x000fe20000000000 */
[----:B------:R-:W-:-:S02]  /*0cb0*/  @!P1 LOP3.LUT R6, R6, 0x7c, RZ, 0xc0, !PT ;  /* 0x0000007c06069812 */ /* 0x000fc400078ec0ff */
[----:B------:R-:W0:Y:S03]  /*0cc0*/  SHFL.DOWN PT, R3, R4, 0x4, R5 ;  /* 0x0880000004037989 */ /* 0x000e2600000e0005 */
[----:B------:R-:W-:Y:S01]  /*0cd0*/  @!P1 IMAD.IADD R6, R6, 0x1, R7 ;  /* 0x0000000106069824 */ /* 0x000fe200078e0207 */
[----:B0-----:R-:W-:Y:S02]  /*0ce0*/  SEL R3, R3, RZ, !P0 ;  /* 0x000000ff03037207 */ /* 0x001fe40004000000 */
[----:B------:R-:W-:-:S03]  /*0cf0*/  ISETP.GT.AND P0, PT, R2, R5, PT ;  /* 0x000000050200720c */ /* 0x000fc60003f04270 */
[----:B------:R-:W-:Y:S02]  /*0d00*/  IMAD.IADD R0, R4, 0x1, R3 ;  /* 0x0000000104007824 */ /* 0x000fe400078e0203 */
[----:B------:R-:W-:-:S03]  /*0d10*/  VIADD R4, R8, 0x10 ;  /* 0x0000001008047836 */ /* 0x000fc60000000000 */
[----:B------:R-:W0:Y:S02]  /*0d20*/  SHFL.DOWN PT, R3, R0, 0x8, R5 ;  /* 0x0900000000037989 */ /* 0x000e2400000e0005 */
[----:B0-----:R-:W-:Y:S02]  /*0d30*/  SEL R3, R3, RZ, !P0 ;  /* 0x000000ff03037207 */ /* 0x001fe40004000000 */
[----:B------:R-:W-:-:S03]  /*0d40*/  ISETP.GT.AND P0, PT, R4, R5, PT ;  /* 0x000000050400720c */ /* 0x000fc60003f04270 */
[----:B------:R-:W-:-:S05]  /*0d50*/  IMAD.IADD R2, R0, 0x1, R3 ;  /* 0x0000000100027824 */ /* 0x000fca00078e0203 */
[----:B------:R-:W0:Y:S02]  /*0d60*/  SHFL.DOWN PT, R3, R2, 0x10, R5 ;  /* 0x0a00000002037989 */ /* 0x000e2400000e0005 */
[----:B0-----:R-:W-:Y:S02]  /*0d70*/  SEL R3, R3, RZ, !P0 ;  /* 0x000000ff03037207 */ /* 0x001fe40004000000 */
[----:B------:R-:W-:-:S03]  /*0d80*/  ISETP.NE.AND P0, PT, R9, RZ, PT ;  /* 0x000000ff0900720c */ /* 0x000fc60003f05270 */
[----:B------:R-:W-:-:S05]  /*0d90*/  IMAD.IADD R3, R2, 0x1, R3 ;  /* 0x0000000102037824 */ /* 0x000fca00078e0203 */
[----:B------:R4:W-:Y:S01]  /*0da0*/  @!P1 STS [R6+0x8], R3 ;  /* 0x0000080306009388 */ /* 0x0009e20000000800 */
[----:B------:R-:W-:Y:S06]  /*0db0*/  BAR.SYNC.DEFER_BLOCKING 0x0 ;  /* 0x0000000000007b1d */ /* 0x000fec0000010000 */
[----:B------:R-:W-:Y:S05]  /*0dc0*/  @P0 BRA `(.L_x_17) ;  /* 0x0000002800d80947 */ /* 0x000fea0003800000 */
[----:B------:R-:W0:Y:S01]  /*0dd0*/  S2UR UR5, SR_CgaCtaId ;  /* 0x00000000000579c3 */ /* 0x000e220000008800 */
[----:B------:R-:W-:Y:S01]  /*0de0*/  UMOV UR4, 0x400 ;  /* 0x0000040000047882 */ /* 0x000fe20000000000 */
[C---:B------:R-:W-:Y:S02]  /*0df0*/  ISETP.GT.AND P2, PT, R20.reuse, 0x40, PT ;  /* 0x000000401400780c */ /* 0x040fe40003f44270 */
[C---:B------:R-:W-:Y:S02]  /*0e00*/  ISETP.GT.AND P1, PT, R20.reuse, 0x20, PT ;  /* 0x000000201400780c */ /* 0x040fe40003f24270 */
[----:B------:R-:W-:Y:S01]  /*0e10*/  ISETP.GT.AND P3, PT, R20, 0x80, PT ;  /* 0x000000801400780c */ /* 0x000fe20003f64270 */
[----:B0-----:R-:W-:-:S09]  /*0e20*/  ULEA UR4, UR5, UR4, 0x18 ;  /* 0x0000000405047291 */ /* 0x001fd2000f8ec0ff */
[----:B----4-:R-:W0:Y:S04]  /*0e30*/  LDS.128 R4, [UR4+0x10] ;  /* 0x00001004ff047984 */ /* 0x010e280008000c00 */
[----:B------:R-:W1:Y:S04]  /*0e40*/  LDS R0, [UR4+0xc] ;  /* 0x00000c04ff007984 */ /* 0x000e680008000800 */
[----:B------:R-:W2:Y:S01]  /*0e50*/  LDS.64 R8, [UR4+0x20] ;  /* 0x00002004ff087984 */ /* 0x000ea20008000a00 */
[----:B0-----:R-:W-:Y:S02]  /*0e60*/  SEL R4, R4, RZ, P2 ;  /* 0x000000ff04047207 */ /* 0x001fe40001000000 */
[----:B------:R-:W-:-:S02]  /*0e70*/  ISETP.GT.AND P2, PT, R20, 0x60, PT ;  /* 0x000000601400780c */ /* 0x000fc40003f44270 */
[----:B-1----:R-:W-:Y:S02]  /*0e80*/  SEL R0, R0, RZ, P1 ;  /* 0x000000ff00007207 */ /* 0x002fe40000800000 */
[----:B------:R-:W-:Y:S02]  /*0e90*/  SEL R5, R5, RZ, P2 ;  /* 0x000000ff05057207 */ /* 0x000fe40001000000 */
[----:B------:R-:W-:Y:S02]  /*0ea0*/  IADD3 R0, PT, PT, R4, R0, R3 ;  /* 0x0000000004007210 */ /* 0x000fe40007ffe003 */
[----:B------:R-:W-:Y:S02]  /*0eb0*/  ISETP.GT.AND P1, PT, R20, 0xa0, PT ;  /* 0x000000a01400780c */ /* 0x000fe40003f24270 */
[----:B------:R-:W-:Y:S02]  /*0ec0*/  SEL R6, R6, RZ, P3 ;  /* 0x000000ff06067207 */ /* 0x000fe40001800000 */
[----:B------:R-:W-:-:S02]  /*0ed0*/  ISETP.GT.AND P2, PT, R20, 0xc0, PT ;  /* 0x000000c01400780c */ /* 0x000fc40003f44270 */
[----:B------:R-:W-:Y:S02]  /*0ee0*/  ISETP.GT.AND P3, PT, R20, 0xe0, PT ;  /* 0x000000e01400780c */ /* 0x000fe40003f64270 */
[----:B------:R-:W-:Y:S02]  /*0ef0*/  SEL R7, R7, RZ, P1 ;  /* 0x000000ff07077207 */ /* 0x000fe40000800000 */
[----:B------:R-:W-:Y:S02]  /*0f00*/  IADD3 R0, PT, PT, R6, R0, R5 ;  /* 0x0000000006007210 */ /* 0x000fe40007ffe005 */
[----:B--2---:R-:W-:Y:S02]  /*0f10*/  SEL R8, R8, RZ, P2 ;  /* 0x000000ff08087207 */ /* 0x004fe40001000000 */
[----:B------:R-:W-:Y:S02]  /*0f20*/  SEL R9, R9, RZ, P3 ;  /* 0x000000ff09097207 */ /* 0x000fe40001800000 */
[----:B------:R-:W-:-:S05]  /*0f30*/  IADD3 R0, PT, PT, R8, R0, R7 ;  /* 0x0000000008007210 */ /* 0x000fca0007ffe007 */
[----:B------:R-:W-:Y:S01]  /*0f40*/  IMAD.IADD R3, R0, 0x1, R9 ;  /* 0x0000000100037824 */ /* 0x000fe200078e0209 */
[----:B------:R-:W-:Y:S06]  /*0f50*/  BRA `(.L_x_17) ;  /* 0x0000002800747947 */ /* 0x000fec0003800000 */
.L_x_3:
[----:B------:R-:W0:Y:S01]  /*0f60*/  S2R R0, SR_TID.X ;  /* 0x0000000000007919 */ /* 0x000e220000002100 */
[----:B------:R-:W1:Y:S01]  /*0f70*/  LDC.64 R2, c[0x0][0x380] ;  /* 0x0000e000ff027b82 */ /* 0x000e620000000a00 */
[----:B0-----:R-:W-:-:S04]  /*0f80*/  IMAD.SHL.U32 R5, R0, 0x4, RZ ;  /* 0x0000000400057824 */ /* 0x001fc800078e00ff */
[----:B-1----:R-:W-:-:S05]  /*0f90*/  IMAD.WIDE.U32 R2, R5, 0x4, R2 ;  /* 0x0000000405027825 */ /* 0x002fca00078e0002 */
[----:B------:R-:W2:Y:S04]  /*0fa0*/  LDG.E.128.CONSTANT R4, desc[UR6][R2.64] ;  /* 0x0000000602047981 */ /* 0x000ea8000c1e9d00 */
[----:B------:R-:W3:Y:S04]  /*0fb0*/  LDG.E.128.CONSTANT R8, desc[UR6][R2.64+0x1000] ;  /* 0x0010000602087981 */ /* 0x000ee8000c1e9d00 */
[----:B------:R-:W4:Y:S04]  /*0fc0*/  LDG.E.128.CONSTANT R12, desc[UR6][R2.64+0x2000] ;  /* 0x00200006020c7981 */ /* 0x000f28000c1e9d00 */
[----:B------:R-:W5:Y:S01]  /*0fd0*/  LDG.E.128.CONSTANT R16, desc[UR6][R2.64+0x3000] ;  /* 0x0030000602107981 */ /* 0x000f62000c1e9d00 */
[----:B------:R-:W-:Y:S01]  /*0fe0*/  ISETP.GE.U32.AND P0, PT, R20, 0x2000, PT ;  /* 0x000020001400780c */ /* 0x000fe20003f06070 */
[----:B------:R-:W-:Y:S01]  /*0ff0*/  IMAD.MOV.U32 R23, RZ, RZ, 0x1000 ;  /* 0x00001000ff177424 */ /* 0x000fe200078e00ff */
[----:B--2---:R-:W-:-:S04]  /*1000*/  IADD3 R5, PT, PT, R6, R5, R4 ;  /* 0x0000000506057210 */ /* 0x004fc80007ffe004 */
[----:B---3--:R-:W-:-:S04]  /*1010*/  IADD3 R5, PT, PT, R8, R7, R5 ;  /* 0x0000000708057210 */ /* 0x008fc80007ffe005 */
[----:B------:R-:W-:-:S04]  /*1020*/  IADD3 R5, PT, PT, R10, R9, R5 ;  /* 0x000000090a057210 */ /* 0x000fc80007ffe005 */
[----:B----4-:R-:W-:-:S04]  /*1030*/  IADD3 R5, PT, PT, R12, R11, R5 ;  /* 0x0000000b0c057210 */ /* 0x010fc80007ffe005 */
[----:B------:R-:W-:-:S04]  /*1040*/  IADD3 R5, PT, PT, R14, R13, R5 ;  /* 0x0000000d0e057210 */ /* 0x000fc80007ffe005 */
[----:B-----5:R-:W-:-:S04]  /*1050*/  IADD3 R5, PT, PT, R16, R15, R5 ;  /* 0x0000000f10057210 */ /* 0x020fc80007ffe005 */
[----:B------:R-:W-:-:S05]  /*1060*/  IADD3 R5, PT, PT, R18, R17, R5 ;  /* 0x0000001112057210 */ /* 0x000fca0007ffe005 */
[----:B------:R-:W-:Y:S01]  /*1070*/  IMAD.IADD R21, R19, 0x1, R5 ;  /* 0x0000000113157824 */ /* 0x000fe200078e0205 */
[----:B------:R-:W-:Y:S06]  /*1080*/  @!P0 BRA `(.L_x_18) ;  /* 0x00000000005c8947 */ /* 0x000fec0003800000 */
[----:B------:R-:W0:Y:S01]  /*1090*/  LDC R24, c[0x0][0x390] ;  /* 0x0000e400ff187b82 */ /* 0x000e220000000800 */
[----:B------:R-:W-:Y:S02]  /*10a0*/  VIADD R22, R20, 0xfffff000 ;  /* 0xfffff00014167836 */ /* 0x000fe40000000000 */
[----:B------:R-:W-:-:S07]  /*10b0*/  IMAD.MOV.U32 R23, RZ, RZ, 0x1000 ;  /* 0x00001000ff177424 */ /* 0x000fce00078e00ff */
.L_x_20:
[----:B------:R-:W-:-:S05]  /*10c0*/  IMAD.WIDE R26, R23, 0x4, R2 ;  /* 0x00000004171a7825 */ /* 0x000fca00078e0202 */
[----:B------:R-:W2:Y:S04]  /*10d0*/  LDG.E.128.CONSTANT R12, desc[UR6][R26.64] ;  /* 0x000000061a0c7981 */ /* 0x000ea8000c1e9d00 */
[----:B------:R-:W3:Y:S04]  /*10e0*/  LDG.E.128.CONSTANT R16, desc[UR6][R26.64+0x1000] ;  /* 0x001000061a107981 */ /* 0x000ee8000c1e9d00 */
[----:B------:R-:W4:Y:S04]  /*10f0*/  LDG.E.128.CONSTANT R4, desc[UR6][R26.64+0x2000] ;  /* 0x002000061a047981 */ /* 0x000f28000c1e9d00 */
[----:B------:R-:W5:Y:S01]  /*1100*/  LDG.E.128.CONSTANT R8, desc[UR6][R26.64+0x3000] ;  /* 0x003000061a087981 */ /* 0x000f62000c1e9d00 */
[----:B0-----:R-:W-:Y:S01]  /*1110*/  IMAD.MOV.U32 R20, RZ, RZ, R24 ;  /* 0x000000ffff147224 */ /* 0x001fe200078e0018 */
[----:B--2---:R-:W-:-:S04]  /*1120*/  IADD3 R13, PT, PT, R13, R12, R21 ;  /* 0x0000000c0d0d7210 */ /* 0x004fc80007ffe015 */
[----:B------:R-:W-:-:S04]  /*1130*/  IADD3 R13, PT, PT, R15, R14, R13 ;  /* 0x0000000e0f0d7210 */ /* 0x000fc80007ffe00d */
[----:B---3--:R-:W-:-:S04]  /*1140*/  IADD3 R13, PT, PT, R17, R16, R13 ;  /* 0x00000010110d7210 */ /* 0x008fc80007ffe00d */
[----:B------:R-:W-:-:S04]  /*1150*/  IADD3 R13, PT, PT, R19, R18, R13 ;  /* 0x00000012130d7210 */ /* 0x000fc80007ffe00d */
[----:B----4-:R-:W-:Y:S01]  /*1160*/  IADD3 R13, PT, PT, R5, R4, R13 ;  /* 0x00000004050d7210 */ /* 0x010fe20007ffe00d */
[----:B------:R-:W-:-:S03]  /*1170*/  IMAD.IADD R4, R20, 0x1, -R23 ;  /* 0x0000000114047824 */ /* 0x000fc600078e0a17 */
[----:B------:R-:W-:Y:S02]  /*1180*/  IADD3 R13, PT, PT, R7, R6, R13 ;  /* 0x00000006070d7210 */ /* 0x000fe40007ffe00d */
[----:B------:R-:W-:Y:S02]  /*1190*/  ISETP.GE.AND P0, PT, R4, 0x1000, PT ;  /* 0x000010000400780c */ /* 0x000fe40003f06270 */
[----:B-----5:R-:W-:-:S04]  /*11a0*/  IADD3 R13, PT, PT, R9, R8, R13 ;  /* 0x00000008090d7210 */ /* 0x020fc80007ffe00d */
[----:B------:R-:W-:-:S07]  /*11b0*/  IADD3 R21, PT, PT, R11, R10, R13 ;  /* 0x0000000a0b157210 */ /* 0x000fce0007ffe00d */
[----:B------:R-:W-:Y:S05]  /*11c0*/  @!P0 BRA `(.L_x_19) ;  /* 0x0000000400fc8947 */ /* 0x000fea0003800000 */
[----:B------:R-:W-:-:S05]  /*11d0*/  VIADD R23, R23, 0x1000 ;  /* 0x0000100017177836 */ /* 0x000fca0000000000 */
[----:B------:R-:W-:-:S13]  /*11e0*/  ISETP.GT.AND P0, PT, R23, R22, PT ;  /* 0x000000161700720c */ /* 0x000fda0003f04270 */
[----:B------:R-:W-:Y:S05]  /*11f0*/  @!P0 BRA `(.L_x_20) ;  /* 0xfffffffc00b08947 */ /* 0x000fea000383ffff */
.L_x_18:
[----:B------:R-:W-:-:S13]  /*1200*/  ISETP.GE.AND P0, PT, R23, R20, PT ;  /* 0x000000141700720c */ /* 0x000fda0003f06270 */
[----:B------:R-:W-:Y:S05]  /*1210*/  @P0 BRA `(.L_x_19) ;  /* 0x0000000400e80947 */ /* 0x000fea0003800000 */
[----:B------:R-:W-:Y:S01]  /*1220*/  IMAD.IADD R9, R20, 0x1, -R23 ;  /* 0x0000000114097824 */ /* 0x000fe200078e0a17 */
[----:B------:R-:W-:Y:S04]  /*1230*/  BSSY.RECONVERGENT B1, `(.L_x_19) ;  /* 0x0000078000017945 */ /* 0x000fe80003800200 */
[----:B------:R-:W-:-:S13]  /*1240*/  ISETP.GE.AND P0, PT, R0, R9, PT ;  /* 0x000000090000720c */ /* 0x000fda0003f06270 */
[----:B------:R-:W-:Y:S05]  /*1250*/  @P0 BRA `(.L_x_21) ;  /* 0x0000000400d40947 */ /* 0x000fea0003800000 */
[----:B------:R-:W-:Y:S01]  /*1260*/  LOP3.LUT R2, RZ, R0, RZ, 0x33, !PT ;  /* 0x00000000ff027212 */ /* 0x000fe200078e33ff */
[----:B------:R-:W-:Y:S01]  /*1270*/  BSSY.RECONVERGENT B2, `(.L_x_22) ;  /* 0x0000015000027945 */ /* 0x000fe20003800200 */
[----:B------:R-:W-:Y:S02]  /*1280*/  IMAD.MOV.U32 R8, RZ, RZ, R0 ;  /* 0x000000ffff087224 */ /* 0x000fe400078e0000 */
[----:B------:R-:W-:-:S04]  /*1290*/  IADD3 R2, PT, PT, -R23, R20, R2 ;  /* 0x0000001417027210 */ /* 0x000fc80007ffe102 */
[C---:B------:R-:W-:Y:S02]  /*12a0*/  LOP3.LUT R3, R2.reuse, 0x300, RZ, 0xc0, !PT ;  /* 0x0000030002037812 */ /* 0x040fe400078ec0ff */
[----:B------:R-:W-:Y:S02]  /*12b0*/  ISETP.GE.U32.AND P1, PT, R2, 0x300, PT ;  /* 0x000003000200780c */ /* 0x000fe40003f26070 */
[----:B------:R-:W-:-:S13]  /*12c0*/  ISETP.NE.AND P0, PT, R3, 0x300, PT ;  /* 0x000003000300780c */ /* 0x000fda0003f05270 */
[----:B------:R-:W-:Y:S05]  /*12d0*/  @!P0 BRA `(.L_x_23) ;  /* 0x0000000000388947 */ /* 0x000fea0003800000 */
[----:B------:R-:W0:Y:S01]  /*12e0*/  LDC.64 R4, c[0x0][0x380] ;  /* 0x0000e000ff047b82 */ /* 0x000e220000000a00 */
[----:B------:R-:W-:Y:S01]  /*12f0*/  LEA.HI R2, R2, 0x1, RZ, 0x18 ;  /* 0x0000000102027811 */ /* 0x000fe200078fc0ff */
[----:B------:R-:W-:Y:S02]  /*1300*/  IMAD.IADD R7, R0, 0x1, R23 ;  /* 0x0000000100077824 */ /* 0x000fe400078e0217 */
[----:B------:R-:W-:Y:S01]  /*1310*/  IMAD.MOV.U32 R8, RZ, RZ, R0 ;  /* 0x000000ffff087224 */ /* 0x000fe200078e0000 */
[----:B------:R-:W-:-:S05]  /*1320*/  LOP3.LUT R2, R2, 0x3, RZ, 0xc0, !PT ;  /* 0x0000000302027812 */ /* 0x000fca00078ec0ff */
[----:B------:R-:W-:-:S07]  /*1330*/  IMAD.MOV R6, RZ, RZ, -R2 ;  /* 0x000000ffff067224 */ /* 0x000fce00078e0a02 */
.L_x_24:
[----:B0-----:R-:W-:-:S06]  /*1340*/  IMAD.WIDE.U32 R2, R7, 0x4, R4 ;  /* 0x0000000407027825 */ /* 0x001fcc00078e0004 */
[----:B------:R-:W2:Y:S01]  /*1350*/  LDG.E.CONSTANT R2, desc[UR6][R2.64] ;  /* 0x0000000602027981 */ /* 0x000ea2000c1e9900 */
[----:B------:R-:W-:Y:S02]  /*1360*/  VIADD R6, R6, 0x1 ;  /* 0x0000000106067836 */ /* 0x000fe40000000000 */
[----:B------:R-:W-:Y:S02]  /*1370*/  VIADD R8, R8, 0x100 ;  /* 0x0000010008087836 */ /* 0x000fe40000000000 */
[----:B------:R-:W-:Y:S01]  /*1380*/  VIADD R7, R7, 0x100 ;  /* 0x0000010007077836 */ /* 0x000fe20000000000 */
[----:B------:R-:W-:Y:S01]  /*1390*/  ISETP.NE.AND P0, PT, R6, RZ, PT ;  /* 0x000000ff0600720c */ /* 0x000fe20003f05270 */
[----:B--2---:R-:W-:-:S12]  /*13a0*/  IMAD.IADD R21, R2, 0x1, R21 ;  /* 0x0000000102157824 */ /* 0x004fd800078e0215 */
[----:B------:R-:W-:Y:S05]  /*13b0*/  @P0 BRA `(.L_x_24) ;  /* 0xfffffffc00e00947 */ /* 0x000fea000383ffff */
.L_x_23:
[----:B------:R-:W-:Y:S05]  /*13c0*/  BSYNC.RECONVERGENT B2 ;  /* 0x0000000000027941 */ /* 0x000fea0003800200 */
.L_x_22:
[----:B------:R-:W-:Y:S05]  /*13d0*/  @!P1 BRA `(.L_x_21) ;  /* 0x0000000400749947 */ /* 0x000fea0003800000 */
[----:B------:R-:W0:Y:S01]  /*13e0*/  LDCU.64 UR4, c[0x0][0x380] ;  /* 0x00007000ff0477ac */ /* 0x000e220008000a00 */
[----:B------:R-:W-:Y:S01]  /*13f0*/  IMAD.IADD R5, R9, 0x1, -R8 ;  /* 0x0000000109057824 */ /* 0x000fe200078e0a08 */
[C---:B------:R-:W-:Y:S01]  /*1400*/  IADD3 R3, P0, PT, R8.reuse, R23, RZ ;  /* 0x0000001708037210 */ /* 0x040fe20007f1e0ff */
[----:B------:R-:W-:Y:S01]  /*1410*/  BSSY.RECONVERGENT B2, `(.L_x_25) ;  /* 0x0000033000027945 */ /* 0x000fe20003800200 */
[----:B------:R-:W-:Y:S02]  /*1420*/  IMAD.IADD R23, R8, 0x1, R23 ;  /* 0x0000000108177824 */ /* 0x000fe400078e0217 */
[----:B------:R-:W-:Y:S01]  /*1430*/  ISETP.GT.AND P1, PT, R5, 0xc00, PT ;  /* 0x00000c000500780c */ /* 0x000fe20003f24270 */
[----:B------:R-:W-:Y:S01]  /*1440*/  IMAD.X R4, RZ, RZ, RZ, P0 ;  /* 0x000000ffff047224 */ /* 0x000fe200000e06ff */
[----:B0-----:R-:W-:-:S04]  /*1450*/  LEA R2, P0, R3, UR4, 0x2 ;  /* 0x0000000403027c11 */ /* 0x001fc8000f8010ff */
[----:B------:R-:W-:Y:S02]  /*1460*/  LEA.HI.X R3, R3, UR5, R4, 0x2, P0 ;  /* 0x0000000503037c11 */ /* 0x000fe400080f1404 */
[----:B------:R-:W-:-:S05]  /*1470*/  IADD3 R2, P0, PT, R2, 0x800, RZ ;  /* 0x0000080002027810 */ /* 0x000fca0007f1e0ff */
[----:B------:R-:W-:Y:S01]  /*1480*/  IMAD.X R3, RZ, RZ, R3, P0 ;  /* 0x000000ffff037224 */ /* 0x000fe200000e0603 */
[----:B------:R-:W-:Y:S01]  /*1490*/  PLOP3.LUT P0, PT, PT, PT, PT, 0x80, 0x8 ;  /* 0x000000000008781c */ /* 0x000fe20003f0f070 */
[----:B------:R-:W-:-:S12]  /*14a0*/  @!P1 BRA `(.L_x_26) ;  /* 0x0000000000a49947 */ /* 0x000fd80003800000 */
[----:B------:R-:W-:Y:S01]  /*14b0*/  PLOP3.LUT P0, PT, PT, PT, PT, 0x8, 0x80 ;  /* 0x000000000080781c */ /* 0x000fe20003f0e170 */
[----:B------:R-:W-:-:S12]  /*14c0*/  VIADD R11, R9, 0xfffff400 ;  /* 0xfffff400090b7836 */ /* 0x000fd80000000000 */
.L_x_27:
[----:B------:R-:W0:Y:S01]  /*14d0*/  LDC.64 R4, c[0x0][0x380] ;  /* 0x0000e000ff047b82 */ /* 0x000e220000000a00 */
[C---:B------:R-:W-:Y:S01]  /*14e0*/  VIADD R27, R23.reuse, 0x400 ;  /* 0x00000400171b7836 */ /* 0x040fe20000000000 */
[----:B------:R-:W2:Y:S01]  /*14f0*/  LDG.E.CONSTANT R12, desc[UR6][R2.64+-0x400] ;  /* 0xfffc0006020c7981 */ /* 0x000ea2000c1e9900 */
[----:B------:R-:W-:-:S03]  /*1500*/  VIADD R7, R23, 0x800 ;  /* 0x0000080017077836 */ /* 0x000fc60000000000 */
[----:B------:R-:W3:Y:S04]  /*1510*/  LDG.E.CONSTANT R18, desc[UR6][R2.64] ;  /* 0x0000000602127981 */ /* 0x000ee8000c1e9900 */
[----:B------:R-:W3:Y:S04]  /*1520*/  LDG.E.CONSTANT R17, desc[UR6][R2.64+0x400] ;  /* 0x0004000602117981 */ /* 0x000ee8000c1e9900 */
[----:B------:R-:W4:Y:S01]  /*1530*/  LDG.E.CONSTANT R15, desc[UR6][R2.64+0xc00] ;  /* 0x000c0006020f7981 */ /* 0x000f22000c1e9900 */
[----:B------:R-:W-:-:S03]  /*1540*/  VIADD R29, R23, 0xc00 ;  /* 0x00000c00171d7836 */ /* 0x000fc60000000000 */
[----:B------:R-:W5:Y:S04]  /*1550*/  LDG.E.CONSTANT R14, desc[UR6][R2.64+0x1000] ;  /* 0x00100006020e7981 */ /* 0x000f68000c1e9900 */
[----:B------:R-:W5:Y:S01]  /*1560*/  LDG.E.CONSTANT R13, desc[UR6][R2.64+0x1400] ;  /* 0x00140006020d7981 */ /* 0x000f62000c1e9900 */
[----:B0-----:R-:W-:-:S03]  /*1570*/  IMAD.WIDE.U32 R24, R23, 0x4, R4 ;  /* 0x0000000417187825 */ /* 0x001fc600078e0004 */
[----:B------:R-:W5:Y:S04]  /*1580*/  LDG.E.CONSTANT R19, desc[UR6][R2.64+0x1c00] ;  /* 0x001c000602137981 */ /* 0x000f68000c1e9900 */
[----:B------:R-:W2:Y:S01]  /*1590*/  LDG.E.CONSTANT R10, desc[UR6][R24.64] ;  /* 0x00000006180a7981 */ /* 0x000ea2000c1e9900 */
[----:B------:R-:W-:-:S03]  /*15a0*/  IMAD.WIDE.U32 R26, R27, 0x4, R4 ;  /* 0x000000041b1a7825 */ /* 0x000fc600078e0004 */
[----:B------:R-:W5:Y:S01]  /*15b0*/  LDG.E.CONSTANT R20, desc[UR6][R2.64+0x2400] ;  /* 0x0024000602147981 */ /* 0x000f62000c1e9900 */
[----:B------:R-:W-:-:S03]  /*15c0*/  IMAD.WIDE.U32 R6, R7, 0x4, R4 ;  /* 0x0000000407067825 */ /* 0x000fc600078e0004 */
[----:B------:R-:W4:Y:S01]  /*15d0*/  LDG.E.CONSTANT R16, desc[UR6][R26.64] ;  /* 0x000000061a107981 */ /* 0x000f22000c1e9900 */
[----:B------:R-:W-:-:S03]  /*15e0*/  IMAD.WIDE.U32 R4, R29, 0x4, R4 ;  /* 0x000000041d047825 */ /* 0x000fc600078e0004 */
[----:B------:R-:W5:Y:S04]  /*15f0*/  LDG.E.CONSTANT R6, desc[UR6][R6.64] ;  /* 0x0000000606067981 */ /* 0x000f68000c1e9900 */
[----:B------:R-:W5:Y:S04]  /*1600*/  LDG.E.CONSTANT R25, desc[UR6][R2.64+0x2000] ;  /* 0x0020000602197981 */ /* 0x000f68000c1e9900 */
[----:B------:R0:W5:Y:S04]  /*1610*/  LDG.E.CONSTANT R5, desc[UR6][R4.64] ;  /* 0x0000000604057981 */ /* 0x000168000c1e9900 */
[----:B------:R-:W5:Y:S04]  /*1620*/  LDG.E.CONSTANT R24, desc[UR6][R2.64+0x2c00] ;  /* 0x002c000602187981 */ /* 0x000f68000c1e9900 */
[----:B------:R-:W5:Y:S04]  /*1630*/  LDG.E.CONSTANT R27, desc[UR6][R2.64+0x3000] ;  /* 0x00300006021b7981 */ /* 0x000f68000c1e9900 */
[----:B------:R1:W5:Y:S01]  /*1640*/  LDG.E.CONSTANT R22, desc[UR6][R2.64+0x3400] ;  /* 0x0034000602167981 */ /* 0x000362000c1e9900 */
[----:B------:R-:W-:-:S05]  /*1650*/  VIADD R8, R8, 0x1000 ;  /* 0x0000100008087836 */ /* 0x000fca0000000000 */
[----:B------:R-:W-:Y:S02]  /*1660*/  ISETP.GE.AND P1, PT, R8, R11, PT ;  /* 0x0000000b0800720c */ /* 0x000fe40003f26270 */
[----:B0-----:R-:W-:Y:S01]  /*1670*/  IADD3 R4, P2, PT, R2, 0x4000, RZ ;  /* 0x0000400002047810 */ /* 0x001fe20007f5e0ff */
[----:B------:R-:W-:-:S04]  /*1680*/  VIADD R23, R23, 0x1000 ;  /* 0x0000100017177836 */ /* 0x000fc80000000000 */
[----:B-1----:R-:W-:Y:S02]  /*1690*/  IMAD.X R3, RZ, RZ, R3, P2 ;  /* 0x000000ffff037224 */ /* 0x002fe400010e0603 */
[----:B------:R-:W-:Y:S01]  /*16a0*/  IMAD.MOV.U32 R2, RZ, RZ, R4 ;  /* 0x000000ffff027224 */ /* 0x000fe200078e0004 */
[----:B--2---:R-:W-:-:S04]  /*16b0*/  IADD3 R10, PT, PT, R12, R10, R21 ;  /* 0x0000000a0c0a7210 */ /* 0x004fc80007ffe015 */
[----:B---3--:R-:W-:-:S04]  /*16c0*/  IADD3 R10, PT, PT, R17, R18, R10 ;  /* 0x00000012110a7210 */ /* 0x008fc80007ffe00a */
[----:B----4-:R-:W-:-:S04]  /*16d0*/  IADD3 R10, PT, PT, R15, R16, R10 ;  /* 0x000000100f0a7210 */ /* 0x010fc80007ffe00a */
[----:B-----5:R-:W-:-:S04]  /*16e0*/  IADD3 R10, PT, PT, R13, R14, R10 ;  /* 0x0000000e0d0a7210 */ /* 0x020fc80007ffe00a */
[----:B------:R-:W-:-:S04]  /*16f0*/  IADD3 R6, PT, PT, R19, R6, R10 ;  /* 0x0000000613067210 */ /* 0x000fc80007ffe00a */
[----:B------:R-:W-:-:S04]  /*1700*/  IADD3 R6, PT, PT, R20, R25, R6 ;  /* 0x0000001914067210 */ /* 0x000fc80007ffe006 */
[----:B------:R-:W-:-:S04]  /*1710*/  IADD3 R5, PT, PT, R24, R5, R6 ;  /* 0x0000000518057210 */ /* 0x000fc80007ffe006 */
[----:B------:R-:W-:Y:S01]  /*1720*/  IADD3 R21, PT, PT, R22, R27, R5 ;  /* 0x0000001b16157210 */ /* 0x000fe20007ffe005 */
[----:B------:R-:W-:Y:S06]  /*1730*/  @!P1 BRA `(.L_x_27) ;  /* 0xfffffffc00649947 */ /* 0x000fec000383ffff */
.L_x_26:
[----:B------:R-:W-:Y:S05]  /*1740*/  BSYNC.RECONVERGENT B2 ;  /* 0x0000000000027941 */ /* 0x000fea0003800200 */
.L_x_25:
[----:B------:R-:W-:Y:S01]  /*1750*/  IMAD.IADD R4, R9, 0x1, -R8 ;  /* 0x0000000109047824 */ /* 0x000fe200078e0a08 */
[----:B------:R-:W-:Y:S04]  /*1760*/  BSSY.RECONVERGENT B2, `(.L_x_28) ;  /* 0x000001a000027945 */ /* 0x000fe80003800200 */
[----:B------:R-:W-:-:S13]  /*1770*/  ISETP.GT.AND P1, PT, R4, 0x400, PT ;  /* 0x000004000400780c */ /* 0x000fda0003f24270 */
[----:B------:R-:W-:Y:S05]  /*1780*/  @!P1 BRA `(.L_x_29) ;  /* 0x00000000005c9947 */ /* 0x000fea0003800000 */
[----:B------:R-:W0:Y:S01]  /*1790*/  LDC.64 R6, c[0x0][0x380] ;  /* 0x0000e000ff067b82 */ /* 0x000e220000000a00 */
[C---:B------:R-:W-:Y:S01]  /*17a0*/  VIADD R11, R23.reuse, 0x400 ;  /* 0x00000400170b7836 */ /* 0x040fe20000000000 */
[----:B------:R-:W2:Y:S04]  /*17b0*/  LDG.E.CONSTANT R10, desc[UR6][R2.64+-0x400] ;  /* 0xfffc0006020a7981 */ /* 0x000ea8000c1e9900 */
[----:B------:R-:W3:Y:S04]  /*17c0*/  LDG.E.CONSTANT R12, desc[UR6][R2.64+0x400] ;  /* 0x00040006020c7981 */ /* 0x000ee8000c1e9900 */
[----:B------:R-:W4:Y:S04]  /*17d0*/  LDG.E.CONSTANT R13, desc[UR6][R2.64+0xc00] ;  /* 0x000c0006020d7981 */ /* 0x000f28000c1e9900 */
[----:B------:R-:W5:Y:S04]  /*17e0*/  LDG.E.CONSTANT R15, desc[UR6][R2.64+0x1000] ;  /* 0x00100006020f7981 */ /* 0x000f68000c1e9900 */
[----:B------:R1:W5:Y:S01]  /*17f0*/  LDG.E.CONSTANT R14, desc[UR6][R2.64+0x1400] ;  /* 0x00140006020e7981 */ /* 0x000362000c1e9900 */
[----:B0-----:R-:W-:-:S04]  /*1800*/  IMAD.WIDE.U32 R4, R23, 0x4, R6 ;  /* 0x0000000417047825 */ /* 0x001fc800078e0006 */
[----:B------:R-:W-:Y:S02]  /*1810*/  IMAD.WIDE.U32 R6, R11, 0x4, R6 ;  /* 0x000000040b067825 */ /* 0x000fe400078e0006 */
[----:B------:R-:W2:Y:S04]  /*1820*/  LDG.E.CONSTANT R4, desc[UR6][R4.64] ;  /* 0x0000000604047981 */ /* 0x000ea8000c1e9900 */
[----:B------:R-:W3:Y:S04]  /*1830*/  LDG.E.CONSTANT R11, desc[UR6][R2.64] ;  /* 0x00000006020b7981 */ /* 0x000ee8000c1e9900 */
[----:B------:R-:W4:Y:S01]  /*1840*/  LDG.E.CONSTANT R7, desc[UR6][R6.64] ;  /* 0x0000000606077981 */ /* 0x000f22000c1e9900 */
[----:B------:R-:W-:Y:S01]  /*1850*/  PLOP3.LUT P0, PT, PT, PT, PT, 0x8, 0x80 ;  /* 0x000000000080781c */ /* 0x000fe20003f0e170 */
[----:B------:R-:W-:-:S02]  /*1860*/  VIADD R8, R8, 0x800 ;  /* 0x0000080008087836 */ /* 0x000fc40000000000 */
[----:B------:R-:W-:Y:S01]  /*1870*/  VIADD R23, R23, 0x800 ;  /* 0x0000080017177836 */ /* 0x000fe20000000000 */
[----:B--2---:R-:W-:Y:S02]  /*1880*/  IADD3 R10, PT, PT, R10, R4, R21 ;  /* 0x000000040a0a7210 */ /* 0x004fe40007ffe015 */
[----:B------:R-:W-:Y:S02]  /*1890*/  IADD3 R4, P1, PT, R2, 0x2000, RZ ;  /* 0x0000200002047810 */ /* 0x000fe40007f3e0ff */
[----:B---3--:R-:W-:-:S03]  /*18a0*/  IADD3 R10, PT, PT, R12, R11, R10 ;  /* 0x0000000b0c0a7210 */ /* 0x008fc60007ffe00a */
[----:B------:R-:W-:Y:S01]  /*18b0*/  IMAD.X R5, RZ, RZ, R3, P1 ;  /* 0x000000ffff057224 */ /* 0x000fe200008e0603 */
[----:B----4-:R-:W-:Y:S01]  /*18c0*/  IADD3 R10, PT, PT, R13, R7, R10 ;  /* 0x000000070d0a7210 */ /* 0x010fe20007ffe00a */
[----:B-1----:R-:W-:Y:S02]  /*18d0*/  IMAD.MOV.U32 R2, RZ, RZ, R4 ;  /* 0x000000ffff027224 */ /* 0x002fe400078e0004 */
[----:B------:R-:W-:Y:S01]  /*18e0*/  IMAD.MOV.U32 R3, RZ, RZ, R5 ;  /* 0x000000ffff037224 */ /* 0x000fe200078e0005 */
[----:B-----5:R-:W-:-:S07]  /*18f0*/  IADD3 R21, PT, PT, R14, R15, R10 ;  /* 0x0000000f0e157210 */ /* 0x020fce0007ffe00a */
.L_x_29:
[----:B------:R-:W-:Y:S05]  /*1900*/  BSYNC.RECONVERGENT B2 ;  /* 0x0000000000027941 */ /* 0x000fea0003800200 */
.L_x_28:
[----:B------:R-:W-:-:S13]  /*1910*/  ISETP.LT.OR P0, PT, R8, R9, P0 ;  /* 0x000000090800720c */ /* 0x000fda0000701670 */
[----:B------:R-:W-:Y:S05]  /*1920*/  @!P0 BRA `(.L_x_21) ;  /* 0x0000000000208947 */ /* 0x000fea0003800000 */
[----:B------:R-:W0:Y:S01]  /*1930*/  LDC.64 R4, c[0x0][0x380] ;  /* 0x0000e000ff047b82 */ /* 0x000e220000000a00 */
[----:B------:R-:W2:Y:S04]  /*1940*/  LDG.E.CONSTANT R6, desc[UR6][R2.64+-0x400] ;  /* 0xfffc000602067981 */ /* 0x000ea8000c1e9900 */
[----:B------:R-:W3:Y:S04]  /*1950*/  LDG.E.CONSTANT R7, desc[UR6][R2.64] ;  /* 0x0000000602077981 */ /* 0x000ee8000c1e9900 */
[----:B------:R-:W3:Y:S01]  /*1960*/  LDG.E.CONSTANT R8, desc[UR6][R2.64+0x400] ;  /* 0x0004000602087981 */ /* 0x000ee2000c1e9900 */
[----:B0-----:R-:W-:-:S06]  /*1970*/  IMAD.WIDE.U32 R4, R23, 0x4, R4 ;  /* 0x0000000417047825 */ /* 0x001fcc00078e0004 */
[----:B------:R-:W2:Y:S02]  /*1980*/  LDG.E.CONSTANT R4, desc[UR6][R4.64] ;  /* 0x0000000604047981 */ /* 0x000ea4000c1e9900 */
[----:B--2---:R-:W-:-:S04]  /*1990*/  IADD3 R6, PT, PT, R6, R4, R21 ;  /* 0x0000000406067210 */ /* 0x004fc80007ffe015 */
[----:B---3--:R-:W-:-:S07]  /*19a0*/  IADD3 R21, PT, PT, R8, R7, R6 ;  /* 0x0000000708157210 */ /* 0x008fce0007ffe006 */
.L_x_21:
[----:B------:R-:W-:Y:S05]  /*19b0*/  BSYNC.RECONVERGENT B1 ;  /* 0x0000000000017941 */ /* 0x000fea0003800200 */
.L_x_19:
[----:B------:R-:W0:Y:S01]  /*19c0*/  S2R R8, SR_LANEID ;  /* 0x0000000000087919 */ /* 0x000e220000000000 */
[----:B------:R-:W1:Y:S01]  /*19d0*/  SHFL.DOWN PT, R2, R21, 0x1, 0x1f ;  /* 0x08201f0015027f89 */ /* 0x000e6200000e0000 */
[C---:B0-----:R-:W-:Y:S02]  /*19e0*/  ISETP.GT.AND P0, PT, R8.reuse, 0x1e, PT ;  /* 0x0000001e0800780c */ /* 0x041fe40003f04270 */
[----:B------:R-:W-:Y:S02]  /*19f0*/  ISETP.NE.AND P1, PT, R8, RZ, PT ;  /* 0x000000ff0800720c */ /* 0x000fe40003f25270 */
[----:B-1----:R-:W-:Y:S02]  /*1a00*/  SEL R2, R2, RZ, !P0 ;  /* 0x000000ff02027207 */ /* 0x002fe40004000000 */
[----:B------:R-:W-:-:S03]  /*1a10*/  ISETP.GT.AND P0, PT, R8, 0x1d, PT ;  /* 0x0000001d0800780c */ /* 0x000fc60003f04270 */
[----:B------:R-:W-:-:S05]  /*1a20*/  IMAD.IADD R2, R2, 0x1, R21 ;  /* 0x0000000102027824 */ /* 0x000fca00078e0215 */
[----:B------:R-:W0:Y:S01]  /*1a30*/  SHFL.DOWN PT, R3, R2, 0x2, 0x1f ;  /* 0x08401f0002037f89 */ /* 0x000e2200000e0000 */
[----:B------:R-:W-:Y:S01]  /*1a40*/  @!P1 MOV R6, 0x400 ;  /* 0x0000040000069802 */ /* 0x000fe20000000f00 */
[----:B------:R-:W1:Y:S01]  /*1a50*/  @!P1 S2R R7, SR_CgaCtaId ;  /* 0x0000000000079919 */ /* 0x000e620000008800 */
[----:B0-----:R-:W-:Y:S02]  /*1a60*/  SEL R3, R3, RZ, !P0 ;  /* 0x000000ff03037207 */ /* 0x001fe40004000000 */
[----:B------:R-:W-:-:S03]  /*1a70*/  ISETP.GT.AND P0, PT, R8, 0x1b, PT ;  /* 0x0000001b0800780c */ /* 0x000fc60003f04270 */
[----:B------:R-:W-:-:S05]  /*1a80*/  IMAD.IADD R3, R2, 0x1, R3 ;  /* 0x0000000102037824 */ /* 0x000fca00078e0203 */
[----:B------:R-:W0:Y:S01]  /*1a90*/  SHFL.DOWN PT, R4, R3, 0x4, 0x1f ;  /* 0x08801f0003047f89 */ /* 0x000e2200000e0000 */
[----:B-1----:R-:W-:Y:S02]  /*1aa0*/  @!P1 LEA R6, R7, R6, 0x18 ;  /* 0x0000000607069211 */ /* 0x002fe400078ec0ff */
[----:B0-----:R-:W-:Y:S02]  /*1ab0*/  SEL R4, R4, RZ, !P0 ;  /* 0x000000ff04047207 */ /* 0x001fe40004000000 */
[----:B------:R-:W-:-:S03]  /*1ac0*/  ISETP.GT.AND P0, PT, R8, 0x17, PT ;  /* 0x000000170800780c */ /* 0x000fc60003f04270 */
[----:B------:R-:W-:Y:S01]  /*1ad0*/  IMAD.IADD R4, R3, 0x1, R4 ;  /* 0x0000000103047824 */ /* 0x000fe200078e0204 */
[----:B------:R-:W-:-:S04]  /*1ae0*/  @!P1 SHF.R.U32.HI R3, RZ, 0x3, R0 ;  /* 0x00000003ff039819 */ /* 0x000fc80000011600 */
        /* <DEDUP_REMOVED lines=13> */
[----:B------:R-:W0:Y:S01]  /*1bc0*/  S2UR UR5, SR_CgaCtaId ;  /* 0x00000000000579c3 */ /* 0x000e220000008800 */
[----:B------:R-:W-:Y:S02]  /*1bd0*/  UMOV UR4, 0x400 ;  /* 0x0000040000047882 */ /* 0x000fe40000000000 */
[----:B0-----:R-:W-:-:S09]  /*1be0*/  ULEA UR4, UR5, UR4, 0x18 ;  /* 0x0000000405047291 */ /* 0x001fd2000f8ec0ff */
[----:B------:R-:W-:Y:S04]  /*1bf0*/  LDS R0, [UR4+0xc] ;  /* 0x00000c04ff007984 */ /* 0x000fe80008000800 */
[----:B---3--:R-:W0:Y:S04]  /*1c00*/  LDS.128 R4, [UR4+0x10] ;  /* 0x00001004ff047984 */ /* 0x008e280008000c00 */
[----:B------:R-:W1:Y:S01]  /*1c10*/  LDS.64 R8, [UR4+0x20] ;  /* 0x00002004ff087984 */ /* 0x000e620008000a00 */
[----:B0-----:R-:W-:-:S04]  /*1c20*/  IADD3 R0, PT, PT, R4, R0, R3 ;  /* 0x0000000004007210 */ /* 0x001fc80007ffe003 */
[----:B------:R-:W-:-:S04]  /*1c30*/  IADD3 R0, PT, PT, R6, R0, R5 ;  /* 0x0000000006007210 */ /* 0x000fc80007ffe005 */
[----:B-1----:R-:W-:-:S05]  /*1c40*/  IADD3 R0, PT, PT, R8, R0, R7 ;  /* 0x0000000008007210 */ /* 0x002fca0007ffe007 */
[----:B------:R-:W-:Y:S01]  /*1c50*/  IMAD.IADD R3, R0, 0x1, R9 ;  /* 0x0000000100037824 */ /* 0x000fe200078e0209 */
[----:B------:R-:W-:Y:S06]  /*1c60*/  BRA `(.L_x_17) ;  /* 0x0000001c00307947 */ /* 0x000fec0003800000 */
.L_x_2:
        /* <DEDUP_REMOVED lines=12> */
.L_x_32:
[----:B------:R-:W-:Y:S05]  /*1d30*/  BSYNC.RECONVERGENT B1 ;  /* 0x0000000000017941 */ /* 0x000fea0003800200 */
.L_x_31:
        /* <DEDUP_REMOVED lines=16> */
.L_x_37:
        /* <DEDUP_REMOVED lines=9> */
.L_x_36:
[----:B------:R-:W-:Y:S05]  /*1ed0*/  BSYNC.RECONVERGENT B2 ;  /* 0x0000000000027941 */ /* 0x000fea0003800200 */
.L_x_35:
        /* <DEDUP_REMOVED lines=8> */
.L_x_40:
        /* <DEDUP_REMOVED lines=35> */
.L_x_39:
[----:B------:R-:W-:Y:S05]  /*2190*/  BSYNC.RECONVERGENT B2 ;  /* 0x0000000000027941 */ /* 0x000fea0003800200 */
.L_x_38:
        /* <DEDUP_REMOVED lines=22> */
.L_x_42:
[----:B------:R-:W-:Y:S05]  /*2300*/  BSYNC.RECONVERGENT B2 ;  /* 0x0000000000027941 */ /* 0x000fea0003800200 */
.L_x_41:
        /* <DEDUP_REMOVED lines=10> */
.L_x_34:
[----:B------:R-:W-:Y:S05]  /*23b0*/  BSYNC.RECONVERGENT B1 ;  /* 0x0000000000017941 */ /* 0x000fea0003800200 */
.L_x_33:
        /* <DEDUP_REMOVED lines=38> */
[----:B------:R-:W0:Y:S04]  /*2620*/  LDS.128 R4, [UR4+0x10] ;  /* 0x00001004ff047984 */ /* 0x000e280008000c00 */
[----:B------:R-:W1:Y:S01]  /*2630*/  LDS.64 R8, [UR4+0x20] ;  /* 0x00002004ff087984 */ /* 0x000e620008000a00 */
[----:B0-----:R-:W-:-:S04]  /*2640*/  IADD3 R0, PT, PT, R4, R0, R3 ;  /* 0x0000000004007210 */ /* 0x001fc80007ffe003 */
[----:B------:R-:W-:-:S04]  /*2650*/  IADD3 R0, PT, PT, R6, R0, R5 ;  /* 0x0000000006007210 */ /* 0x000fc80007ffe005 */
[----:B-1----:R-:W-:-:S05]  /*2660*/  IADD3 R0, PT, PT, R8, R0, R7 ;  /* 0x0000000008007210 */ /* 0x002fca0007ffe007 */
[----:B--2---:R-:W-:Y:S01]  /*2670*/  IMAD.IADD R3, R0, 0x1, R9 ;  /* 0x0000000100037824 */ /* 0x004fe200078e0209 */
[----:B------:R-:W-:Y:S06]  /*2680*/  BRA `(.L_x_17) ;  /* 0x0000001000a87947 */ /* 0x000fec0003800000 */
.L_x_43:
        /* <DEDUP_REMOVED lines=16> */
[----:B------:R-:W1:Y:S02]  /*2790*/  SHFL.DOWN PT, R2, R3, 0x2, R7 ;  /* 0x0840000003027989 */ /* 0x000e6400000e0007 */
[----:B-1----:R-:W-:Y:S02]  /*27a0*/  SEL R2, R2, RZ, !P0 ;  /* 0x000000ff02027207 */ /* 0x002fe40004000000 */
[----:B------:R-:W-:-:S03]  /*27b0*/  ISETP.GT.AND P0, PT, R8, R7, PT ;  /* 0x000000070800720c */ /* 0x000fc60003f04270 */
[----:B------:R-:W-:Y:S01]  /*27c0*/  IMAD.IADD R2, R3, 0x1, R2 ;  /* 0x0000000103027824 */ /* 0x000fe200078e0202 */
[----:B------:R-:W-:-:S04]  /*27d0*/  @!P1 SHF.R.U32.HI R3, RZ, 0x3, R9 ;  /* 0x00000003ff039819 */ /* 0x000fc80000011609 */
[----:B------:R-:W1:Y:S02]  /*27e0*/  SHFL.DOWN PT, R4, R2, 0x4, R7 ;  /* 0x0880000002047989 */ /* 0x000e6400000e0007 */
[----:B-1----:R-:W-:Y:S01]  /*27f0*/  SEL R5, R4, RZ, !P0 ;  /* 0x000000ff04057207 */ /* 0x002fe20004000000 */
[C---:B------:R-:W-:Y:S02]  /*2800*/  VIADD R4, R6.reuse, 0x8 ;  /* 0x0000000806047836 */ /* 0x040fe40000000000 */
[----:B------:R-:W-:Y:S02]  /*2810*/  VIADD R6, R6, 0x10 ;  /* 0x0000001006067836 */ /* 0x000fe40000000000 */
[----:B------:R-:W-:Y:S01]  /*2820*/  IMAD.IADD R5, R2, 0x1, R5 ;  /* 0x0000000102057824 */ /* 0x000fe200078e0205 */
[----:B------:R-:W-:Y:S02]  /*2830*/  ISETP.GT.AND P0, PT, R4, R7, PT ;  /* 0x000000070400720c */ /* 0x000fe40003f04270 */
[----:B------:R-:W-:-:S02]  /*2840*/  @!P1 MOV R4, 0x400 ;  /* 0x0000040000049802 */ /* 0x000fc40000000f00 */
[----:B------:R-:W1:Y:S02]  /*2850*/  SHFL.DOWN PT, R0, R5, 0x8, R7 ;  /* 0x0900000005007989 */ /* 0x000e6400000e0007 */
[----:B0-----:R-:W-:Y:S02]  /*2860*/  @!P1 LEA R11, R11, R4, 0x18 ;  /* 0x000000040b0b9211 */ /* 0x001fe400078ec0ff */
[----:B------:R-:W-:-:S05]  /*2870*/  @!P1 LOP3.LUT R4, R3, 0x7c, RZ, 0xc0, !PT ;  /* 0x0000007c03049812 */ /* 0x000fca00078ec0ff */
[----:B------:R-:W-:Y:S01]  /*2880*/  @!P1 IMAD.IADD R4, R4, 0x1, R11 ;  /* 0x0000000104049824 */ /* 0x000fe200078e020b */
[----:B-1----:R-:W-:Y:S02]  /*2890*/  SEL R0, R0, RZ, !P0 ;  /* 0x000000ff00007207 */ /* 0x002fe40004000000 */
        /* <DEDUP_REMOVED lines=15> */
[----:B-1----:R-:W0:Y:S04]  /*2990*/  LDS.128 R4, [UR4+0x10] ;  /* 0x00001004ff047984 */ /* 0x002e280008000c00 */
        /* <DEDUP_REMOVED lines=18> */
.L_x_30:
[----:B------:R-:W0:Y:S01]  /*2ac0*/  S2R R0, SR_TID.X ;  /* 0x0000000000007919 */ /* 0x000e220000002100 */
[----:B------:R-:W0:Y:S02]  /*2ad0*/  LDC.64 R2, c[0x0][0x380] ;  /* 0x0000e000ff027b82 */ /* 0x000e240000000a00 */
[----:B0-----:R-:W-:-:S05]  /*2ae0*/  IMAD.WIDE.U32 R2, R0, 0x4, R2 ;  /* 0x0000000400027825 */ /* 0x001fca00078e0002 */
[----:B------:R-:W2:Y:S04]  /*2af0*/  LDG.E.CONSTANT R19, desc[UR6][R2.64] ;  /* 0x0000000602137981 */ /* 0x000ea8000c1e9900 */
[----:B------:R-:W2:Y:S04]  /*2b00*/  LDG.E.CONSTANT R4, desc[UR6][R2.64+0x400] ;  /* 0x0004000602047981 */ /* 0x000ea8000c1e9900 */
[----:B------:R-:W2:Y:S04]  /*2b10*/  LDG.E.CONSTANT R5, desc[UR6][R2.64+0x800] ;  /* 0x0008000602057981 */ /* 0x000ea8000c1e9900 */
[----:B------:R-:W3:Y:S04]  /*2b20*/  LDG.E.CONSTANT R6, desc[UR6][R2.64+0xc00] ;  /* 0x000c000602067981 */ /* 0x000ee8000c1e9900 */
[----:B------:R-:W3:Y:S04]  /*2b30*/  LDG.E.CONSTANT R7, desc[UR6][R2.64+0x1000] ;  /* 0x0010000602077981 */ /* 0x000ee8000c1e9900 */
[----:B------:R-:W4:Y:S04]  /*2b40*/  LDG.E.CONSTANT R8, desc[UR6][R2.64+0x1400] ;  /* 0x0014000602087981 */ /* 0x000f28000c1e9900 */
[----:B------:R-:W4:Y:S04]  /*2b50*/  LDG.E.CONSTANT R9, desc[UR6][R2.64+0x1800] ;  /* 0x0018000602097981 */ /* 0x000f28000c1e9900 */
[----:B------:R-:W5:Y:S04]  /*2b60*/  LDG.E.CONSTANT R10, desc[UR6][R2.64+0x1c00] ;  /* 0x001c0006020a7981 */ /* 0x000f68000c1e9900 */
[----:B------:R-:W5:Y:S04]  /*2b70*/  LDG.E.CONSTANT R11, desc[UR6][R2.64+0x2000] ;  /* 0x00200006020b7981 */ /* 0x000f68000c1e9900 */
[----:B------:R-:W5:Y:S04]  /*2b80*/  LDG.E.CONSTANT R12, desc[UR6][R2.64+0x2400] ;  /* 0x00240006020c7981 */ /* 0x000f68000c1e9900 */
[----:B------:R-:W5:Y:S04]  /*2b90*/  LDG.E.CONSTANT R13, desc[UR6][R2.64+0x2800] ;  /* 0x00280006020d7981 */ /* 0x000f68000c1e9900 */
[----:B------:R-:W5:Y:S04]  /*2ba0*/  LDG.E.CONSTANT R14, desc[UR6][R2.64+0x2c00] ;  /* 0x002c0006020e7981 */ /* 0x000f68000c1e9900 */
[----:B------:R-:W5:Y:S04]  /*2bb0*/  LDG.E.CONSTANT R15, desc[UR6][R2.64+0x3000] ;  /* 0x00300006020f7981 */ /* 0x000f68000c1e9900 */
[----:B------:R-:W5:Y:S04]  /*2bc0*/  LDG.E.CONSTANT R16, desc[UR6][R2.64+0x3400] ;  /* 0x0034000602107981 */ /* 0x000f68000c1e9900 */
[----:B------:R-:W5:Y:S04]  /*2bd0*/  LDG.E.CONSTANT R17, desc[UR6][R2.64+0x3800] ;  /* 0x0038000602117981 */ /* 0x000f68000c1e9900 */
[----:B------:R-:W5:Y:S01]  /*2be0*/  LDG.E.CONSTANT R18, desc[UR6][R2.64+0x3c00] ;  /* 0x003c000602127981 */ /* 0x000f62000c1e9900 */
[----:B------:R-:W-:-:S02]  /*2bf0*/  ISETP.GE.U32.AND P0, PT, R20, 0x2000, PT ;  /* 0x000020001400780c */ /* 0x000fc40003f06070 */
[----:B--2---:R-:W-:-:S04]  /*2c00*/  IADD3 R4, PT, PT, R5, R4, R19 ;  /* 0x0000000405047210 */ /* 0x004fc80007ffe013 */
[----:B---3--:R-:W-:-:S04]  /*2c10*/  IADD3 R4, PT, PT, R7, R6, R4 ;  /* 0x0000000607047210 */ /* 0x008fc80007ffe004 */
[----:B----4-:R-:W-:-:S04]  /*2c20*/  IADD3 R4, PT, PT, R9, R8, R4 ;  /* 0x0000000809047210 */ /* 0x010fc80007ffe004 */
[----:B-----5:R-:W-:Y:S01]  /*2c30*/  IADD3 R4, PT, PT, R11, R10, R4 ;  /* 0x0000000a0b047210 */ /* 0x020fe20007ffe004 */
[----:B------:R-:W-:-:S03]  /*2c40*/  IMAD.MOV.U32 R11, RZ, RZ, 0x1000 ;  /* 0x00001000ff0b7424 */ /* 0x000fc600078e00ff */
[----:B------:R-:W-:-:S04]  /*2c50*/  IADD3 R4, PT, PT, R13, R12, R4 ;  /* 0x0000000c0d047210 */ /* 0x000fc80007ffe004 */
[----:B------:R-:W-:-:S04]  /*2c60*/  IADD3 R4, PT, PT, R15, R14, R4 ;  /* 0x0000000e0f047210 */ /* 0x000fc80007ffe004 */
[----:B------:R-:W-:-:S05]  /*2c70*/  IADD3 R17, PT, PT, R17, R16, R4 ;  /* 0x0000001011117210 */ /* 0x000fca0007ffe004 */
[----:B------:R-:W-:Y:S01]  /*2c80*/  IMAD.IADD R8, R18, 0x1, R17 ;  /* 0x0000000112087824 */ /* 0x000fe200078e0211 */
[----:B------:R-:W-:Y:S06]  /*2c90*/  @!P0 BRA `(.L_x_44) ;  /* 0x00000000008c8947 */ /* 0x000fec0003800000 */
[----:B------:R-:W0:Y:S01]  /*2ca0*/  LDC R7, c[0x0][0x390] ;  /* 0x0000e400ff077b82 */ /* 0x000e220000000800 */
[----:B------:R-:W-:Y:S02]  /*2cb0*/  VIADD R6, R20, 0xfffff000 ;  /* 0xfffff00014067836 */ /* 0x000fe40000000000 */
[----:B------:R-:W-:-:S07]  /*2cc0*/  IMAD.MOV.U32 R11, RZ, RZ, 0x1000 ;  /* 0x00001000ff0b7424 */ /* 0x000fce00078e00ff */
.L_x_46:
[----:B------:R-:W-:-:S05]  /*2cd0*/  IMAD.WIDE R4, R11, 0x4, R2 ;  /* 0x000000040b047825 */ /* 0x000fca00078e0202 */
        /* <DEDUP_REMOVED lines=16> */
[----:B--2---:R-:W-:-:S04]  /*2de0*/  IADD3 R18, PT, PT, R18, R19, R8 ;  /* 0x0000001312127210 */ /* 0x004fc80007ffe008 */
[----:B---3--:R-:W-:Y:S01]  /*2df0*/  IADD3 R18, PT, PT, R21, R20, R18 ;  /* 0x0000001415127210 */ /* 0x008fe20007ffe012 */
[----:B0-----:R-:W-:-:S04]  /*2e00*/  IMAD.MOV.U32 R20, RZ, RZ, R7 ;  /* 0x000000ffff147224 */ /* 0x001fc800078e0007 */
[----:B------:R-:W-:Y:S01]  /*2e10*/  IMAD.IADD R8, R20, 0x1, -R11 ;  /* 0x0000000114087824 */ /* 0x000fe200078e0a0b */
[----:B----4-:R-:W-:-:S04]  /*2e20*/  IADD3 R18, PT, PT, R23, R22, R18 ;  /* 0x0000001617127210 */ /* 0x010fc80007ffe012 */
[----:B------:R-:W-:Y:S02]  /*2e30*/  ISETP.GE.AND P0, PT, R8, 0x1000, PT ;  /* 0x000010000800780c */ /* 0x000fe40003f06270 */
[----:B-----5:R-:W-:-:S04]  /*2e40*/  IADD3 R18, PT, PT, R25, R24, R18 ;  /* 0x0000001819127210 */ /* 0x020fc80007ffe012 */
[----:B------:R-:W-:-:S04]  /*2e50*/  IADD3 R14, PT, PT, R14, R17, R18 ;  /* 0x000000110e0e7210 */ /* 0x000fc80007ffe012 */
[----:B------:R-:W-:-:S04]  /*2e60*/  IADD3 R12, PT, PT, R15, R12, R14 ;  /* 0x0000000c0f0c7210 */ /* 0x000fc80007ffe00e */
[----:B------:R-:W-:-:S04]  /*2e70*/  IADD3 R10, PT, PT, R10, R13, R12 ;  /* 0x0000000d0a0a7210 */ /* 0x000fc80007ffe00c */
[----:B------:R-:W-:Y:S01]  /*2e80*/  IADD3 R8, PT, PT, R16, R9, R10 ;  /* 0x0000000910087210 */ /* 0x000fe20007ffe00a */
[----:B------:R-:W-:Y:S06]  /*2e90*/  @!P0 BRA `(.L_x_45) ;  /* 0x0000000400fc8947 */ /* 0x000fec0003800000 */
[----:B------:R-:W-:-:S05]  /*2ea0*/  VIADD R11, R11, 0x1000 ;  /* 0x000010000b0b7836 */ /* 0x000fca0000000000 */
[----:B------:R-:W-:-:S13]  /*2eb0*/  ISETP.GT.AND P0, PT, R11, R6, PT ;  /* 0x000000060b00720c */ /* 0x000fda0003f04270 */
[----:B------:R-:W-:Y:S05]  /*2ec0*/  @!P0 BRA `(.L_x_46) ;  /* 0xfffffffc00808947 */ /* 0x000fea000383ffff */
.L_x_44:
        /* <DEDUP_REMOVED lines=20> */
.L_x_50:
        /* <DEDUP_REMOVED lines=8> */
.L_x_49:
[----:B------:R-:W-:Y:S05]  /*3090*/  BSYNC.RECONVERGENT B2 ;  /* 0x0000000000027941 */ /* 0x000fea0003800200 */
.L_x_48:
        /* <DEDUP_REMOVED lines=16> */
.L_x_53:
        /* <DEDUP_REMOVED lines=20> */
[----:B------:R-:W5:Y:S04]  /*32e0*/  LDG.E.CONSTANT R22, desc[UR6][R2.64+0x2400] ;  /* 0x0024000602167981 */ /* 0x000f68000c1e9900 */
[----:B------:R0:W5:Y:S04]  /*32f0*/  LDG.E.CONSTANT R5, desc[UR6][R4.64] ;  /* 0x0000000604057981 */ /* 0x000168000c1e9900 */
        /* <DEDUP_REMOVED lines=17> */
.L_x_52:
[----:B------:R-:W-:Y:S05]  /*3410*/  BSYNC.RECONVERGENT B2 ;  /* 0x0000000000027941 */ /* 0x000fea0003800200 */
.L_x_51:
        /* <DEDUP_REMOVED lines=10> */
[----:B------:R-:W5:Y:S01]  /*34c0*/  LDG.E.CONSTANT R16, desc[UR6][R2.64+0x1400] ;  /* 0x0014000602107981 */ /* 0x000f62000c1e9900 */
[----:B0-----:R-:W-:-:S04]  /*34d0*/  IMAD.WIDE.U32 R4, R11, 0x4, R6 ;  /* 0x000000040b047825 */ /* 0x001fc800078e0006 */
[----:B------:R-:W-:Y:S02]  /*34e0*/  IMAD.WIDE.U32 R6, R13, 0x4, R6 ;  /* 0x000000040d067825 */ /* 0x000fe400078e0006 */
[----:B------:R0:W2:Y:S04]  /*34f0*/  LDG.E.CONSTANT R5, desc[UR6][R4.64] ;  /* 0x0000000604057981 */ /* 0x0000a8000c1e9900 */
[----:B------:R1:W3:Y:S04]  /*3500*/  LDG.E.CONSTANT R13, desc[UR6][R2.64] ;  /* 0x00000006020d7981 */ /* 0x0002e8000c1e9900 */
[----:B------:R-:W4:Y:S01]  /*3510*/  LDG.E.CONSTANT R7, desc[UR6][R6.64] ;  /* 0x0000000606077981 */ /* 0x000f22000c1e9900 */
[----:B0-----:R-:W-:Y:S01]  /*3520*/  IADD3 R4, P1, PT, R2, 0x2000, RZ ;  /* 0x0000200002047810 */ /* 0x001fe20007f3e0ff */
[----:B------:R-:W-:Y:S01]  /*3530*/  VIADD R10, R10, 0x800 ;  /* 0x000008000a0a7836 */ /* 0x000fe20000000000 */
[----:B------:R-:W-:Y:S01]  /*3540*/  PLOP3.LUT P0, PT, PT, PT, PT, 0x8, 0x80 ;  /* 0x000000000080781c */ /* 0x000fe20003f0e170 */
[----:B------:R-:W-:-:S02]  /*3550*/  VIADD R11, R11, 0x800 ;  /* 0x000008000b0b7836 */ /* 0x000fc40000000000 */
[----:B-1----:R-:W-:Y:S01]  /*3560*/  IMAD.MOV.U32 R2, RZ, RZ, R4 ;  /* 0x000000ffff027224 */ /* 0x002fe200078e0004 */
[----:B--2---:R-:W-:-:S04]  /*3570*/  IADD3 R12, PT, PT, R12, R5, R8 ;  /* 0x000000050c0c7210 */ /* 0x004fc80007ffe008 */
[----:B---3--:R-:W-:Y:S01]  /*3580*/  IADD3 R12, PT, PT, R14, R13, R12 ;  /* 0x0000000d0e0c7210 */ /* 0x008fe20007ffe00c */
[----:B------:R-:W-:-:S03]  /*3590*/  IMAD.X R5, RZ, RZ, R3, P1 ;  /* 0x000000ffff057224 */ /* 0x000fc600008e0603 */
[----:B----4-:R-:W-:Y:S01]  /*35a0*/  IADD3 R12, PT, PT, R15, R7, R12 ;  /* 0x000000070f0c7210 */ /* 0x010fe20007ffe00c */
[----:B------:R-:W-:-:S03]  /*35b0*/  IMAD.MOV.U32 R3, RZ, RZ, R5 ;  /* 0x000000ffff037224 */ /* 0x000fc600078e0005 */
[----:B-----5:R-:W-:-:S07]  /*35c0*/  IADD3 R8, PT, PT, R16, R17, R12 ;  /* 0x0000001110087210 */ /* 0x020fce0007ffe00c */
.L_x_55:
[----:B------:R-:W-:Y:S05]  /*35d0*/  BSYNC.RECONVERGENT B2 ;  /* 0x0000000000027941 */ /* 0x000fea0003800200 */
.L_x_54:
        /* <DEDUP_REMOVED lines=10> */
.L_x_47:
[----:B------:R-:W-:Y:S05]  /*3680*/  BSYNC.RECONVERGENT B1 ;  /* 0x0000000000017941 */ /* 0x000fea0003800200 */
.L_x_45:
[----:B------:R-:W0:Y:S01]  /*3690*/  S2R R9, SR_LANEID ;  /* 0x0000000000097919 */ /* 0x000e220000000000 */
[----:B------:R-:W1:Y:S01]  /*36a0*/  SHFL.DOWN PT, R2, R8, 0x1, 0x1f ;  /* 0x08201f0008027f89 */ /* 0x000e6200000e0000 */
[C---:B0-----:R-:W-:Y:S02]  /*36b0*/  ISETP.GT.AND P0, PT, R9.reuse, 0x1e, PT ;  /* 0x0000001e0900780c */ /* 0x041fe40003f04270 */
[C---:B------:R-:W-:Y:S02]  /*36c0*/  ISETP.NE.AND P1, PT, R9.reuse, RZ, PT ;  /* 0x000000ff0900720c */ /* 0x040fe40003f25270 */
        /* <DEDUP_REMOVED lines=37> */
[----:B0-----:R-:W-:-:S07]  /*3920*/  IMAD.IADD R3, R0, 0x1, R9 ;  /* 0x0000000100037824 */ /* 0x001fce00078e0209 */
.L_x_17:
[----:B------:R-:W-:Y:S05]  /*3930*/  BSYNC.RECONVERGENT B0 ;  /* 0x0000000000007941 */ /* 0x000fea0003800200 */
.L_x_1:
[----:B------:R-:W-:Y:S05]  /*3940*/  @P0 EXIT ;  /* 0x000000000000094d */ /* 0x000fea0003800000 */
[----:B-1----:R-:W1:Y:S01]  /*3950*/  LDC.64 R4, c[0x0][0x388] ;  /* 0x0000e200ff047b82 */ /* 0x002e620000000a00 */
[----:B------:R-:W0:Y:S02]  /*3960*/  LDCU UR4, c[0x0][0x398] ;  /* 0x00007300ff0477ac */ /* 0x000e240008000800 */
[----:B0-234-:R-:W-:-:S05]  /*3970*/  VIADD R3, R3, UR4 ;  /* 0x0000000403037c36 */ /* 0x01dfca0008000000 */
[----:B-1----:R-:W-:Y:S01]  /*3980*/  STG.E desc[UR6][R4.64], R3 ;  /* 0x0000000304007986 */ /* 0x002fe2000c101906 */
[----:B------:R-:W-:Y:S05]  /*3990*/  EXIT ;  /* 0x000000000000794d */ /* 0x000fea0003800000 */
.L_x_56:
[----:B------:R-:W-:-:S00]  /*39a0*/  BRA `(.L_x_56) ;  /* 0xfffffffc00fc7947 */ /* 0x000fc0000383ffff */
[----:B------:R-:W-:-:S00]  /*39b0*/  NOP ;  /* 0x0000000000007918 */ /* 0x000fc00000000000 */
        /* <DEDUP_REMOVED lines=12> */
.L_x_272:


//--------------------- .text._ZN3cub18CUB_300001_SM_10006detail6reduce18DeviceReduceKernelINS2_10policy_hubIiyN4cuda3std3__44plusIiEEE10Policy1000EN6thrust24THRUST_300001_SM_1000_NS6detail15normal_iteratorINSD_10device_ptrIiEEEEyS9_iNS7_10__identityEEEvT0_PT3_T1_NS0_13GridEvenShareISN_EET2_T4_ --------------------------
	.section	.text._ZN3cub18CUB_300001_SM_10006detail6reduce18DeviceReduceKernelINS2_10policy_hubIiyN4cuda3std3__44plusIiEEE10Policy1000EN6thrust24THRUST_300001_SM_1000_NS6detail15normal_iteratorINSD_10device_ptrIiEEEEyS9_iNS7_10__identityEEEvT0_PT3_T1_NS0_13GridEvenShareISN_EET2_T4_,"ax",@progbits
	.align	128
        .global         _ZN3cub18CUB_300001_SM_10006detail6reduce18DeviceReduceKernelINS2_10policy_hubIiyN4cuda3std3__44plusIiEEE10Policy1000EN6thrust24THRUST_300001_SM_1000_NS6detail15normal_iteratorINSD_10device_ptrIiEEEEyS9_iNS7_10__identityEEEvT0_PT3_T1_NS0_13GridEvenShareISN_EET2_T4_
        .type           _ZN3cub18CUB_300001_SM_10006detail6reduce18DeviceReduceKernelINS2_10policy_hubIiyN4cuda3std3__44plusIiEEE10Policy1000EN6thrust24THRUST_300001_SM_1000_NS6detail15normal_iteratorINSD_10device_ptrIiEEEEyS9_iNS7_10__identityEEEvT0_PT3_T1_NS0_13GridEvenShareISN_EET2_T4_,@function
        .size           _ZN3cub18CUB_300001_SM_10006detail6reduce18DeviceReduceKernelINS2_10policy_hubIiyN4cuda3std3__44plusIiEEE10Policy1000EN6thrust24THRUST_300001_SM_1000_NS6detail15normal_iteratorINSD_10device_ptrIiEEEEyS9_iNS7_10__identityEEEvT0_PT3_T1_NS0_13GridEvenShareISN_EET2_T4_,(.L_x_273 - _ZN3cub18CUB_300001_SM_10006detail6reduce18DeviceReduceKernelINS2_10policy_hubIiyN4cuda3std3__44plusIiEEE10Policy1000EN6thrust24THRUST_300001_SM_1000_NS6detail15normal_iteratorINSD_10device_ptrIiEEEEyS9_iNS7_10__identityEEEvT0_PT3_T1_NS0_13GridEvenShareISN_EET2_T4_)
        .other          _ZN3cub18CUB_300001_SM_10006detail6reduce18DeviceReduceKernelINS2_10policy_hubIiyN4cuda3std3__44plusIiEEE10Policy1000EN6thrust24THRUST_300001_SM_1000_NS6detail15normal_iteratorINSD_10device_ptrIiEEEEyS9_iNS7_10__identityEEEvT0_PT3_T1_NS0_13GridEvenShareISN_EET2_T4_,@"STO_CUDA_ENTRY STV_DEFAULT"
_ZN3cub18CUB_300001_SM_10006detail6reduce18DeviceReduceKernelINS2_10policy_hubIiyN4cuda3std3__44plusIiEEE10Policy1000EN6thrust24THRUST_300001_SM_1000_NS6detail15normal_iteratorINSD_10device_ptrIiEEEEyS9_iNS7_10__identityEEEvT0_PT3_T1_NS0_13GridEvenShareISN_EET2_T4_:
.text._ZN3cub18CUB_300001_SM_10006detail6reduce18DeviceReduceKernelINS2_10policy_hubIiyN4cuda3std3__44plusIiEEE10Policy1000EN6thrust24THRUST_300001_SM_1000_NS6detail15normal_iteratorINSD_10device_ptrIiEEEEyS9_iNS7_10__identityEEEvT0_PT3_T1_NS0_13GridEvenShareISN_EET2_T4_:
[----:B------:R-:W-:Y:S08]  /*0000*/  LDC R1, c[0x0][0x37c] ;  /* 0x0000df00ff017b82 */ /* 0x000ff00000000800 */
[----:B------:R-:W0:Y:S01]  /*0010*/  S2UR UR16, SR_CTAID.X ;  /* 0x00000000001079c3 */ /* 0x000e220000002500 */
[----:B------:R-:W1:Y:S01]  /*0020*/  LDCU.64 UR8, c[0x0][0x3b8] ;  /* 0x00007700ff0877ac */ /* 0x000e620008000a00 */
[----:B------:R-:W-:Y:S01]  /*0030*/  BSSY.RECONVERGENT B0, `(.L_x_57) ;  /* 0x0000201000007945 */ /* 0x000fe20003800200 */
[----:B------:R-:W2:Y:S01]  /*0040*/  LDCU UR5, c[0x0][0x3c0] ;  /* 0x00007800ff0577ac */ /* 0x000ea20008000800 */
[----:B------:R-:W3:Y:S01]  /*0050*/  LDCU.64 UR14, c[0x0][0x358] ;  /* 0x00006b00ff0e77ac */ /* 0x000ee20008000a00 */
[----:B-1----:R-:W-:-:S02]  /*0060*/  IMAD.U32 R2, RZ, RZ, UR8 ;  /* 0x00000008ff027e24 */ /* 0x002fc4000f8e00ff */
[----:B------:R-:W-:Y:S01]  /*0070*/  IMAD.U32 R3, RZ, RZ, UR9 ;  /* 0x00000009ff037e24 */ /* 0x000fe2000f8e00ff */
[----:B--2---:R-:W-:Y:S02]  /*0080*/  USHF.L.U32 UR5, UR5, 0xc, URZ ;  /* 0x0000000c05057899 */ /* 0x004fe400080006ff */
[----:B0-----:R-:W-:Y:S02]  /*0090*/  USHF.L.U32 UR7, UR16, 0xc, URZ ;  /* 0x0000000c10077899 */ /* 0x001fe400080006ff */
[----:B------:R-:W-:-:S04]  /*00a0*/  USHF.R.S32.HI UR4, URZ, 0x1f, UR5 ;  /* 0x0000001fff047899 */ /* 0x000fc80008011405 */
[----:B------:R-:W-:-:S04]  /*00b0*/  IADD3 R23, P1, PT, R2, -UR7, RZ ;  /* 0x8000000702177c10 */ /* 0x000fc8000ff3e0ff */
[----:B------:R-:W-:Y:S02]  /*00c0*/  ISETP.GT.U32.AND P0, PT, R23, 0xfff, PT ;  /* 0x00000fff1700780c */ /* 0x000fe40003f04070 */
[----:B------:R-:W-:-:S04]  /*00d0*/  IADD3.X R22, PT, PT, R3, -0x1, RZ, P1, !PT ;  /* 0xffffffff03167810 */ /* 0x000fc80000ffe4ff */
[----:B------:R-:W-:-:S13]  /*00e0*/  ISETP.GT.U32.AND.EX P0, PT, R22, RZ, PT, P0 ;  /* 0x000000ff1600720c */ /* 0x000fda0003f04100 */
[----:B---3--:R-:W-:Y:S05]  /*00f0*/  @P0 BRA `(.L_x_58) ;  /* 0x0000000c00ac0947 */ /* 0x008fea0003800000 */
[----:B------:R-:W0:Y:S01]  /*0100*/  S2R R3, SR_TID.X ;  /* 0x0000000000037919 */ /* 0x000e220000002100 */
[----:B------:R-:W-:Y:S01]  /*0110*/  VIADD R0, R2, -UR7 ;  /* 0x8000000702007c36 */ /* 0x000fe20008000000 */
[----:B------:R-:W-:Y:S01]  /*0120*/  BSSY.RECONVERGENT B1, `(.L_x_59) ;  /* 0x000000a000017945 */ /* 0x000fe20003800200 */
[----:B------:R-:W-:-:S03]  /*0130*/  IMAD.MOV.U32 R4, RZ, RZ, RZ ;  /* 0x000000ffff047224 */ /* 0x000fc600078e00ff */
[----:B0-----:R-:W-:Y:S01]  /*0140*/  ISETP.GE.AND P0, PT, R3, R0, PT ;  /* 0x000000000300720c */ /* 0x001fe20003f06270 */
[----:B------:R-:W-:-:S12]  /*0150*/  IMAD.MOV.U32 R5, RZ, RZ, R3 ;  /* 0x000000ffff057224 */ /* 0x000fd800078e0003 */
[----:B------:R-:W-:Y:S05]  /*0160*/  @P0 BRA `(.L_x_60) ;  /* 0x0000000000140947 */ /* 0x000fea0003800000 */
[----:B------:R-:W0:Y:S01]  /*0170*/  LDC.64 R6, c[0x0][0x380] ;  /* 0x0000e000ff067b82 */ /* 0x000e220000000a00 */
[----:B------:R-:W-:-:S04]  /*0180*/  VIADD R5, R3, UR7 ;  /* 0x0000000703057c36 */ /* 0x000fc80008000000 */
[----:B0-----:R-:W-:-:S05]  /*0190*/  IMAD.WIDE.U32 R6, R5, 0x4, R6 ;  /* 0x0000000405067825 */ /* 0x001fca00078e0006 */
[----:B------:R0:W5:Y:S01]  /*01a0*/  LDG.E R4, desc[UR14][R6.64] ;  /* 0x0000000e06047981 */ /* 0x000162000c1e1900 */
[----:B------:R-:W-:-:S07]  /*01b0*/  VIADD R5, R3, 0x100 ;  /* 0x0000010003057836 */ /* 0x000fce0000000000 */
.L_x_60:
[----:B------:R-:W-:Y:S05]  /*01c0*/  BSYNC.RECONVERGENT B1 ;  /* 0x0000000000017941 */ /* 0x000fea0003800200 */
.L_x_59:
[----:B------:R-:W-:Y:S01]  /*01d0*/  ISETP.GE.AND P0, PT, R5, R0, PT ;  /* 0x000000000500720c */ /* 0x000fe20003f06270 */
[----:B------:R-:W-:-:S12]  /*01e0*/  BSSY.RECONVERGENT B1, `(.L_x_61) ;  /* 0x000006c000017945 */ /* 0x000fd80003800200 */
[----:B------:R-:W-:Y:S05]  /*01f0*/  @P0 BRA `(.L_x_62) ;  /* 0x0000000400a80947 */ /* 0x000fea0003800000 */
[----:B0-----:R-:W-:Y:S01]  /*0200*/  LOP3.LUT R7, RZ, R5, RZ, 0x33, !PT ;  /* 0x00000005ff077212 */ /* 0x001fe200078e33ff */
[----:B------:R-:W-:Y:S03]  /*0210*/  BSSY.RECONVERGENT B2, `(.L_x_63) ;  /* 0x0000030000027945 */ /* 0x000fe60003800200 */
[----:B------:R-:W-:-:S04]  /*0220*/  IADD3 R7, PT, PT, R2, -UR7, R7 ;  /* 0x8000000702077c10 */ /* 0x000fc8000fffe007 */
[C---:B------:R-:W-:Y:S02]  /*0230*/  ISETP.GE.U32.AND P1, PT, R7.reuse, 0xf00, PT ;  /* 0x00000f000700780c */ /* 0x040fe40003f26070 */
[----:B------:R-:W-:-:S04]  /*0240*/  LEA.HI R2, R7, 0x1, RZ, 0x18 ;  /* 0x0000000107027811 */ /* 0x000fc800078fc0ff */
[----:B------:R-:W-:-:S04]  /*0250*/  LOP3.LUT R21, R2, 0xf, RZ, 0xc0, !PT ;  /* 0x0000000f02157812 */ /* 0x000fc800078ec0ff */
[----:B------:R-:W-:-:S03]  /*0260*/  ISETP.NE.AND P0, PT, R21, RZ, PT ;  /* 0x000000ff1500720c */ /* 0x000fc60003f05270 */
[----:B------:R-:W-:Y:S10]  /*0270*/  @!P1 BRA `(.L_x_64) ;  /* 0x0000000000a49947 */ /* 0x000ff40003800000 */
[----:B------:R-:W0:Y:S01]  /*0280*/  LDCU.64 UR8, c[0x0][0x380] ;  /* 0x00007000ff0877ac */ /* 0x000e220008000a00 */
[----:B------:R-:W-:Y:S01]  /*0290*/  IMAD.WIDE.U32 R6, R5, 0x4, RZ ;  /* 0x0000000405067825 */ /* 0x000fe200078e00ff */
[----:B------:R-:W-:Y:S01]  /*02a0*/  LOP3.LUT R8, R2, 0x1fffff0, RZ, 0xc0, !PT ;  /* 0x01fffff002087812 */ /* 0x000fe200078ec0ff */
[----:B------:R-:W-:-:S04]  /*02b0*/  UIMAD.WIDE.U32 UR4, UR16, 0x4000, URZ ;  /* 0x00004000100478a5 */ /* 0x000fc8000f8e00ff */
[----:B------:R-:W-:Y:S02]  /*02c0*/  IMAD.MOV R8, RZ, RZ, -R8 ;  /* 0x000000ffff087224 */ /* 0x000fe400078e0a08 */
[----:B------:R-:W-:Y:S02]  /*02d0*/  LOP3.LUT R14, R6, UR4, RZ, 0xfc, !PT ;  /* 0x00000004060e7c12 */ /* 0x000fe4000f8efcff */
[----:B------:R-:W-:Y:S02]  /*02e0*/  LOP3.LUT R7, R7, UR5, RZ, 0xfc, !PT ;  /* 0x0000000507077c12 */ /* 0x000fe4000f8efcff */
[----:B0-----:R-:W-:-:S04]  /*02f0*/  IADD3 R14, P1, PT, R14, UR8, RZ ;  /* 0x000000080e0e7c10 */ /* 0x001fc8000ff3e0ff */
[----:B------:R-:W-:-:S04]  /*0300*/  IADD3 R14, P2, PT, R14, 0x2000, RZ ;  /* 0x000020000e0e7810 */ /* 0x000fc80007f5e0ff */
[----:B------:R-:W-:-:S09]  /*0310*/  IADD3.X R7, PT, PT, RZ, UR9, R7, P2, P1 ;  /* 0x00000009ff077c10 */ /* 0x000fd200097e2407 */
.L_x_65:
[----:B------:R-:W-:-:S05]  /*0320*/  IMAD.MOV.U32 R6, RZ, RZ, R14 ;  /* 0x000000ffff067224 */ /* 0x000fca00078e000e */
[----:B------:R-:W2:Y:S04]  /*0330*/  LDG.E R15, desc[UR14][R6.64+-0x2000] ;  /* 0xffe0000e060f7981 */ /* 0x000ea8000c1e1900 */
[----:B------:R-:W2:Y:S04]  /*0340*/  LDG.E R16, desc[UR14][R6.64+-0x1c00] ;  /* 0xffe4000e06107981 */ /* 0x000ea8000c1e1900 */
[----:B------:R-:W3:Y:S04]  /*0350*/  LDG.E R18, desc[UR14][R6.64+-0x1800] ;  /* 0xffe8000e06127981 */ /* 0x000ee8000c1e1900 */
[----:B------:R-:W3:Y:S04]  /*0360*/  LDG.E R17, desc[UR14][R6.64+-0x1400] ;  /* 0xffec000e06117981 */ /* 0x000ee8000c1e1900 */
[----:B------:R-:W4:Y:S04]  /*0370*/  LDG.E R20, desc[UR14][R6.64+-0x1000] ;  /* 0xfff0000e06147981 */ /* 0x000f28000c1e1900 */
        /* <DEDUP_REMOVED lines=10> */
[----:B------:R0:W4:Y:S01]  /*0420*/  LDG.E R10, desc[UR14][R6.64+0x1c00] ;  /* 0x001c000e060a7981 */ /* 0x000122000c1e1900 */
[----:B------:R-:W-:-:S02]  /*0430*/  VIADD R8, R8, 0x10 ;  /* 0x0000001008087836 */ /* 0x000fc40000000000 */
[----:B------:R-:W-:-:S03]  /*0440*/  VIADD R5, R5, 0x1000 ;  /* 0x0000100005057836 */ /* 0x000fc60000000000 */
[----:B------:R-:W-:Y:S02]  /*0450*/  ISETP.NE.AND P1, PT, R8, RZ, PT ;  /* 0x000000ff0800720c */ /* 0x000fe40003f25270 */
[----:B--2--5:R-:W-:-:S04]  /*0460*/  IADD3 R15, PT, PT, R16, R15, R4 ;  /* 0x0000000f100f7210 */ /* 0x024fc80007ffe004 */
[----:B---3--:R-:W-:-:S04]  /*0470*/  IADD3 R15, PT, PT, R17, R18, R15 ;  /* 0x00000012110f7210 */ /* 0x008fc80007ffe00f */
[----:B----4-:R-:W-:-:S04]  /*0480*/  IADD3 R15, PT, PT, R19, R20, R15 ;  /* 0x00000014130f7210 */ /* 0x010fc80007ffe00f */
[----:B------:R-:W-:-:S04]  /*0490*/  IADD3 R15, PT, PT, R23, R22, R15 ;  /* 0x00000016170f7210 */ /* 0x000fc80007ffe00f */
[----:B------:R-:W-:-:S04]  /*04a0*/  IADD3 R15, PT, PT, R25, R24, R15 ;  /* 0x00000018190f7210 */ /* 0x000fc80007ffe00f */
[----:B------:R-:W-:Y:S02]  /*04b0*/  IADD3 R13, PT, PT, R13, R14, R15 ;  /* 0x0000000e0d0d7210 */ /* 0x000fe40007ffe00f */
[----:B------:R-:W-:-:S05]  /*04c0*/  IADD3 R14, P2, PT, R6, 0x4000, RZ ;  /* 0x00004000060e7810 */ /* 0x000fca0007f5e0ff */
[----:B0-----:R-:W-:Y:S01]  /*04d0*/  IMAD.X R7, RZ, RZ, R7, P2 ;  /* 0x000000ffff077224 */ /* 0x001fe200010e0607 */
[----:B------:R-:W-:-:S04]  /*04e0*/  IADD3 R9, PT, PT, R12, R9, R13 ;  /* 0x000000090c097210 */ /* 0x000fc80007ffe00d */
[----:B------:R-:W-:Y:S01]  /*04f0*/  IADD3 R4, PT, PT, R10, R11, R9 ;  /* 0x0000000b0a047210 */ /* 0x000fe20007ffe009 */
[----:B------:R-:W-:Y:S06]  /*0500*/  @P1 BRA `(.L_x_65) ;  /* 0xfffffffc00841947 */ /* 0x000fec000383ffff */
.L_x_64:
[----:B------:R-:W-:Y:S05]  /*0510*/  BSYNC.RECONVERGENT B2 ;  /* 0x0000000000027941 */ /* 0x000fea0003800200 */
.L_x_63:
[----:B------:R-:W-:Y:S05]  /*0520*/  @!P0 BRA `(.L_x_62) ;  /* 0x0000000000dc8947 */ /* 0x000fea0003800000 */
[----:B------:R-:W-:Y:S01]  /*0530*/  ISETP.GE.U32.AND P0, PT, R21, 0x8, PT ;  /* 0x000000081500780c */ /* 0x000fe20003f06070 */
[----:B------:R-:W-:Y:S01]  /*0540*/  BSSY.RECONVERGENT B2, `(.L_x_66) ;  /* 0x0000016000027945 */ /* 0x000fe20003800200 */
[----:B------:R-:W-:-:S04]  /*0550*/  LOP3.LUT R16, R2, 0x7, RZ, 0xc0, !PT ;  /* 0x0000000702107812 */ /* 0x000fc800078ec0ff */
[----:B------:R-:W-:-:S07]  /*0560*/  ISETP.NE.AND P1, PT, R16, RZ, PT ;  /* 0x000000ff1000720c */ /* 0x000fce0003f25270 */
[----:B------:R-:W-:Y:S06]  /*0570*/  @!P0 BRA `(.L_x_67) ;  /* 0x0000000000488947 */ /* 0x000fec0003800000 */
[----:B------:R-:W0:Y:S01]  /*0580*/  LDCU.64 UR4, c[0x0][0x380] ;  /* 0x00007000ff0477ac */ /* 0x000e220008000a00 */
[----:B------:R-:W-:-:S04]  /*0590*/  IADD3 R7, P0, PT, R5, UR7, RZ ;  /* 0x0000000705077c10 */ /* 0x000fc8000ff1e0ff */
[----:B------:R-:W-:Y:S02]  /*05a0*/  LEA.HI.X.SX32 R8, R5, RZ, 0x1, P0 ;  /* 0x000000ff05087211 */ /* 0x000fe400000f0eff */
[----:B0-----:R-:W-:-:S04]  /*05b0*/  LEA R6, P0, R7, UR4, 0x2 ;  /* 0x0000000407067c11 */ /* 0x001fc8000f8010ff */
[----:B------:R-:W-:-:S05]  /*05c0*/  LEA.HI.X R7, R7, UR5, R8, 0x2, P0 ;  /* 0x0000000507077c11 */ /* 0x000fca00080f1408 */
[----:B------:R-:W2:Y:S04]  /*05d0*/  LDG.E R9, desc[UR14][R6.64] ;  /* 0x0000000e06097981 */ /* 0x000ea8000c1e1900 */
[----:B------:R-:W2:Y:S04]  /*05e0*/  LDG.E R8, desc[UR14][R6.64+0x400] ;  /* 0x0004000e06087981 */ /* 0x000ea8000c1e1900 */
[----:B------:R-:W3:Y:S04]  /*05f0*/  LDG.E R11, desc[UR14][R6.64+0x800] ;  /* 0x0008000e060b7981 */ /* 0x000ee8000c1e1900 */
[----:B------:R-:W3:Y:S04]  /*0600*/  LDG.E R10, desc[UR14][R6.64+0xc00] ;  /* 0x000c000e060a7981 */ /* 0x000ee8000c1e1900 */
[----:B------:R-:W4:Y:S04]  /*0610*/  LDG.E R13, desc[UR14][R6.64+0x1000] ;  /* 0x0010000e060d7981 */ /* 0x000f28000c1e1900 */
[----:B------:R-:W4:Y:S04]  /*0620*/  LDG.E R12, desc[UR14][R6.64+0x1400] ;  /* 0x0014000e060c7981 */ /* 0x000f28000c1e1900 */
[----:B------:R-:W4:Y:S04]  /*0630*/  LDG.E R15, desc[UR14][R6.64+0x1800] ;  /* 0x0018000e060f7981 */ /* 0x000f28000c1e1900 */
[----:B------:R-:W4:Y:S01]  /*0640*/  LDG.E R14, desc[UR14][R6.64+0x1c00] ;  /* 0x001c000e060e7981 */ /* 0x000f22000c1e1900 */
[----:B------:R-:W-:Y:S01]  /*0650*/  VIADD R5, R5, 0x800 ;  /* 0x0000080005057836 */ /* 0x000fe20000000000 */
[----:B--2--5:R-:W-:-:S04]  /*0660*/  IADD3 R8, PT, PT, R8, R9, R4 ;  /* 0x0000000908087210 */ /* 0x024fc80007ffe004 */
[----:B---3--:R-:W-:-:S04]  /*0670*/  IADD3 R8, PT, PT, R10, R11, R8 ;  /* 0x0000000b0a087210 */ /* 0x008fc80007ffe008 */
[----:B----4-:R-:W-:-:S04]  /*0680*/  IADD3 R8, PT, PT, R12, R13, R8 ;  /* 0x0000000d0c087210 */ /* 0x010fc80007ffe008 */
[----:B------:R-:W-:-:S07]  /*0690*/  IADD3 R4, PT, PT, R14, R15, R8 ;  /* 0x0000000f0e047210 */ /* 0x000fce0007ffe008 */
.L_x_67:
[----:B------:R-:W-:Y:S05]  /*06a0*/  BSYNC.RECONVERGENT B2 ;  /* 0x0000000000027941 */ /* 0x000fea0003800200 */
.L_x_66:
        /* <DEDUP_REMOVED lines=14> */
[----:B------:R-:W3:Y:S01]  /*0790*/  LDG.E R10, desc[UR14][R6.64+0xc00] ;  /* 0x000c000e060a7981 */ /* 0x000ee2000c1e1900 */
[----:B------:R-:W-:Y:S01]  /*07a0*/  VIADD R5, R5, 0x400 ;  /* 0x0000040005057836 */ /* 0x000fe20000000000 */
[----:B--2--5:R-:W-:-:S04]  /*07b0*/  IADD3 R4, PT, PT, R8, R9, R4 ;  /* 0x0000000908047210 */ /* 0x024fc80007ffe004 */
[----:B---3--:R-:W-:-:S07]  /*07c0*/  IADD3 R4, PT, PT, R10, R11, R4 ;  /* 0x0000000b0a047210 */ /* 0x008fce0007ffe004 */
.L_x_69:
[----:B------:R-:W-:Y:S05]  /*07d0*/  BSYNC.RECONVERGENT B2 ;  /* 0x0000000000027941 */ /* 0x000fea0003800200 */
.L_x_68:
[----:B------:R-:W-:Y:S05]  /*07e0*/  @!P1 BRA `(.L_x_62) ;  /* 0x00000000002c9947 */ /* 0x000fea0003800000 */
[----:B------:R-:W0:Y:S01]  /*07f0*/  LDC.64 R6, c[0x0][0x380] ;  /* 0x0000e000ff067b82 */ /* 0x000e220000000a00 */
[----:B------:R-:W-:Y:S02]  /*0800*/  IMAD.U32 R9, RZ, RZ, UR16 ;  /* 0x00000010ff097e24 */ /* 0x000fe4000f8e00ff */
[----:B------:R-:W-:Y:S02]  /*0810*/  IMAD.MOV R2, RZ, RZ, -R2 ;  /* 0x000000ffff027224 */ /* 0x000fe400078e0a02 */
[----:B0-----:R-:W-:-:S07]  /*0820*/  IMAD.WIDE.U32 R6, R9, 0x4000, R6 ;  /* 0x0000400009067825 */ /* 0x001fce00078e0006 */
.L_x_70:
[----:B------:R-:W-:-:S06]  /*0830*/  IMAD.WIDE R8, R5, 0x4, R6 ;  /* 0x0000000405087825 */ /* 0x000fcc00078e0206 */
[----:B------:R-:W2:Y:S01]  /*0840*/  LDG.E R9, desc[UR14][R8.64] ;  /* 0x0000000e08097981 */ /* 0x000ea2000c1e1900 */
[----:B------:R-:W-:Y:S02]  /*0850*/  VIADD R2, R2, 0x1 ;  /* 0x0000000102027836 */ /* 0x000fe40000000000 */
[----:B------:R-:W-:-:S03]  /*0860*/  VIADD R5, R5, 0x100 ;  /* 0x0000010005057836 */ /* 0x000fc60000000000 */
[----:B------:R-:W-:Y:S01]  /*0870*/  ISETP.NE.AND P0, PT, R2, RZ, PT ;  /* 0x000000ff0200720c */ /* 0x000fe20003f05270 */
[----:B--2--5:R-:W-:-:S12]  /*0880*/  IMAD.IADD R4, R9, 0x1, R4 ;  /* 0x0000000109047824 */ /* 0x024fd800078e0204 */
[----:B------:R-:W-:Y:S05]  /*0890*/  @P0 BRA `(.L_x_70) ;  /* 0xfffffffc00e40947 */ /* 0x000fea000383ffff */
.L_x_62:
[----:B------:R-:W-:Y:S05]  /*08a0*/  BSYNC.RECONVERGENT B1 ;  /* 0x0000000000017941 */ /* 0x000fea0003800200 */
.L_x_61:
[----:B------:R-:W-:-:S13]  /*08b0*/  ISETP.GE.AND P0, PT, R0, 0x100, PT ;  /* 0x000001000000780c */ /* 0x000fda0003f06270 */
[----:B------:R-:W-:Y:S05]  /*08c0*/  @!P0 BRA `(.L_x_71) ;  /* 0x0000000000ac8947 */ /* 0x000fea0003800000 */
[----:B------:R-:W1:Y:S01]  /*08d0*/  S2R R8, SR_LANEID ;  /* 0x0000000000087919 */ /* 0x000e620000000000 */
[----:B-----5:R-:W2:Y:S01]  /*08e0*/  SHFL.DOWN PT, R0, R4, 0x1, 0x1f ;  /* 0x08201f0004007f89 */ /* 0x020ea200000e0000 */
[C---:B-1----:R-:W-:Y:S02]  /*08f0*/  ISETP.GT.AND P0, PT, R8.reuse, 0x1e, PT ;  /* 0x0000001e0800780c */ /* 0x042fe40003f04270 */
[----:B------:R-:W-:Y:S02]  /*0900*/  ISETP.NE.AND P1, PT, R8, RZ, PT ;  /* 0x000000ff0800720c */ /* 0x000fe40003f25270 */
[----:B--2---:R-:W-:Y:S02]  /*0910*/  SEL R5, R0, RZ, !P0 ;  /* 0x000000ff00057207 */ /* 0x004fe40004000000 */
[----:B------:R-:W-:-:S03]  /*0920*/  ISETP.GT.AND P0, PT, R8, 0x1d, PT ;  /* 0x0000001d0800780c */ /* 0x000fc60003f04270 */
[----:B------:R-:W-:-:S05]  /*0930*/  IMAD.IADD R5, R5, 0x1, R4 ;  /* 0x0000000105057824 */ /* 0x000fca00078e0204 */
[----:B------:R-:W1:Y:S01]  /*0940*/  SHFL.DOWN PT, R0, R5, 0x2, 0x1f ;  /* 0x08401f0005007f89 */ /* 0x000e6200000e0000 */
[----:B0-----:R-:W0:Y:S01]  /*0950*/  @!P1 S2R R6, SR_CgaCtaId ;  /* 0x0000000000069919 */ /* 0x001e220000008800 */
[----:B-1----:R-:W-:Y:S02]  /*0960*/  SEL R0, R0, RZ, !P0 ;  /* 0x000000ff00007207 */ /* 0x002fe40004000000 */
[----:B------:R-:W-:-:S03]  /*0970*/  ISETP.GT.AND P0, PT, R8, 0x1b, PT ;  /* 0x0000001b0800780c */ /* 0x000fc60003f04270 */
[----:B------:R-:W-:Y:S01]  /*0980*/  IMAD.IADD R0, R5, 0x1, R0 ;  /* 0x0000000105007824 */ /* 0x000fe200078e0200 */
[----:B------:R-:W-:-:S04]  /*0990*/  @!P1 MOV R5, 0x400 ;  /* 0x0000040000059802 */ /* 0x000fc80000000f00 */
[----:B------:R-:W1:Y:S01]  /*09a0*/  SHFL.DOWN PT, R2, R0, 0x4, 0x1f ;  /* 0x08801f0000027f89 */ /* 0x000e6200000e0000 */
[----:B0-----:R-:W-:Y:S02]  /*09b0*/  @!P1 LEA R5, R6, R5, 0x18 ;  /* 0x0000000506059211 */ /* 0x001fe400078ec0ff */
[----:B-1----:R-:W-:Y:S02]  /*09c0*/  SEL R7, R2, RZ, !P0 ;  /* 0x000000ff02077207 */ /* 0x002fe40004000000 */
        /* <DEDUP_REMOVED lines=19> */
[----:B--2---:R-:W-:Y:S04]  /*0b00*/  LDS R0, [UR4+0xc] ;  /* 0x00000c04ff007984 */ /* 0x004fe80008000800 */
[----:B------:R-:W0:Y:S04]  /*0b10*/  LDS.128 R4, [UR4+0x10] ;  /* 0x00001004ff047984 */ /* 0x000e280008000c00 */
[----:B------:R-:W1:Y:S01]  /*0b20*/  LDS.64 R2, [UR4+0x20] ;  /* 0x00002004ff027984 */ /* 0x000e620008000a00 */
[----:B0-----:R-:W-:-:S04]  /*0b30*/  IADD3 R0, PT, PT, R4, R0, R9 ;  /* 0x0000000004007210 */ /* 0x001fc80007ffe009 */
[----:B------:R-:W-:-:S04]  /*0b40*/  IADD3 R0, PT, PT, R6, R0, R5 ;  /* 0x0000000006007210 */ /* 0x000fc80007ffe005 */
[----:B-1----:R-:W-:-:S05]  /*0b50*/  IADD3 R0, PT, PT, R2, R0, R7 ;  /* 0x0000000002007210 */ /* 0x002fca0007ffe007 */
[----:B------:R-:W-:Y:S01]  /*0b60*/  IMAD.IADD R9, R0, 0x1, R3 ;  /* 0x0000000100097824 */ /* 0x000fe200078e0203 */
[----:B------:R-:W-:Y:S06]  /*0b70*/  BRA `(.L_x_72) ;  /* 0x0000001400307947 */ /* 0x000fec0003800000 */
.L_x_71:
[----:B------:R-:W-:Y:S01]  /*0b80*/  LOP3.LUT R2, R3, 0x3e0, RZ, 0xc0, !PT ;  /* 0x000003e003027812 */ /* 0x000fe200078ec0ff */
[----:B------:R-:W1:Y:S03]  /*0b90*/  S2R R10, SR_LANEID ;  /* 0x00000000000a7919 */ /* 0x000e660000000000 */
[----:B0-----:R-:W-:Y:S01]  /*0ba0*/  LOP3.LUT R7, RZ, R2, RZ, 0x33, !PT ;  /* 0x00000002ff077212 */ /* 0x001fe200078e33ff */
[----:B------:R-:W-:-:S04]  /*0bb0*/  VIADD R5, R2, 0x20 ;  /* 0x0000002002057836 */ /* 0x000fc80000000000 */
[----:B------:R-:W-:Y:S01]  /*0bc0*/  IMAD.IADD R7, R0, 0x1, R7 ;  /* 0x0000000100077824 */ /* 0x000fe200078e0207 */
[----:B------:R-:W-:-:S04]  /*0bd0*/  ISETP.GT.AND P0, PT, R5, R0, PT ;  /* 0x000000000500720c */ /* 0x000fc80003f04270 */
[----:B------:R-:W-:-:S05]  /*0be0*/  SEL R7, R7, 0x1f, P0 ;  /* 0x0000001f07077807 */ /* 0x000fca0000000000 */
[----:B-----5:R-:W0:Y:S01]  /*0bf0*/  SHFL.DOWN PT, R2, R4, 0x1, R7 ;  /* 0x0820000004027989 */ /* 0x020e2200000e0007 */
[CC--:B-1----:R-:W-:Y:S01]  /*0c00*/  ISETP.GE.AND P0, PT, R10.reuse, R7.reuse, PT ;  /* 0x000000070a00720c */ /* 0x0c2fe20003f06270 */
[C---:B------:R-:W-:Y:S01]  /*0c10*/  VIADD R6, R10.reuse, 0x2 ;  /* 0x000000020a067836 */ /* 0x040fe20000000000 */
[C---:B------:R-:W-:Y:S01]  /*0c20*/  ISETP.NE.AND P1, PT, R10.reuse, RZ, PT ;  /* 0x000000ff0a00720c */ /* 0x040fe20003f25270 */
[----:B------:R-:W-:Y:S01]  /*0c30*/  VIADD R8, R10, 0x4 ;  /* 0x000000040a087836 */ /* 0x000fe20000000000 */
[----:B0-----:R-:W-:Y:S02]  /*0c40*/  SEL R5, R2, RZ, !P0 ;  /* 0x000000ff02057207 */ /* 0x001fe40004000000 */
        /* <DEDUP_REMOVED lines=35> */
[----:B------:R-:W0:Y:S04]  /*0e80*/  LDS.128 R4, [UR4+0x10] ;  /* 0x00001004ff047984 */ /* 0x000e280008000c00 */
[----:B------:R-:W2:Y:S04]  /*0e90*/  LDS R2, [UR4+0xc] ;  /* 0x00000c04ff027984 */ /* 0x000ea80008000800 */
[----:B------:R-:W3:Y:S01]  /*0ea0*/  LDS.64 R10, [UR4+0x20] ;  /* 0x00002004ff0a7984 */ /* 0x000ee20008000a00 */
[----:B0-----:R-:W-:Y:S02]  /*0eb0*/  SEL R4, R4, RZ, P2 ;  /* 0x000000ff04047207 */ /* 0x001fe40001000000 */
[----:B------:R-:W-:-:S02]  /*0ec0*/  ISETP.GT.AND P2, PT, R0, 0x60, PT ;  /* 0x000000600000780c */ /* 0x000fc40003f44270 */
[----:B--2---:R-:W-:Y:S02]  /*0ed0*/  SEL R2, R2, RZ, P1 ;  /* 0x000000ff02027207 */ /* 0x004fe40000800000 */
        /* <DEDUP_REMOVED lines=8> */
[----:B---3--:R-:W-:Y:S02]  /*0f60*/  SEL R10, R10, RZ, P2 ;  /* 0x000000ff0a0a7207 */ /* 0x008fe40001000000 */
[----:B------:R-:W-:Y:S02]  /*0f70*/  SEL R11, R11, RZ, P3 ;  /* 0x000000ff0b0b7207 */ /* 0x000fe40001800000 */
[----:B------:R-:W-:-:S05]  /*0f80*/  IADD3 R2, PT, PT, R10, R2, R7 ;  /* 0x000000020a027210 */ /* 0x000fca0007ffe007 */
[----:B-1----:R-:W-:Y:S01]  /*0f90*/  IMAD.IADD R9, R2, 0x1, R11 ;  /* 0x0000000102097824 */ /* 0x002fe200078e020b */
[----:B------:R-:W-:Y:S06]  /*0fa0*/  BRA `(.L_x_72) ;  /* 0x0000001000247947 */ /* 0x000fec0003800000 */
.L_x_58:
[----:B------:R-:W0:Y:S01]  /*0fb0*/  S2R R0, SR_TID.X ;  /* 0x0000000000007919 */ /* 0x000e220000002100 */
[----:B------:R-:W1:Y:S01]  /*0fc0*/  LDC.64 R4, c[0x0][0x380] ;  /* 0x0000e000ff047b82 */ /* 0x000e620000000a00 */
[----:B0-----:R-:W-:-:S04]  /*0fd0*/  VIADD R7, R0, UR7 ;  /* 0x0000000700077c36 */ /* 0x001fc80008000000 */
[----:B-1----:R-:W-:-:S05]  /*0fe0*/  IMAD.WIDE.U32 R4, R7, 0x4, R4 ;  /* 0x0000000407047825 */ /* 0x002fca00078e0004 */
[----:B------:R-:W2:Y:S04]  /*0ff0*/  LDG.E R6, desc[UR14][R4.64] ;  /* 0x0000000e04067981 */ /* 0x000ea8000c1e1900 */
[----:B------:R-:W2:Y:S04]  /*1000*/  LDG.E R7, desc[UR14][R4.64+0x400] ;  /* 0x0004000e04077981 */ /* 0x000ea8000c1e1900 */
[----:B------:R-:W2:Y:S04]  /*1010*/  LDG.E R8, desc[UR14][R4.64+0x800] ;  /* 0x0008000e04087981 */ /* 0x000ea8000c1e1900 */
[----:B------:R-:W3:Y:S04]  /*1020*/  LDG.E R9, desc[UR14][R4.64+0xc00] ;  /* 0x000c000e04097981 */ /* 0x000ee8000c1e1900 */
[----:B------:R-:W3:Y:S04]  /*1030*/  LDG.E R10, desc[UR14][R4.64+0x1000] ;  /* 0x0010000e040a7981 */ /* 0x000ee8000c1e1900 */
[----:B------:R-:W4:Y:S04]  /*1040*/  LDG.E R11, desc[UR14][R4.64+0x1400] ;  /* 0x0014000e040b7981 */ /* 0x000f28000c1e1900 */
[----:B------:R-:W4:Y:S04]  /*1050*/  LDG.E R12, desc[UR14][R4.64+0x1800] ;  /* 0x0018000e040c7981 */ /* 0x000f28000c1e1900 */
[----:B------:R-:W5:Y:S04]  /*1060*/  LDG.E R13, desc[UR14][R4.64+0x1c00] ;  /* 0x001c000e040d7981 */ /* 0x000f68000c1e1900 */
[----:B------:R-:W5:Y:S04]  /*1070*/  LDG.E R14, desc[UR14][R4.64+0x2000] ;  /* 0x0020000e040e7981 */ /* 0x000f68000c1e1900 */
[----:B------:R-:W5:Y:S04]  /*1080*/  LDG.E R15, desc[UR14][R4.64+0x2400] ;  /* 0x0024000e040f7981 */ /* 0x000f68000c1e1900 */
[----:B------:R-:W5:Y:S04]  /*1090*/  LDG.E R16, desc[UR14][R4.64+0x2800] ;  /* 0x0028000e04107981 */ /* 0x000f68000c1e1900 */
[----:B------:R-:W5:Y:S04]  /*10a0*/  LDG.E R17, desc[UR14][R4.64+0x2c00] ;  /* 0x002c000e04117981 */ /* 0x000f68000c1e1900 */
[----:B------:R-:W5:Y:S04]  /*10b0*/  LDG.E R18, desc[UR14][R4.64+0x3000] ;  /* 0x0030000e04127981 */ /* 0x000f68000c1e1900 */
[----:B------:R-:W5:Y:S04]  /*10c0*/  LDG.E R19, desc[UR14][R4.64+0x3400] ;  /* 0x0034000e04137981 */ /* 0x000f68000c1e1900 */
[----:B------:R-:W5:Y:S04]  /*10d0*/  LDG.E R20, desc[UR14][R4.64+0x3800] ;  /* 0x0038000e04147981 */ /* 0x000f68000c1e1900 */
[----:B------:R-:W5:Y:S01]  /*10e0*/  LDG.E R21, desc[UR14][R4.64+0x3c00] ;  /* 0x003c000e04157981 */ /* 0x000f62000c1e1900 */
[----:B------:R-:W-:-:S04]  /*10f0*/  ISETP.GE.U32.AND P0, PT, R23, UR5, PT ;  /* 0x0000000517007c0c */ /* 0x000fc8000bf06070 */
[----:B------:R-:W-:Y:S02]  /*1100*/  ISETP.GE.U32.AND.EX P0, PT, R22, UR4, PT, P0 ;  /* 0x0000000416007c0c */ /* 0x000fe4000bf06100 */
[----:B--2---:R-:W-:-:S04]  /*1110*/  IADD3 R6, PT, PT, R8, R7, R6 ;  /* 0x0000000708067210 */ /* 0x004fc80007ffe006 */
[----:B---3--:R-:W-:-:S04]  /*1120*/  IADD3 R6, PT, PT, R10, R9, R6 ;  /* 0x000000090a067210 */ /* 0x008fc80007ffe006 */
[----:B----4-:R-:W-:-:S04]  /*1130*/  IADD3 R6, PT, PT, R12, R11, R6 ;  /* 0x0000000b0c067210 */ /* 0x010fc80007ffe006 */
[----:B-----5:R-:W-:-:S04]  /*1140*/  IADD3 R6, PT, PT, R14, R13, R6 ;  /* 0x0000000d0e067210 */ /* 0x020fc80007ffe006 */
[----:B------:R-:W-:-:S04]  /*1150*/  IADD3 R6, PT, PT, R16, R15, R6 ;  /* 0x0000000f10067210 */ /* 0x000fc80007ffe006 */
[----:B------:R-:W-:-:S04]  /*1160*/  IADD3 R6, PT, PT, R18, R17, R6 ;  /* 0x0000001112067210 */ /* 0x000fc80007ffe006 */
[----:B------:R-:W-:-:S05]  /*1170*/  IADD3 R6, PT, PT, R20, R19, R6 ;  /* 0x0000001314067210 */ /* 0x000fca0007ffe006 */
[----:B------:R-:W-:Y:S01]  /*1180*/  IMAD.IADD R8, R21, 0x1, R6 ;  /* 0x0000000115087824 */ /* 0x000fe200078e0206 */
[----:B------:R-:W-:Y:S06]  /*1190*/  @!P0 BRA `(.L_x_73) ;  /* 0x0000000c00008947 */ /* 0x000fec0003800000 */
[----:B------:R-:W-:Y:S01]  /*11a0*/  UIADD3 UR8, UP0, UPT, UR5, UR7, URZ ;  /* 0x0000000705087290 */ /* 0x000fe2000ff1e0ff */
[----:B------:R-:W-:Y:S01]  /*11b0*/  IADD3 R20, P1, PT, R2, -0x1000, RZ ;  /* 0xfffff00002147810 */ /* 0x000fe20007f3e0ff */
[----:B------:R-:W0:Y:S01]  /*11c0*/  LDCU.64 UR12, c[0x0][0x380] ;  /* 0x00007000ff0c77ac */ /* 0x000e220008000a00 */
[----:B------:R-:W-:Y:S02]  /*11d0*/  LOP3.LUT R5, RZ, R0, RZ, 0x33, !PT ;  /* 0x00000000ff057212 */ /* 0x000fe400078e33ff */
[----:B------:R-:W-:Y:S01]  /*11e0*/  IADD3.X R9, PT, PT, R3, -0x1, RZ, P1, !PT ;  /* 0xffffffff03097810 */ /* 0x000fe20000ffe4ff */
[----:B------:R-:W-:Y:S01]  /*11f0*/  UIADD3.X UR9, UPT, UPT, URZ, UR4, URZ, UP0, !UPT ;  /* 0x00000004ff097290 */ /* 0x000fe200087fe4ff */
[----:B------:R-:W-:Y:S01]  /*1200*/  ISETP.LT.U32.AND P0, PT, R20, UR8, PT ;  /* 0x0000000814007c0c */ /* 0x000fe2000bf01070 */
[----:B------:R-:W-:Y:S01]  /*1210*/  UMOV UR6, UR5 ;  /* 0x0000000500067c82 */ /* 0x000fe20008000000 */
[----:B------:R-:W-:Y:S01]  /*1220*/  IADD3 R11, P2, PT, R0, UR8, RZ ;  /* 0x00000008000b7c10 */ /* 0x000fe2000ff5e0ff */
[----:B------:R-:W-:Y:S01]  /*1230*/  UMOV UR4, URZ ;  /* 0x000000ff00047c82 */ /* 0x000fe20008000000 */
[----:B------:R-:W-:Y:S01]  /*1240*/  IADD3 R5, PT, PT, R2, -UR5, R5 ;  /* 0x8000000502057c10 */ /* 0x000fe2000fffe005 */
[----:B------:R-:W-:Y:S01]  /*1250*/  IMAD.U32 R10, RZ, RZ, UR9 ;  /* 0x00000009ff0a7e24 */ /* 0x000fe2000f8e00ff */
[----:B------:R-:W-:Y:S01]  /*1260*/  UMOV UR10, UR8 ;  /* 0x00000008000a7c82 */ /* 0x000fe20008000000 */
[----:B------:R-:W-:-:S02]  /*1270*/  IMAD.X R4, RZ, RZ, UR9, P2 ;  /* 0x00000009ff047e24 */ /* 0x000fc400090e06ff */
[----:B------:R-:W-:Y:S01]  /*1280*/  VIADD R7, R5, -UR7 ;  /* 0x8000000705077c36 */ /* 0x000fe20008000000 */
[----:B------:R-:W-:Y:S01]  /*1290*/  ISETP.GT.U32.AND.EX P0, PT, R10, R9, PT, P0 ;  /* 0x000000090a00720c */ /* 0x000fe20003f04100 */
[----:B------:R-:W-:Y:S01]  /*12a0*/  UMOV UR7, UR9 ;  /* 0x0000000900077c82 */ /* 0x000fe20008000000 */
[----:B0-----:R-:W-:-:S04]  /*12b0*/  LEA R6, P1, R11, UR12, 0x2 ;  /* 0x0000000c0b067c11 */ /* 0x001fc8000f8210ff */
[----:B------:R-:W-:Y:S02]  /*12c0*/  IADD3 R6, P2, PT, R6, 0x2000, RZ ;  /* 0x0000200006067810 */ /* 0x000fe40007f5e0ff */
[----:B------:R-:W-:-:S05]  /*12d0*/  LEA.HI.X R11, R11, UR13, R4, 0x2, P1 ;  /* 0x0000000d0b0b7c11 */ /* 0x000fca00088f1404 */
[----:B------:R-:W-:Y:S01]  /*12e0*/  IMAD.X R11, RZ, RZ, R11, P2 ;  /* 0x000000ffff0b7224 */ /* 0x000fe200010e060b */
[----:B------:R-:W-:Y:S06]  /*12f0*/  @P0 BRA `(.L_x_74) ;  /* 0x0000000000d40947 */ /* 0x000fec0003800000 */
[----:B------:R-:W0:Y:S01]  /*1300*/  LDC.64 R2, c[0x0][0x3b8] ;  /* 0x0000ee00ff027b82 */ /* 0x000e220000000a00 */
[----:B------:R-:W1:Y:S01]  /*1310*/  LDCU.64 UR12, c[0x0][0x380] ;  /* 0x00007000ff0c77ac */ /* 0x000e620008000a00 */
[----:B------:R-:W-:Y:S01]  /*1320*/  NOP ;  /* 0x0000000000007918 */ /* 0x000fe20000000000 */
.L_x_75:
[----:B------:R-:W-:-:S05]  /*1330*/  IADD3 R5, P0, PT, R0, UR8, RZ ;  /* 0x0000000800057c10 */ /* 0x000fca000ff1e0ff */
[----:B------:R-:W-:Y:S01]  /*1340*/  IMAD.X R10, RZ, RZ, UR9, P0 ;  /* 0x00000009ff0a7e24 */ /* 0x000fe200080e06ff */
[----:B-1----:R-:W-:-:S04]  /*1350*/  LEA R4, P0, R5, UR12, 0x2 ;  /* 0x0000000c05047c11 */ /* 0x002fc8000f8010ff */
[----:B------:R-:W-:-:S05]  /*1360*/  LEA.HI.X R5, R5, UR13, R10, 0x2, P0 ;  /* 0x0000000d05057c11 */ /* 0x000fca00080f140a */
        /* <DEDUP_REMOVED lines=15> */
[----:B------:R1:W5:Y:S01]  /*1460*/  LDG.E R21, desc[UR14][R4.64+0x3c00] ;  /* 0x003c000e04157981 */ /* 0x000362000c1e1900 */
[----:B------:R-:W-:-:S02]  /*1470*/  USHF.R.S32.HI UR11, URZ, 0x1f, UR5 ;  /* 0x0000001fff0b7899 */ /* 0x000fc40008011405 */
[----:B------:R-:W-:-:S04]  /*1480*/  UIADD3 UR6, UP0, UPT, UR5, UR10, URZ ;  /* 0x0000000a05067290 */ /* 0x000fc8000ff1e0ff */
[----:B------:R-:W-:Y:S01]  /*1490*/  UIADD3.X UR7, UPT, UPT, UR11, UR7, URZ, UP0, !UPT ;  /* 0x000000070b077290 */ /* 0x000fe200087fe4ff */
[----:B--2---:R-:W-:Y:S02]  /*14a0*/  IADD3 R22, PT, PT, R22, R23, R8 ;  /* 0x0000001716167210 */ /* 0x004fe40007ffe008 */
[----:B0-----:R-:W-:-:S04]  /*14b0*/  IADD3 R8, P1, PT, R2, -UR8, RZ ;  /* 0x8000000802087c10 */ /* 0x001fc8000ff3e0ff */
[----:B------:R-:W-:Y:S02]  /*14c0*/  ISETP.GE.U32.AND P0, PT, R8, UR5, PT ;  /* 0x0000000508007c0c */ /* 0x000fe4000bf06070 */
[----:B---3--:R-:W-:Y:S02]  /*14d0*/  IADD3 R22, PT, PT, R25, R24, R22 ;  /* 0x0000001819167210 */ /* 0x008fe40007ffe016 */
[----:B-1----:R-:W-:-:S04]  /*14e0*/  IADD3.X R4, PT, PT, R3, ~UR9, RZ, P1, !PT ;  /* 0x8000000903047c10 */ /* 0x002fc80008ffe4ff */
[----:B------:R-:W-:Y:S02]  /*14f0*/  ISETP.GE.U32.AND.EX P0, PT, R4, UR11, PT, P0 ;  /* 0x0000000b04007c0c */ /* 0x000fe4000bf06100 */
[----:B----4-:R-:W-:-:S04]  /*1500*/  IADD3 R22, PT, PT, R27, R26, R22 ;  /* 0x0000001a1b167210 */ /* 0x010fc80007ffe016 */
[----:B-----5:R-:W-:-:S04]  /*1510*/  IADD3 R18, PT, PT, R19, R18, R22 ;  /* 0x0000001213127210 */ /* 0x020fc80007ffe016 */
[----:B------:R-:W-:-:S04]  /*1520*/  IADD3 R10, PT, PT, R10, R15, R18 ;  /* 0x0000000f0a0a7210 */ /* 0x000fc80007ffe012 */
[----:B------:R-:W-:-:S04]  /*1530*/  IADD3 R10, PT, PT, R16, R17, R10 ;  /* 0x00000011100a7210 */ /* 0x000fc80007ffe00a */
[----:B------:R-:W-:-:S04]  /*1540*/  IADD3 R10, PT, PT, R13, R14, R10 ;  /* 0x0000000e0d0a7210 */ /* 0x000fc80007ffe00a */
[----:B------:R-:W-:Y:S01]  /*1550*/  IADD3 R8, PT, PT, R21, R12, R10 ;  /* 0x0000000c15087210 */ /* 0x000fe20007ffe00a */
[----:B------:R-:W-:Y:S06]  /*1560*/  @!P0 BRA `(.L_x_73) ;  /* 0x00000008000c8947 */ /* 0x000fec0003800000 */
[----:B------:R-:W-:Y:S02]  /*1570*/  UIADD3 UR8, UP0, UPT, UR5, UR8, URZ ;  /* 0x0000000805087290 */ /* 0x000fe4000ff1e0ff */
[----:B------:R-:W-:Y:S01]  /*1580*/  IMAD.U32 R5, RZ, RZ, UR5 ;  /* 0x00000005ff057e24 */ /* 0x000fe2000f8e00ff */
[----:B------:R-:W-:Y:S01]  /*1590*/  UIADD3 UR4, UPT, UPT, UR4, 0x1, URZ ;  /* 0x0000000104047890 */ /* 0x000fe2000fffe0ff */
[----:B------:R-:W-:Y:S01]  /*15a0*/  IMAD.MOV.U32 R10, RZ, RZ, R6 ;  /* 0x000000ffff0a7224 */ /* 0x000fe200078e0006 */
[----:B------:R-:W-:Y:S01]  /*15b0*/  UIADD3.X UR9, UPT, UPT, UR11, UR9, URZ, UP0, !UPT ;  /* 0x000000090b097290 */ /* 0x000fe200087fe4ff */
[----:B------:R-:W-:Y:S01]  /*15c0*/  VIADD R7, R7, -UR5 ;  /* 0x8000000507077c36 */ /* 0x000fe20008000000 */
[----:B------:R-:W-:Y:S01]  /*15d0*/  ISETP.LT.U32.AND P0, PT, R20, UR8, PT ;  /* 0x0000000814007c0c */ /* 0x000fe2000bf01070 */
[----:B------:R-:W-:Y:S01]  /*15e0*/  IMAD.WIDE R10, R5, 0x4, R10 ;  /* 0x00000004050a7825 */ /* 0x000fe200078e020a */
[----:B------:R-:W-:-:S03]  /*15f0*/  UMOV UR10, UR6 ;  /* 0x00000006000a7c82 */ /* 0x000fc60008000000 */
[----:B------:R-:W-:Y:S02]  /*1600*/  IMAD.U32 R4, RZ, RZ, UR9 ;  /* 0x00000009ff047e24 */ /* 0x000fe4000f8e00ff */
[----:B------:R-:W-:-:S03]  /*1610*/  IMAD.MOV.U32 R6, RZ, RZ, R10 ;  /* 0x000000ffff067224 */ /* 0x000fc600078e000a */
[----:B------:R-:W-:-:S13]  /*1620*/  ISETP.GT.U32.AND.EX P0, PT, R4, R9, PT, P0 ;  /* 0x000000090400720c */ /* 0x000fda0003f04100 */
[----:B------:R-:W-:Y:S05]  /*1630*/  @!P0 BRA `(.L_x_75) ;  /* 0xfffffffc003c8947 */ /* 0x000fea000383ffff */
[----:B------:R-:W-:-:S05]  /*1640*/  UMOV UR6, UR5 ;  /* 0x0000000500067c82 */ /* 0x000fca0008000000 */
.L_x_74:
[C---:B------:R-:W-:Y:S01]  /*1650*/  VIADD R5, R2.reuse, -UR8 ;  /* 0x8000000802057c36 */ /* 0x040fe20008000000 */
[----:B------:R-:W-:Y:S01]  /*1660*/  ISETP.LE.U32.AND P1, PT, R2, UR8, PT ;  /* 0x0000000802007c0c */ /* 0x000fe2000bf23070 */
[----:B------:R-:W-:Y:S01]  /*1670*/  IMAD.U32 R4, RZ, RZ, UR9 ;  /* 0x00000009ff047e24 */ /* 0x000fe2000f8e00ff */
[----:B------:R-:W-:Y:S02]  /*1680*/  BSSY.RECONVERGENT B1, `(.L_x_73) ;  /* 0x0000071000017945 */ /* 0x000fe40003800200 */
[----:B------:R-:W-:-:S04]  /*1690*/  ISETP.GE.AND P0, PT, R0, R5, PT ;  /* 0x000000050000720c */ /* 0x000fc80003f06270 */
[----:B------:R-:W-:-:S13]  /*16a0*/  ISETP.GE.U32.OR.EX P0, PT, R4, R3, P0, P1 ;  /* 0x000000030400720c */ /* 0x000fda0000706510 */
[----:B------:R-:W-:Y:S05]  /*16b0*/  @P0 BRA `(.L_x_76) ;  /* 0x0000000400b40947 */ /* 0x000fea0003800000 */
[----:B------:R-:W0:Y:S01]  /*16c0*/  LDC R4, c[0x0][0x3c0] ;  /* 0x0000f000ff047b82 */ /* 0x000e220000000800 */
[----:B------:R-:W-:Y:S01]  /*16d0*/  USHF.L.U32 UR5, UR16, 0xc, URZ ;  /* 0x0000000c10057899 */ /* 0x000fe200080006ff */
[----:B------:R-:W-:Y:S01]  /*16e0*/  LOP3.LUT R3, RZ, R0, RZ, 0x33, !PT ;  /* 0x00000000ff037212 */ /* 0x000fe200078e33ff */
[----:B------:R-:W-:Y:S02]  /*16f0*/  BSSY.RECONVERGENT B2, `(.L_x_77) ;  /* 0x000002e000027945 */ /* 0x000fe40003800200 */
[----:B------:R-:W-:-:S06]  /*1700*/  UIADD3 UR5, UPT, UPT, UR5, UR6, URZ ;  /* 0x0000000605057290 */ /* 0x000fcc000fffe0ff */
[----:B------:R-:W-:Y:S01]  /*1710*/  IADD3 R2, PT, PT, R2, -UR5, R3 ;  /* 0x8000000502027c10 */ /* 0x000fe2000fffe003 */
[----:B0-----:R-:W-:-:S04]  /*1720*/  IMAD R3, R4, UR4, RZ ;  /* 0x0000000404037c24 */ /* 0x001fc8000f8e02ff */
[----:B------:R-:W-:-:S05]  /*1730*/  IMAD R2, R3, -0x1000, R2 ;  /* 0xfffff00003027824 */ /* 0x000fca00078e0202 */
[C---:B------:R-:W-:Y:S02]  /*1740*/  ISETP.GE.U32.AND P0, PT, R2.reuse, 0xf00, PT ;  /* 0x00000f000200780c */ /* 0x040fe40003f06070 */
[----:B------:R-:W-:Y:S01]  /*1750*/  LEA.HI R20, R2, 0x1, RZ, 0x18 ;  /* 0x0000000102147811 */ /* 0x000fe200078fc0ff */
[----:B------:R-:W-:-:S03]  /*1760*/  IMAD.MOV.U32 R2, RZ, RZ, R0 ;  /* 0x000000ffff027224 */ /* 0x000fc600078e0000 */
[----:B------:R-:W-:-:S04]  /*1770*/  LOP3.LUT R21, R20, 0xf, RZ, 0xc0, !PT ;  /* 0x0000000f14157812 */ /* 0x000fc800078ec0ff */
[----:B------:R-:W-:-:S03]  /*1780*/  ISETP.NE.AND P1, PT, R21, RZ, PT ;  /* 0x000000ff1500720c */ /* 0x000fc60003f25270 */
[----:B------:R-:W-:Y:S10]  /*1790*/  @!P0 BRA `(.L_x_78) ;  /* 0x00000000008c8947 */ /* 0x000ff40003800000 */
[----:B------:R-:W-:-:S04]  /*17a0*/  LEA.HI R2, R7, 0x1, RZ, 0x18 ;  /* 0x0000000107027811 */ /* 0x000fc800078fc0ff */
[----:B------:R-:W-:Y:S01]  /*17b0*/  LOP3.LUT R3, R2, 0x1fffff0, RZ, 0xc0, !PT ;  /* 0x01fffff002037812 */ /* 0x000fe200078ec0ff */
[----:B------:R-:W-:-:S04]  /*17c0*/  IMAD.MOV.U32 R2, RZ, RZ, R0 ;  /* 0x000000ffff027224 */ /* 0x000fc800078e0000 */
[----:B------:R-:W-:-:S07]  /*17d0*/  IMAD.MOV R3, RZ, RZ, -R3 ;  /* 0x000000ffff037224 */ /* 0x000fce00078e0a03 */
.L_x_79:
[----:B------:R-:W-:-:S05]  /*17e0*/  IMAD.MOV.U32 R10, RZ, RZ, R6 ;  /* 0x000000ffff0a7224 */ /* 0x000fca00078e0006 */
        /* <DEDUP_REMOVED lines=16> */
[----:B------:R-:W-:-:S02]  /*18f0*/  VIADD R3, R3, 0x10 ;  /* 0x0000001003037836 */ /* 0x000fc40000000000 */
[----:B------:R-:W-:-:S03]  /*1900*/  VIADD R2, R2, 0x1000 ;  /* 0x0000100002027836 */ /* 0x000fc60000000000 */
[----:B------:R-:W-:Y:S02]  /*1910*/  ISETP.NE.AND P0, PT, R3, RZ, PT ;  /* 0x000000ff0300720c */ /* 0x000fe40003f05270 */
[----:B--2---:R-:W-:-:S04]  /*1920*/  IADD3 R14, PT, PT, R14, R15, R8 ;  /* 0x0000000f0e0e7210 */ /* 0x004fc80007ffe008 */
[----:B---3--:R-:W-:-:S04]  /*1930*/  IADD3 R14, PT, PT, R16, R17, R14 ;  /* 0x00000011100e7210 */ /* 0x008fc80007ffe00e */
[----:B----4-:R-:W-:-:S04]  /*1940*/  IADD3 R14, PT, PT, R18, R19, R14 ;  /* 0x00000013120e7210 */ /* 0x010fc80007ffe00e */
[----:B-----5:R-:W-:-:S04]  /*1950*/  IADD3 R14, PT, PT, R22, R23, R14 ;  /* 0x00000017160e7210 */ /* 0x020fc80007ffe00e */
[----:B------:R-:W-:-:S04]  /*1960*/  IADD3 R14, PT, PT, R24, R25, R14 ;  /* 0x00000019180e7210 */ /* 0x000fc80007ffe00e */
[----:B------:R-:W-:Y:S02]  /*1970*/  IADD3 R13, PT, PT, R6, R13, R14 ;  /* 0x0000000d060d7210 */ /* 0x000fe40007ffe00e */
[----:B------:R-:W-:-:S05]  /*1980*/  IADD3 R6, P2, PT, R10, 0x4000, RZ ;  /* 0x000040000a067810 */ /* 0x000fca0007f5e0ff */
[----:B0-----:R-:W-:Y:S01]  /*1990*/  IMAD.X R11, RZ, RZ, R11, P2 ;  /* 0x000000ffff0b7224 */ /* 0x001fe200010e060b */
[----:B------:R-:W-:-:S04]  /*19a0*/  IADD3 R9, PT, PT, R12, R9, R13 ;  /* 0x000000090c097210 */ /* 0x000fc80007ffe00d */
[----:B------:R-:W-:Y:S01]  /*19b0*/  IADD3 R8, PT, PT, R5, R4, R9 ;  /* 0x0000000405087210 */ /* 0x000fe20007ffe009 */
[----:B------:R-:W-:Y:S06]  /*19c0*/  @P0 BRA `(.L_x_79) ;  /* 0xfffffffc00840947 */ /* 0x000fec000383ffff */
.L_x_78:
[----:B------:R-:W-:Y:S05]  /*19d0*/  BSYNC.RECONVERGENT B2 ;  /* 0x0000000000027941 */ /* 0x000fea0003800200 */
.L_x_77:
[----:B------:R-:W-:Y:S05]  /*19e0*/  @!P1 BRA `(.L_x_76) ;  /* 0x0000000000e89947 */ /* 0x000fea0003800000 */
[----:B------:R-:W-:Y:S01]  /*19f0*/  ISETP.GE.U32.AND P0, PT, R21, 0x8, PT ;  /* 0x000000081500780c */ /* 0x000fe20003f06070 */
[----:B------:R-:W-:Y:S01]  /*1a00*/  BSSY.RECONVERGENT B2, `(.L_x_80) ;  /* 0x0000015000027945 */ /* 0x000fe20003800200 */
[----:B------:R-:W-:-:S04]  /*1a10*/  LOP3.LUT R15, R20, 0x7, RZ, 0xc0, !PT ;  /* 0x00000007140f7812 */ /* 0x000fc800078ec0ff */
[----:B------:R-:W-:-:S07]  /*1a20*/  ISETP.NE.AND P1, PT, R15, RZ, PT ;  /* 0x000000ff0f00720c */ /* 0x000fce0003f25270 */
[----:B------:R-:W-:Y:S06]  /*1a30*/  @!P0 BRA `(.L_x_81) ;  /* 0x0000000000448947 */ /* 0x000fec0003800000 */
[----:B------:R-:W-:-:S05]  /*1a40*/  IADD3 R3, P0, PT, R2, UR8, RZ ;  /* 0x0000000802037c10 */ /* 0x000fca000ff1e0ff */
[----:B------:R-:W-:Y:S01]  /*1a50*/  IMAD.X R6, RZ, RZ, UR9, P0 ;  /* 0x00000009ff067e24 */ /* 0x000fe200080e06ff */
[----:B------:R-:W-:-:S04]  /*1a60*/  LEA R4, P0, R3, UR12, 0x2 ;  /* 0x0000000c03047c11 */ /* 0x000fc8000f8010ff */
        /* <DEDUP_REMOVED lines=8> */
[----:B------:R-:W5:Y:S01]  /*1af0*/  LDG.E R13, desc[UR14][R4.64+0x1c00] ;  /* 0x001c000e040d7981 */ /* 0x000f62000c1e1900 */
[----:B------:R-:W-:Y:S01]  /*1b00*/  VIADD R2, R2, 0x800 ;  /* 0x0000080002027836 */ /* 0x000fe20000000000 */
[----:B--2---:R-:W-:-:S04]  /*1b10*/  IADD3 R3, PT, PT, R6, R3, R8 ;  /* 0x0000000306037210 */ /* 0x004fc80007ffe008 */
[----:B---3--:R-:W-:-:S04]  /*1b20*/  IADD3 R3, PT, PT, R9, R10, R3 ;  /* 0x0000000a09037210 */ /* 0x008fc80007ffe003 */
[----:B----4-:R-:W-:-:S04]  /*1b30*/  IADD3 R3, PT, PT, R11, R12, R3 ;  /* 0x0000000c0b037210 */ /* 0x010fc80007ffe003 */
[----:B-----5:R-:W-:-:S07]  /*1b40*/  IADD3 R8, PT, PT, R13, R14, R3 ;  /* 0x0000000e0d087210 */ /* 0x020fce0007ffe003 */
.L_x_81:
[----:B------:R-:W-:Y:S05]  /*1b50*/  BSYNC.RECONVERGENT B2 ;  /* 0x0000000000027941 */ /* 0x000fea0003800200 */
.L_x_80:
[----:B------:R-:W-:Y:S05]  /*1b60*/  @!P1 BRA `(.L_x_76) ;  /* 0x0000000000889947 */ /* 0x000fea0003800000 */
[----:B------:R-:W-:Y:S01]  /*1b70*/  ISETP.GE.U32.AND P0, PT, R15, 0x4, PT ;  /* 0x000000040f00780c */ /* 0x000fe20003f06070 */
[----:B------:R-:W-:Y:S01]  /*1b80*/  BSSY.RECONVERGENT B2, `(.L_x_82) ;  /* 0x000000e000027945 */ /* 0x000fe20003800200 */
[----:B------:R-:W-:-:S11]  /*1b90*/  LOP3.LUT P1, RZ, R20, 0x3, RZ, 0xc0, !PT ;  /* 0x0000000314ff7812 */ /* 0x000fd6000782c0ff */
[----:B------:R-:W-:Y:S05]  /*1ba0*/  @!P0 BRA `(.L_x_83) ;  /* 0x00000000002c8947 */ /* 0x000fea0003800000 */
[----:B------:R-:W-:-:S05]  /*1bb0*/  IADD3 R3, P0, PT, R2, UR8, RZ ;  /* 0x0000000802037c10 */ /* 0x000fca000ff1e0ff */
[----:B------:R-:W-:Y:S01]  /*1bc0*/  IMAD.X R6, RZ, RZ, UR9, P0 ;  /* 0x00000009ff067e24 */ /* 0x000fe200080e06ff */
[----:B------:R-:W-:-:S04]  /*1bd0*/  LEA R4, P0, R3, UR12, 0x2 ;  /* 0x0000000c03047c11 */ /* 0x000fc8000f8010ff */
[----:B------:R-:W-:-:S05]  /*1be0*/  LEA.HI.X R5, R3, UR13, R6, 0x2, P0 ;  /* 0x0000000d03057c11 */ /* 0x000fca00080f1406 */
[----:B------:R-:W2:Y:S04]  /*1bf0*/  LDG.E R3, desc[UR14][R4.64] ;  /* 0x0000000e04037981 */ /* 0x000ea8000c1e1900 */
[----:B------:R-:W2:Y:S04]  /*1c00*/  LDG.E R6, desc[UR14][R4.64+0x400] ;  /* 0x0004000e04067981 */ /* 0x000ea8000c1e1900 */
[----:B------:R-:W3:Y:S04]  /*1c10*/  LDG.E R10, desc[UR14][R4.64+0x800] ;  /* 0x0008000e040a7981 */ /* 0x000ee8000c1e1900 */
[----:B------:R-:W3:Y:S01]  /*1c20*/  LDG.E R9, desc[UR14][R4.64+0xc00] ;  /* 0x000c000e04097981 */ /* 0x000ee2000c1e1900 */
[----:B------:R-:W-:Y:S01]  /*1c30*/  VIADD R2, R2, 0x400 ;  /* 0x0000040002027836 */ /* 0x000fe20000000000 */
[----:B--2---:R-:W-:-:S04]  /*1c40*/  IADD3 R3, PT, PT, R6, R3, R8 ;  /* 0x0000000306037210 */ /* 0x004fc80007ffe008 */
[----:B---3--:R-:W-:-:S07]  /*1c50*/  IADD3 R8, PT, PT, R9, R10, R3 ;  /* 0x0000000a09087210 */ /* 0x008fce0007ffe003 */
.L_x_83:
[----:B------:R-:W-:Y:S05]  /*1c60*/  BSYNC.RECONVERGENT B2 ;  /* 0x0000000000027941 */ /* 0x000fea0003800200 */
.L_x_82:
[----:B------:R-:W-:Y:S05]  /*1c70*/  @!P1 BRA `(.L_x_76) ;  /* 0x0000000000449947 */ /* 0x000fea0003800000 */
[----:B------:R-:W-:Y:S02]  /*1c80*/  LOP3.LUT R7, R7, 0xffff, RZ, 0xc0, !PT ;  /* 0x0000ffff07077812 */ /* 0x000fe400078ec0ff */
[----:B------:R-:W-:Y:S02]  /*1c90*/  IADD3 R6, P0, PT, R2, UR10, RZ ;  /* 0x0000000a02067c10 */ /* 0x000fe4000ff1e0ff */
[----:B------:R-:W-:Y:S02]  /*1ca0*/  LEA.HI R2, R7, 0x1, RZ, 0x18 ;  /* 0x0000000107027811 */ /* 0x000fe400078fc0ff */
[----:B------:R-:W-:Y:S01]  /*1cb0*/  LEA R5, P1, R6, UR12, 0x2 ;  /* 0x0000000c06057c11 */ /* 0x000fe2000f8210ff */
[----:B------:R-:W-:Y:S01]  /*1cc0*/  IMAD.X R3, RZ, RZ, UR7, P0 ;  /* 0x00000007ff037e24 */ /* 0x000fe200080e06ff */
[----:B------:R-:W-:-:S04]  /*1cd0*/  LOP3.LUT R2, R2, 0x3, RZ, 0xc0, !PT ;  /* 0x0000000302027812 */ /* 0x000fc800078ec0ff */
[----:B------:R-:W-:Y:S01]  /*1ce0*/  LEA.HI.X R6, R6, UR13, R3, 0x2, P1 ;  /* 0x0000000d06067c11 */ /* 0x000fe200088f1403 */
[----:B------:R-:W-:-:S07]  /*1cf0*/  IMAD.MOV R4, RZ, RZ, -R2 ;  /* 0x000000ffff047224 */ /* 0x000fce00078e0a02 */
.L_x_84:
[----:B------:R-:W-:Y:S02]  /*1d00*/  IMAD.MOV.U32 R3, RZ, RZ, R6 ;  /* 0x000000ffff037224 */ /* 0x000fe400078e0006 */
[----:B------:R-:W-:-:S05]  /*1d10*/  IMAD.MOV.U32 R2, RZ, RZ, R5 ;  /* 0x000000ffff027224 */ /* 0x000fca00078e0005 */
[----:B------:R-:W2:Y:S01]  /*1d20*/  LDG.E R3, desc[UR14][R2.64] ;  /* 0x0000000e02037981 */ /* 0x000ea2000c1e1900 */
[----:B------:R-:W-:Y:S01]  /*1d30*/  VIADD R4, R4, 0x1 ;  /* 0x0000000104047836 */ /* 0x000fe20000000000 */
[----:B------:R-:W-:-:S04]  /*1d40*/  IADD3 R5, P1, PT, R5, 0x400, RZ ;  /* 0x0000040005057810 */ /* 0x000fc80007f3e0ff */
[----:B------:R-:W-:Y:S01]  /*1d50*/  ISETP.NE.AND P0, PT, R4, RZ, PT ;  /* 0x000000ff0400720c */ /* 0x000fe20003f05270 */
[----:B------:R-:W-:Y:S02]  /*1d60*/  IMAD.X R6, RZ, RZ, R6, P1 ;  /* 0x000000ffff067224 */ /* 0x000fe400008e0606 */
[----:B--2---:R-:W-:-:S10]  /*1d70*/  IMAD.IADD R8, R3, 0x1, R8 ;  /* 0x0000000103087824 */ /* 0x004fd400078e0208 */
[----:B------:R-:W-:Y:S05]  /*1d80*/  @P0 BRA `(.L_x_84) ;  /* 0xfffffffc00dc0947 */ /* 0x000fea000383ffff */
.L_x_76:
[----:B------:R-:W-:Y:S05]  /*1d90*/  BSYNC.RECONVERGENT B1 ;  /* 0x0000000000017941 */ /* 0x000fea0003800200 */
.L_x_73:
        /* <DEDUP_REMOVED lines=37> */
[----:B0-----:R-:W0:Y:S01]  /*1ff0*/  LDS.64 R2, [UR4+0x20] ;  /* 0x00002004ff027984 */ /* 0x001e220008000a00 */
[----:B-1----:R-:W-:-:S04]  /*2000*/  IADD3 R0, PT, PT, R4, R0, R9 ;  /* 0x0000000004007210 */ /* 0x002fc80007ffe009 */
[----:B------:R-:W-:-:S04]  /*2010*/  IADD3 R0, PT, PT, R6, R0, R5 ;  /* 0x0000000006007210 */ /* 0x000fc80007ffe005 */
[----:B0-----:R-:W-:-:S05]  /*2020*/  IADD3 R0, PT, PT, R2, R0, R7 ;  /* 0x0000000002007210 */ /* 0x001fca0007ffe007 */
[----:B------:R-:W-:-:S07]  /*2030*/  IMAD.IADD R9, R0, 0x1, R3 ;  /* 0x0000000100097824 */ /* 0x000fce00078e0203 */
.L_x_72:
[----:B------:R-:W-:Y:S05]  /*2040*/  BSYNC.RECONVERGENT B0 ;  /* 0x0000000000007941 */ /* 0x000fea0003800200 */
.L_x_57:
[----:B------:R-:W-:Y:S05]  /*2050*/  @P0 EXIT ;  /* 0x000000000000094d */ /* 0x000fea0003800000 */
[----:B------:R-:W3:Y:S02]  /*2060*/  LDCU.64 UR4, c[0x0][0x388] ;  /* 0x00007100ff0477ac */ /* 0x000ee40008000a00 */
[----:B---3--:R-:W-:-:S06]  /*2070*/  UIMAD.WIDE.U32 UR4, UR16, 0x4, UR4 ;  /* 0x00000004100478a5 */ /* 0x008fcc000f8e0004 */
[----:B0-----:R-:W-:Y:S02]  /*2080*/  IMAD.U32 R2, RZ, RZ, UR4 ;  /* 0x00000004ff027e24 */ /* 0x001fe4000f8e00ff */
[----:B------:R-:W-:-:S05]  /*2090*/  IMAD.U32 R3, RZ, RZ, UR5 ;  /* 0x00000005ff037e24 */ /* 0x000fca000f8e00ff */
[----:B------:R-:W-:Y:S01]  /*20a0*/  STG.E desc[UR14][R2.64], R9 ;  /* 0x0000000902007986 */ /* 0x000fe2000c10190e */
[----:B------:R-:W-:Y:S05]  /*20b0*/  EXIT ;  /* 0x000000000000794d */ /* 0x000fea0003800000 */
.L_x_85:
        /* <DEDUP_REMOVED lines=12> */
.L_x_273:


//--------------------- .text._ZN3cub18CUB_300001_SM_10006detail6reduce28DeviceReduceSingleTileKernelINS2_10policy_hubIiyN4cuda3std3__44plusIiEEE10Policy1000EN6thrust24THRUST_300001_SM_1000_NS6detail15normal_iteratorINSD_10device_ptrIiEEEEPiyS9_iiNS7_10__identityEEEvT0_T1_T2_T3_T4_T6_ --------------------------
	.section	.text._ZN3cub18CUB_300001_SM_10006detail6reduce28DeviceReduceSingleTileKernelINS2_10policy_hubIiyN4cuda3std3__44plusIiEEE10Policy1000EN6thrust24THRUST_300001_SM_1000_NS6detail15normal_iteratorINSD_10device_ptrIiEEEEPiyS9_iiNS7_10__identityEEEvT0_T1_T2_T3_T4_T6_,"ax",@progbits
	.align	128
        .global         _ZN3cub18CUB_300001_SM_10006detail6reduce28DeviceReduceSingleTileKernelINS2_10policy_hubIiyN4cuda3std3__44plusIiEEE10Policy1000EN6thrust24THRUST_300001_SM_1000_NS6detail15normal_iteratorINSD_10device_ptrIiEEEEPiyS9_iiNS7_10__identityEEEvT0_T1_T2_T3_T4_T6_
        .type           _ZN3cub18CUB_300001_SM_10006detail6reduce28DeviceReduceSingleTileKernelINS2_10policy_hubIiyN4cuda3std3__44plusIiEEE10Policy1000EN6thrust24THRUST_300001_SM_1000_NS6detail15normal_iteratorINSD_10device_ptrIiEEEEPiyS9_iiNS7_10__identityEEEvT0_T1_T2_T3_T4_T6_,@function
        .size           _ZN3cub18CUB_300001_SM_10006detail6reduce28DeviceReduceSingleTileKernelINS2_10policy_hubIiyN4cuda3std3__44plusIiEEE10Policy1000EN6thrust24THRUST_300001_SM_1000_NS6detail15normal_iteratorINSD_10device_ptrIiEEEEPiyS9_iiNS7_10__identityEEEvT0_T1_T2_T3_T4_T6_,(.L_x_274 - _ZN3cub18CUB_300001_SM_10006detail6reduce28DeviceReduceSingleTileKernelINS2_10policy_hubIiyN4cuda3std3__44plusIiEEE10Policy1000EN6thrust24THRUST_300001_SM_1000_NS6detail15normal_iteratorINSD_10device_ptrIiEEEEPiyS9_iiNS7_10__identityEEEvT0_T1_T2_T3_T4_T6_)
        .other          _ZN3cub18CUB_300001_SM_10006detail6reduce28DeviceReduceSingleTileKernelINS2_10policy_hubIiyN4cuda3std3__44plusIiEEE10Policy1000EN6thrust24THRUST_300001_SM_1000_NS6detail15normal_iteratorINSD_10device_ptrIiEEEEPiyS9_iiNS7_10__identityEEEvT0_T1_T2_T3_T4_T6_,@"STO_CUDA_ENTRY STV_DEFAULT"
_ZN3cub18CUB_300001_SM_10006detail6reduce28DeviceReduceSingleTileKernelINS2_10policy_hubIiyN4cuda3std3__44plusIiEEE10Policy1000EN6thrust24THRUST_300001_SM_1000_NS6detail15normal_iteratorINSD_10device_ptrIiEEEEPiyS9_iiNS7_10__identityEEEvT0_T1_T2_T3_T4_T6_:
.text._ZN3cub18CUB_300001_SM_10006detail6reduce28DeviceReduceSingleTileKernelINS2_10policy_hubIiyN4cuda3std3__44plusIiEEE10Policy1000EN6thrust24THRUST_300001_SM_1000_NS6detail15normal_iteratorINSD_10device_ptrIiEEEEPiyS9_iiNS7_10__identityEEEvT0_T1_T2_T3_T4_T6_:
[----:B------:R-:W-:Y:S01]  /*0000*/  LDC R1, c[0x0][0x37c] ;  /* 0x0000df00ff017b82 */ /* 0x000fe20000000800 */
[----:B------:R-:W0:Y:S01]  /*0010*/  LDCU.64 UR4, c[0x0][0x390] ;  /* 0x00007200ff0477ac */ /* 0x000e220008000a00 */
[----:B------:R-:W1:Y:S01]  /*0020*/  LDCU.64 UR6, c[0x0][0x358] ;  /* 0x00006b00ff0677ac */ /* 0x000e620008000a00 */
[----:B0-----:R-:W-:Y:S02]  /*0030*/  IMAD.U32 R4, RZ, RZ, UR4 ;  /* 0x00000004ff047e24 */ /* 0x001fe4000f8e00ff */
[----:B------:R-:W-:-:S03]  /*0040*/  IMAD.U32 R0, RZ, RZ, UR5 ;  /* 0x00000005ff007e24 */ /* 0x000fc6000f8e00ff */
[----:B------:R-:W-:-:S04]  /*0050*/  ISETP.NE.U32.AND P0, PT, R4, RZ, PT ;  /* 0x000000ff0400720c */ /* 0x000fc80003f05070 */
[----:B------:R-:W-:-:S13]  /*0060*/  ISETP.NE.AND.EX P0, PT, R0, RZ, PT, P0 ;  /* 0x000000ff0000720c */ /* 0x000fda0003f05300 */
        /* <DEDUP_REMOVED lines=8> */
.L_x_86:
[----:B------:R-:W-:Y:S01]  /*00f0*/  ISETP.GT.U32.AND P0, PT, R4, 0xfff, PT ;  /* 0x00000fff0400780c */ /* 0x000fe20003f04070 */
[----:B------:R-:W-:Y:S03]  /*0100*/  BSSY.RECONVERGENT B0, `(.L_x_87) ;  /* 0x00001d1000007945 */ /* 0x000fe60003800200 */
[----:B------:R-:W-:-:S13]  /*0110*/  ISETP.GT.U32.AND.EX P0, PT, R0, RZ, PT, P0 ;  /* 0x000000ff0000720c */ /* 0x000fda0003f04100 */
[----:B------:R-:W-:Y:S05]  /*0120*/  @P0 BRA `(.L_x_88) ;  /* 0x0000000c00940947 */ /* 0x000fea0003800000 */
[----:B------:R-:W0:Y:S01]  /*0130*/  S2R R5, SR_TID.X ;  /* 0x0000000000057919 */ /* 0x000e220000002100 */
[----:B------:R-:W-:Y:S01]  /*0140*/  BSSY.RECONVERGENT B1, `(.L_x_89) ;  /* 0x0000009000017945 */ /* 0x000fe20003800200 */
[----:B------:R-:W-:Y:S01]  /*0150*/  IMAD.MOV.U32 R6, RZ, RZ, RZ ;  /* 0x000000ffff067224 */ /* 0x000fe200078e00ff */
[----:B0-----:R-:W-:Y:S01]  /*0160*/  ISETP.GE.U32.AND P0, PT, R5, R4, PT ;  /* 0x000000040500720c */ /* 0x001fe20003f06070 */
[----:B------:R-:W-:-:S12]  /*0170*/  IMAD.MOV.U32 R7, RZ, RZ, R5 ;  /* 0x000000ffff077224 */ /* 0x000fd800078e0005 */
[----:B------:R-:W-:Y:S05]  /*0180*/  @P0 BRA `(.L_x_90) ;  /* 0x0000000000100947 */ /* 0x000fea0003800000 */
[----:B------:R-:W0:Y:S02]  /*0190*/  LDC.64 R2, c[0x0][0x380] ;  /* 0x0000e000ff027b82 */ /* 0x000e240000000a00 */
[----:B0-----:R-:W-:-:S05]  /*01a0*/  IMAD.WIDE.U32 R2, R5, 0x4, R2 ;  /* 0x0000000405027825 */ /* 0x001fca00078e0002 */
[----:B------:R0:W5:Y:S01]  /*01b0*/  LDG.E R6, desc[UR6][R2.64] ;  /* 0x0000000602067981 */ /* 0x000162000c1e1900 */
[----:B------:R-:W-:-:S07]  /*01c0*/  VIADD R7, R5, 0x100 ;  /* 0x0000010005077836 */ /* 0x000fce0000000000 */
.L_x_90:
[----:B------:R-:W-:Y:S05]  /*01d0*/  BSYNC.RECONVERGENT B1 ;  /* 0x0000000000017941 */ /* 0x000fea0003800200 */
.L_x_89:
[----:B------:R-:W-:Y:S01]  /*01e0*/  ISETP.GE.U32.AND P0, PT, R7, R4, PT ;  /* 0x000000040700720c */ /* 0x000fe20003f06070 */
[----:B------:R-:W-:-:S12]  /*01f0*/  BSSY.RECONVERGENT B1, `(.L_x_91) ;  /* 0x0000060000017945 */ /* 0x000fd80003800200 */
[----:B------:R-:W-:Y:S05]  /*0200*/  @P0 BRA `(.L_x_92) ;  /* 0x0000000400780947 */ /* 0x000fea0003800000 */
[----:B0-----:R-:W-:Y:S01]  /*0210*/  LOP3.LUT R3, RZ, R7, RZ, 0x33, !PT ;  /* 0x00000007ff037212 */ /* 0x001fe200078e33ff */
[----:B------:R-:W-:Y:S04]  /*0220*/  BSSY.RECONVERGENT B2, `(.L_x_93) ;  /* 0x000002c000027945 */ /* 0x000fe80003800200 */
[----:B------:R-:W-:-:S05]  /*0230*/  IMAD.IADD R3, R3, 0x1, R4 ;  /* 0x0000000103037824 */ /* 0x000fca00078e0204 */
[C---:B------:R-:W-:Y:S02]  /*0240*/  ISETP.GE.U32.AND P0, PT, R3.reuse, 0xf00, PT ;  /* 0x00000f000300780c */ /* 0x040fe40003f06070 */
[----:B------:R-:W-:-:S04]  /*0250*/  LEA.HI R8, R3, 0x1, RZ, 0x18 ;  /* 0x0000000103087811 */ /* 0x000fc800078fc0ff */
[----:B------:R-:W-:-:S04]  /*0260*/  LOP3.LUT R22, R8, 0xf, RZ, 0xc0, !PT ;  /* 0x0000000f08167812 */ /* 0x000fc800078ec0ff */
[----:B------:R-:W-:-:S03]  /*0270*/  ISETP.NE.AND P1, PT, R22, RZ, PT ;  /* 0x000000ff1600720c */ /* 0x000fc60003f25270 */
[----:B------:R-:W-:Y:S10]  /*0280*/  @!P0 BRA `(.L_x_94) ;  /* 0x0000000000948947 */ /* 0x000ff40003800000 */
[----:B------:R-:W0:Y:S01]  /*0290*/  LDC.64 R2, c[0x0][0x380] ;  /* 0x0000e000ff027b82 */ /* 0x000e220000000a00 */
[----:B------:R-:W-:-:S05]  /*02a0*/  LOP3.LUT R9, R8, 0x1fffff0, RZ, 0xc0, !PT ;  /* 0x01fffff008097812 */ /* 0x000fca00078ec0ff */
[----:B------:R-:W-:Y:S02]  /*02b0*/  IMAD.MOV R9, RZ, RZ, -R9 ;  /* 0x000000ffff097224 */ /* 0x000fe400078e0a09 */
[----:B0-----:R-:W-:-:S03]  /*02c0*/  IMAD.WIDE.U32 R2, R7, 0x4, R2 ;  /* 0x0000000407027825 */ /* 0x001fc600078e0002 */
[----:B------:R-:W-:-:S05]  /*02d0*/  IADD3 R15, P0, PT, R2, 0x2000, RZ ;  /* 0x00002000020f7810 */ /* 0x000fca0007f1e0ff */
[----:B------:R-:W-:-:S08]  /*02e0*/  IMAD.X R3, RZ, RZ, R3, P0 ;  /* 0x000000ffff037224 */ /* 0x000fd000000e0603 */
.L_x_95:
        /* <DEDUP_REMOVED lines=31> */
.L_x_94:
[----:B------:R-:W-:Y:S05]  /*04e0*/  BSYNC.RECONVERGENT B2 ;  /* 0x0000000000027941 */ /* 0x000fea0003800200 */
.L_x_93:
[----:B------:R-:W-:Y:S05]  /*04f0*/  @!P1 BRA `(.L_x_92) ;  /* 0x0000000000bc9947 */ /* 0x000fea0003800000 */
[----:B------:R-:W-:Y:S01]  /*0500*/  ISETP.GE.U32.AND P0, PT, R22, 0x8, PT ;  /* 0x000000081600780c */ /* 0x000fe20003f06070 */
[----:B------:R-:W-:Y:S01]  /*0510*/  BSSY.RECONVERGENT B2, `(.L_x_96) ;  /* 0x0000013000027945 */ /* 0x000fe20003800200 */
[----:B------:R-:W-:-:S04]  /*0520*/  LOP3.LUT R17, R8, 0x7, RZ, 0xc0, !PT ;  /* 0x0000000708117812 */ /* 0x000fc800078ec0ff */
[----:B------:R-:W-:-:S07]  /*0530*/  ISETP.NE.AND P1, PT, R17, RZ, PT ;  /* 0x000000ff1100720c */ /* 0x000fce0003f25270 */
[----:B------:R-:W-:Y:S06]  /*0540*/  @!P0 BRA `(.L_x_97) ;  /* 0x00000000003c8947 */ /* 0x000fec0003800000 */
[----:B------:R-:W0:Y:S02]  /*0550*/  LDC.64 R2, c[0x0][0x380] ;  /* 0x0000e000ff027b82 */ /* 0x000e240000000a00 */
[----:B0-----:R-:W-:-:S05]  /*0560*/  IMAD.WIDE R2, R7, 0x4, R2 ;  /* 0x0000000407027825 */ /* 0x001fca00078e0202 */
        /* <DEDUP_REMOVED lines=13> */
.L_x_97:
[----:B------:R-:W-:Y:S05]  /*0640*/  BSYNC.RECONVERGENT B2 ;  /* 0x0000000000027941 */ /* 0x000fea0003800200 */
.L_x_96:
        /* <DEDUP_REMOVED lines=11> */
[----:B------:R-:W3:Y:S01]  /*0700*/  LDG.E R12, desc[UR6][R2.64+0xc00] ;  /* 0x000c0006020c7981 */ /* 0x000ee2000c1e1900 */
[----:B------:R-:W-:Y:S01]  /*0710*/  VIADD R7, R7, 0x400 ;  /* 0x0000040007077836 */ /* 0x000fe20000000000 */
[----:B--2--5:R-:W-:-:S04]  /*0720*/  IADD3 R6, PT, PT, R8, R9, R6 ;  /* 0x0000000908067210 */ /* 0x024fc80007ffe006 */
[----:B---3--:R-:W-:-:S07]  /*0730*/  IADD3 R6, PT, PT, R12, R11, R6 ;  /* 0x0000000b0c067210 */ /* 0x008fce0007ffe006 */
.L_x_99:
[----:B------:R-:W-:Y:S05]  /*0740*/  BSYNC.RECONVERGENT B2 ;  /* 0x0000000000027941 */ /* 0x000fea0003800200 */
.L_x_98:
[----:B------:R-:W-:Y:S05]  /*0750*/  @!P1 BRA `(.L_x_92) ;  /* 0x0000000000249947 */ /* 0x000fea0003800000 */
[----:B------:R-:W0:Y:S01]  /*0760*/  LDC.64 R8, c[0x0][0x380] ;  /* 0x0000e000ff087b82 */ /* 0x000e220000000a00 */
[----:B------:R-:W-:-:S07]  /*0770*/  IMAD.MOV R10, RZ, RZ, -R10 ;  /* 0x000000ffff0a7224 */ /* 0x000fce00078e0a0a */
.L_x_100:
[----:B0-----:R-:W-:-:S06]  /*0780*/  IMAD.WIDE R2, R7, 0x4, R8 ;  /* 0x0000000407027825 */ /* 0x001fcc00078e0208 */
[----:B------:R-:W2:Y:S01]  /*0790*/  LDG.E R3, desc[UR6][R2.64] ;  /* 0x0000000602037981 */ /* 0x000ea2000c1e1900 */
[----:B------:R-:W-:Y:S02]  /*07a0*/  VIADD R10, R10, 0x1 ;  /* 0x000000010a0a7836 */ /* 0x000fe40000000000 */
[----:B------:R-:W-:-:S03]  /*07b0*/  VIADD R7, R7, 0x100 ;  /* 0x0000010007077836 */ /* 0x000fc60000000000 */
[----:B------:R-:W-:Y:S01]  /*07c0*/  ISETP.NE.AND P0, PT, R10, RZ, PT ;  /* 0x000000ff0a00720c */ /* 0x000fe20003f05270 */
[----:B--2--5:R-:W-:-:S12]  /*07d0*/  IMAD.IADD R6, R3, 0x1, R6 ;  /* 0x0000000103067824 */ /* 0x024fd800078e0206 */
[----:B------:R-:W-:Y:S05]  /*07e0*/  @P0 BRA `(.L_x_100) ;  /* 0xfffffffc00e40947 */ /* 0x000fea000383ffff */
.L_x_92:
[----:B------:R-:W-:Y:S05]  /*07f0*/  BSYNC.RECONVERGENT B1 ;  /* 0x0000000000017941 */ /* 0x000fea0003800200 */
.L_x_91:
[----:B------:R-:W-:-:S04]  /*0800*/  ISETP.GE.U32.AND P0, PT, R4, 0x100, PT ;  /* 0x000001000400780c */ /* 0x000fc80003f06070 */
[----:B------:R-:W-:-:S13]  /*0810*/  ISETP.GE.U32.AND.EX P0, PT, R0, RZ, PT, P0 ;  /* 0x000000ff0000720c */ /* 0x000fda0003f06100 */
[----:B------:R-:W-:Y:S05]  /*0820*/  @!P0 BRA `(.L_x_101) ;  /* 0x0000000000ac8947 */ /* 0x000fea0003800000 */
[----:B------:R-:W1:Y:S01]  /*0830*/  S2R R8, SR_LANEID ;  /* 0x0000000000087919 */ /* 0x000e620000000000 */
[----:B------:R-:W-:Y:S01]  /*0840*/  ISETP.NE.AND P5, PT, R5, RZ, PT ;  /* 0x000000ff0500720c */ /* 0x000fe20003fa5270 */
[----:B-----5:R-:W0:Y:S01]  /*0850*/  SHFL.DOWN PT, R0, R6, 0x1, 0x1f ;  /* 0x08201f0006007f89 */ /* 0x020e2200000e0000 */
[C---:B-1----:R-:W-:Y:S02]  /*0860*/  ISETP.GT.AND P0, PT, R8.reuse, 0x1e, PT ;  /* 0x0000001e0800780c */ /* 0x042fe40003f04270 */
[----:B------:R-:W-:Y:S02]  /*0870*/  ISETP.NE.AND P1, PT, R8, RZ, PT ;  /* 0x000000ff0800720c */ /* 0x000fe40003f25270 */
[----:B0-----:R-:W-:Y:S02]  /*0880*/  SEL R3, R0, RZ, !P0 ;  /* 0x000000ff00037207 */ /* 0x001fe40004000000 */
        /* <DEDUP_REMOVED lines=21> */
[----:B0-----:R-:W-:-:S05]  /*09e0*/  SEL R3, R3, RZ, !P0 ;  /* 0x000000ff03037207 */ /* 0x001fca0004000000 */
[----:B------:R-:W-:-:S05]  /*09f0*/  IMAD.IADD R7, R2, 0x1, R3 ;  /* 0x0000000102077824 */ /* 0x000fca00078e0203 */
[----:B------:R1:W-:Y:S01]  /*0a00*/  @!P1 STS [R0+0x8], R7 ;  /* 0x0000080700009388 */ /* 0x0003e20000000800 */
[----:B------:R-:W-:Y:S06]  /*0a10*/  BAR.SYNC.DEFER_BLOCKING 0x0 ;  /* 0x0000000000007b1d */ /* 0x000fec0000010000 */
[----:B------:R-:W-:Y:S05]  /*0a20*/  @P5 BRA `(.L_x_102) ;  /* 0x0000001000f85947 */ /* 0x000fea0003800000 */
[----:B------:R-:W0:Y:S01]  /*0a30*/  S2UR UR5, SR_CgaCtaId ;  /* 0x00000000000579c3 */ /* 0x000e220000008800 */
[----:B------:R-:W-:Y:S02]  /*0a40*/  UMOV UR4, 0x400 ;  /* 0x0000040000047882 */ /* 0x000fe40000000000 */
[----:B0-----:R-:W-:-:S09]  /*0a50*/  ULEA UR4, UR5, UR4, 0x18 ;  /* 0x0000000405047291 */ /* 0x001fd2000f8ec0ff */
[----:B-1----:R-:W-:Y:S04]  /*0a60*/  LDS R0, [UR4+0xc] ;  /* 0x00000c04ff007984 */ /* 0x002fe80008000800 */
[----:B------:R-:W0:Y:S04]  /*0a70*/  LDS.128 R8, [UR4+0x10] ;  /* 0x00001004ff087984 */ /* 0x000e280008000c00 */
[----:B------:R-:W1:Y:S01]  /*0a80*/  LDS.64 R2, [UR4+0x20] ;  /* 0x00002004ff027984 */ /* 0x000e620008000a00 */
[----:B0-----:R-:W-:-:S04]  /*0a90*/  IADD3 R0, PT, PT, R8, R0, R7 ;  /* 0x0000000008007210 */ /* 0x001fc80007ffe007 */
[----:B------:R-:W-:-:S04]  /*0aa0*/  IADD3 R0, PT, PT, R10, R0, R9 ;  /* 0x000000000a007210 */ /* 0x000fc80007ffe009 */
[----:B-1----:R-:W-:-:S05]  /*0ab0*/  IADD3 R0, PT, PT, R2, R0, R11 ;  /* 0x0000000002007210 */ /* 0x002fca0007ffe00b */
[----:B------:R-:W-:Y:S01]  /*0ac0*/  IMAD.IADD R7, R0, 0x1, R3 ;  /* 0x0000000100077824 */ /* 0x000fe200078e0203 */
[----:B------:R-:W-:Y:S06]  /*0ad0*/  BRA `(.L_x_102) ;  /* 0x0000001000cc7947 */ /* 0x000fec0003800000 */
.L_x_101:
[C---:B0-----:R-:W-:Y:S01]  /*0ae0*/  LOP3.LUT R2, R5.reuse, 0x3e0, RZ, 0xc0, !PT ;  /* 0x000003e005027812 */ /* 0x041fe200078ec0ff */
[----:B------:R-:W0:Y:S01]  /*0af0*/  S2R R12, SR_LANEID ;  /* 0x00000000000c7919 */ /* 0x000e220000000000 */
[----:B------:R-:W-:Y:S02]  /*0b00*/  ISETP.NE.AND P5, PT, R5, RZ, PT ;  /* 0x000000ff0500720c */ /* 0x000fe40003fa5270 */
[----:B------:R-:W-:Y:S01]  /*0b10*/  LOP3.LUT R7, RZ, R2, RZ, 0x33, !PT ;  /* 0x00000002ff077212 */ /* 0x000fe200078e33ff */
[----:B------:R-:W-:-:S04]  /*0b20*/  VIADD R3, R2, 0x20 ;  /* 0x0000002002037836 */ /* 0x000fc80000000000 */
[----:B------:R-:W-:Y:S01]  /*0b30*/  IMAD.IADD R7, R7, 0x1, R4 ;  /* 0x0000000107077824 */ /* 0x000fe200078e0204 */
[----:B------:R-:W-:-:S04]  /*0b40*/  ISETP.GT.U32.AND P0, PT, R3, R4, PT ;  /* 0x000000040300720c */ /* 0x000fc80003f04070 */
        /* <DEDUP_REMOVED lines=10> */
[----:B------:R-:W-:Y:S01]  /*0bf0*/  @!P1 SHF.R.U32.HI R9, RZ, 0x3, R5 ;  /* 0x00000003ff099819 */ /* 0x000fe20000011605 */
[----:B------:R-:W1:Y:S03]  /*0c00*/  SHFL.DOWN PT, R7, R2, 0x2, R3 ;  /* 0x0840000002077989 */ /* 0x000e6600000e0003 */
[----:B------:R-:W-:Y:S02]  /*0c10*/  @!P1 LOP3.LUT R9, R9, 0x7c, RZ, 0xc0, !PT ;  /* 0x0000007c09099812 */ /* 0x000fe400078ec0ff */
[----:B-1----:R-:W-:Y:S02]  /*0c20*/  SEL R7, R7, RZ, !P0 ;  /* 0x000000ff07077207 */ /* 0x002fe40004000000 */
[----:B------:R-:W-:Y:S02]  /*0c30*/  ISETP.GT.AND P0, PT, R10, R3, PT ;  /* 0x000000030a00720c */ /* 0x000fe40003f04270 */
[----:B------:R-:W-:Y:S01]  /*0c40*/  @!P1 MOV R10, 0x400 ;  /* 0x00000400000a9802 */ /* 0x000fe20000000f00 */
[----:B------:R-:W-:-:S02]  /*0c50*/  IMAD.IADD R8, R2, 0x1, R7 ;  /* 0x0000000102087824 */ /* 0x000fc400078e0207 */
[----:B------:R-:W-:Y:S01]  /*0c60*/  VIADD R2, R12, 0x8 ;  /* 0x000000080c027836 */ /* 0x000fe20000000000 */
[----:B0-----:R-:W-:Y:S02]  /*0c70*/  @!P1 LEA R10, R11, R10, 0x18 ;  /* 0x0000000a0b0a9211 */ /* 0x001fe400078ec0ff */
        /* <DEDUP_REMOVED lines=11> */
[----:B0-----:R-:W-:-:S05]  /*0d30*/  SEL R7, R7, RZ, !P0 ;  /* 0x000000ff07077207 */ /* 0x001fca0004000000 */
[----:B------:R-:W-:-:S05]  /*0d40*/  IMAD.IADD R7, R2, 0x1, R7 ;  /* 0x0000000102077824 */ /* 0x000fca00078e0207 */
[----:B------:R0:W-:Y:S01]  /*0d50*/  @!P1 STS [R10+0x8], R7 ;  /* 0x000008070a009388 */ /* 0x0001e20000000800 */
[----:B------:R-:W-:Y:S06]  /*0d60*/  BAR.SYNC.DEFER_BLOCKING 0x0 ;  /* 0x0000000000007b1d */ /* 0x000fec0000010000 */
[----:B------:R-:W-:Y:S05]  /*0d70*/  @P5 BRA `(.L_x_102) ;  /* 0x0000001000245947 */ /* 0x000fea0003800000 */
[----:B------:R-:W1:Y:S01]  /*0d80*/  S2UR UR5, SR_CgaCtaId ;  /* 0x00000000000579c3 */ /* 0x000e620000008800 */
[----:B------:R-:W-:Y:S01]  /*0d90*/  UMOV UR4, 0x400 ;  /* 0x0000040000047882 */ /* 0x000fe20000000000 */
[C---:B------:R-:W-:Y:S02]  /*0da0*/  ISETP.GT.U32.AND P0, PT, R4.reuse, 0x40, PT ;  /* 0x000000400400780c */ /* 0x040fe40003f04070 */
[C---:B------:R-:W-:Y:S02]  /*0db0*/  ISETP.GT.U32.AND P6, PT, R4.reuse, 0x20, PT ;  /* 0x000000200400780c */ /* 0x040fe40003fc4070 */
[C---:B------:R-:W-:Y:S02]  /*0dc0*/  ISETP.GT.U32.AND P4, PT, R4.reuse, 0x60, PT ;  /* 0x000000600400780c */ /* 0x040fe40003f84070 */
[----:B------:R-:W-:Y:S02]  /*0dd0*/  ISETP.GT.U32.AND P2, PT, R4, 0x80, PT ;  /* 0x000000800400780c */ /* 0x000fe40003f44070 */
[----:B------:R-:W-:-:S02]  /*0de0*/  ISETP.GT.U32.AND.EX P0, PT, R0, RZ, PT, P0 ;  /* 0x000000ff0000720c */ /* 0x000fc40003f04100 */
[----:B------:R-:W-:Y:S02]  /*0df0*/  ISETP.GT.U32.AND.EX P6, PT, R0, RZ, PT, P6 ;  /* 0x000000ff0000720c */ /* 0x000fe40003fc4160 */
[C---:B------:R-:W-:Y:S02]  /*0e00*/  ISETP.GT.U32.AND P3, PT, R4.reuse, 0xa0, PT ;  /* 0x000000a00400780c */ /* 0x040fe40003f64070 */
[----:B------:R-:W-:Y:S02]  /*0e10*/  ISETP.GT.U32.AND P1, PT, R4, 0xc0, PT ;  /* 0x000000c00400780c */ /* 0x000fe40003f24070 */
[C---:B------:R-:W-:Y:S02]  /*0e20*/  ISETP.GT.U32.AND.EX P4, PT, R0.reuse, RZ, PT, P4 ;  /* 0x000000ff0000720c */ /* 0x040fe40003f84140 */
[C---:B------:R-:W-:Y:S02]  /*0e30*/  ISETP.GT.U32.AND.EX P2, PT, R0.reuse, RZ, PT, P2 ;  /* 0x000000ff0000720c */ /* 0x040fe40003f44120 */
[C---:B------:R-:W-:Y:S01]  /*0e40*/  ISETP.GT.U32.AND.EX P3, PT, R0.reuse, RZ, PT, P3 ;  /* 0x000000ff0000720c */ /* 0x040fe20003f64130 */
[----:B-1----:R-:W-:Y:S01]  /*0e50*/  ULEA UR4, UR5, UR4, 0x18 ;  /* 0x0000000405047291 */ /* 0x002fe2000f8ec0ff */
[----:B------:R-:W-:-:S08]  /*0e60*/  ISETP.GT.U32.AND.EX P1, PT, R0, RZ, PT, P1 ;  /* 0x000000ff0000720c */ /* 0x000fd00003f24110 */
[----:B0-----:R-:W0:Y:S04]  /*0e70*/  LDS.128 R8, [UR4+0x10] ;  /* 0x00001004ff087984 */ /* 0x001e280008000c00 */
[----:B------:R-:W1:Y:S04]  /*0e80*/  LDS R5, [UR4+0xc] ;  /* 0x00000c04ff057984 */ /* 0x000e680008000800 */
[----:B------:R-:W2:Y:S01]  /*0e90*/  LDS.64 R2, [UR4+0x20] ;  /* 0x00002004ff027984 */ /* 0x000ea20008000a00 */
[----:B0-----:R-:W-:Y:S02]  /*0ea0*/  SEL R8, R8, RZ, P0 ;  /* 0x000000ff08087207 */ /* 0x001fe40000000000 */
[----:B------:R-:W-:-:S02]  /*0eb0*/  ISETP.GT.U32.AND P0, PT, R4, 0xe0, PT ;  /* 0x000000e00400780c */ /* 0x000fc40003f04070 */
[----:B-1----:R-:W-:Y:S02]  /*0ec0*/  SEL R6, R5, RZ, P6 ;  /* 0x000000ff05067207 */ /* 0x002fe40003000000 */
[----:B------:R-:W-:Y:S02]  /*0ed0*/  SEL R9, R9, RZ, P4 ;  /* 0x000000ff09097207 */ /* 0x000fe40002000000 */
[----:B------:R-:W-:Y:S02]  /*0ee0*/  IADD3 R6, PT, PT, R8, R6, R7 ;  /* 0x0000000608067210 */ /* 0x000fe40007ffe007 */
[----:B------:R-:W-:Y:S02]  /*0ef0*/  SEL R10, R10, RZ, P2 ;  /* 0x000000ff0a0a7207 */ /* 0x000fe40001000000 */
[----:B------:R-:W-:Y:S02]  /*0f00*/  ISETP.GT.U32.AND.EX P0, PT, R0, RZ, PT, P0 ;  /* 0x000000ff0000720c */ /* 0x000fe40003f04100 */
[----:B------:R-:W-:-:S02]  /*0f10*/  SEL R11, R11, RZ, P3 ;  /* 0x000000ff0b0b7207 */ /* 0x000fc40001800000 */
[----:B------:R-:W-:Y:S02]  /*0f20*/  IADD3 R6, PT, PT, R10, R6, R9 ;  /* 0x000000060a067210 */ /* 0x000fe40007ffe009 */
[----:B--2---:R-:W-:Y:S02]  /*0f30*/  SEL R2, R2, RZ, P1 ;  /* 0x000000ff02027207 */ /* 0x004fe40000800000 */
[----:B------:R-:W-:Y:S02]  /*0f40*/  SEL R3, R3, RZ, P0 ;  /* 0x000000ff03037207 */ /* 0x000fe40000000000 */
[----:B------:R-:W-:-:S05]  /*0f50*/  IADD3 R2, PT, PT, R2, R6, R11 ;  /* 0x0000000602027210 */ /* 0x000fca0007ffe00b */
[----:B------:R-:W-:Y:S01]  /*0f60*/  IMAD.IADD R7, R2, 0x1, R3 ;  /* 0x0000000102077824 */ /* 0x000fe200078e0203 */
[----:B------:R-:W-:Y:S06]  /*0f70*/  BRA `(.L_x_102) ;  /* 0x0000000c00a47947 */ /* 0x000fec0003800000 */
.L_x_88:
[----:B------:R-:W0:Y:S01]  /*0f80*/  S2R R8, SR_TID.X ;  /* 0x0000000000087919 */ /* 0x000e220000002100 */
[----:B------:R-:W0:Y:S02]  /*0f90*/  LDC.64 R2, c[0x0][0x380] ;  /* 0x0000e000ff027b82 */ /* 0x000e240000000a00 */
[----:B0-----:R-:W-:-:S05]  /*0fa0*/  IMAD.WIDE.U32 R2, R8, 0x4, R2 ;  /* 0x0000000408027825 */ /* 0x001fca00078e0002 */
        /* <DEDUP_REMOVED lines=16> */
[----:B--2---:R-:W-:-:S04]  /*10b0*/  IADD3 R5, PT, PT, R7, R6, R5 ;  /* 0x0000000607057210 */ /* 0x004fc80007ffe005 */
[----:B---3--:R-:W-:Y:S01]  /*10c0*/  IADD3 R5, PT, PT, R12, R9, R5 ;  /* 0x000000090c057210 */ /* 0x008fe20007ffe005 */
[----:B------:R-:W-:Y:S01]  /*10d0*/  IMAD.MOV.U32 R9, RZ, RZ, 0x1000 ;  /* 0x00001000ff097424 */ /* 0x000fe200078e00ff */
[----:B------:R-:W-:-:S04]  /*10e0*/  IADD3 R12, P1, PT, R4, -0x1000, RZ ;  /* 0xfffff000040c7810 */ /* 0x000fc80007f3e0ff */
[----:B------:R-:W-:Y:S02]  /*10f0*/  ISETP.GE.U32.AND P0, PT, R12, 0x1000, PT ;  /* 0x000010000c00780c */ /* 0x000fe40003f06070 */
[----:B----4-:R-:W-:Y:S01]  /*1100*/  IADD3 R5, PT, PT, R14, R11, R5 ;  /* 0x0000000b0e057210 */ /* 0x010fe20007ffe005 */
[----:B------:R-:W-:Y:S01]  /*1110*/  IMAD.MOV.U32 R11, RZ, RZ, RZ ;  /* 0x000000ffff0b7224 */ /* 0x000fe200078e00ff */
[----:B------:R-:W-:-:S04]  /*1120*/  IADD3.X R14, PT, PT, R0, -0x1, RZ, P1, !PT ;  /* 0xffffffff000e7810 */ /* 0x000fc80000ffe4ff */
[----:B------:R-:W-:Y:S02]  /*1130*/  ISETP.GE.U32.AND.EX P0, PT, R14, RZ, PT, P0 ;  /* 0x000000ff0e00720c */ /* 0x000fe40003f06100 */
[----:B-----5:R-:W-:-:S04]  /*1140*/  IADD3 R5, PT, PT, R16, R13, R5 ;  /* 0x0000000d10057210 */ /* 0x020fc80007ffe005 */
[----:B------:R-:W-:-:S04]  /*1150*/  IADD3 R5, PT, PT, R18, R15, R5 ;  /* 0x0000000f12057210 */ /* 0x000fc80007ffe005 */
[----:B------:R-:W-:-:S04]  /*1160*/  IADD3 R5, PT, PT, R20, R17, R5 ;  /* 0x0000001114057210 */ /* 0x000fc80007ffe005 */
[----:B------:R-:W-:-:S05]  /*1170*/  IADD3 R5, PT, PT, R22, R19, R5 ;  /* 0x0000001316057210 */ /* 0x000fca0007ffe005 */
[----:B------:R-:W-:Y:S01]  /*1180*/  IMAD.IADD R10, R10, 0x1, R5 ;  /* 0x000000010a0a7824 */ /* 0x000fe200078e0205 */
[----:B------:R-:W-:Y:S06]  /*1190*/  @!P0 BRA `(.L_x_103) ;  /* 0x0000000000a08947 */ /* 0x000fec0003800000 */
[----:B------:R-:W0:Y:S01]  /*11a0*/  LDC.64 R4, c[0x0][0x390] ;  /* 0x0000e400ff047b82 */ /* 0x000e220000000a00 */
[----:B------:R-:W-:Y:S02]  /*11b0*/  IMAD.MOV.U32 R9, RZ, RZ, 0x1000 ;  /* 0x00001000ff097424 */ /* 0x000fe400078e00ff */
[----:B------:R-:W-:-:S07]  /*11c0*/  IMAD.MOV.U32 R11, RZ, RZ, RZ ;  /* 0x000000ffff0b7224 */ /* 0x000fce00078e00ff */
.L_x_105:
[----:B------:R-:W-:-:S04]  /*11d0*/  LEA R6, P0, R9, R2, 0x2 ;  /* 0x0000000209067211 */ /* 0x000fc800078010ff */
[----:B------:R-:W-:-:S05]  /*11e0*/  LEA.HI.X R7, R9, R3, R11, 0x2, P0 ;  /* 0x0000000309077211 */ /* 0x000fca00000f140b */
        /* <DEDUP_REMOVED lines=16> */
[----:B--2---:R-:W-:-:S02]  /*12f0*/  IADD3 R25, PT, PT, R26, R25, R10 ;  /* 0x000000191a197210 */ /* 0x004fc40007ffe00a */
[----:B0-----:R-:W-:-:S04]  /*1300*/  IADD3 R10, P1, PT, -R9, R4, RZ ;  /* 0x00000004090a7210 */ /* 0x001fc80007f3e1ff */
[----:B------:R-:W-:Y:S02]  /*1310*/  ISETP.GE.U32.AND P0, PT, R10, 0x1000, PT ;  /* 0x000010000a00780c */ /* 0x000fe40003f06070 */
[----:B---3--:R-:W-:-:S04]  /*1320*/  IADD3 R25, PT, PT, R28, R27, R25 ;  /* 0x0000001b1c197210 */ /* 0x008fc80007ffe019 */
[----:B----4-:R-:W-:-:S04]  /*1330*/  IADD3 R23, PT, PT, R23, R24, R25 ;  /* 0x0000001817177210 */ /* 0x010fc80007ffe019 */
[----:B-----5:R-:W-:Y:S01]  /*1340*/  IADD3 R21, PT, PT, R21, R0, R23 ;  /* 0x0000000015157210 */ /* 0x020fe20007ffe017 */
[----:B------:R-:W-:-:S04]  /*1350*/  IMAD.MOV.U32 R0, RZ, RZ, R5 ;  /* 0x000000ffff007224 */ /* 0x000fc800078e0005 */
[----:B------:R-:W-:Y:S01]  /*1360*/  IMAD.X R10, R0, 0x1, ~R11, P1 ;  /* 0x00000001000a7824 */ /* 0x000fe200008e0e0b */
[----:B------:R-:W-:-:S04]  /*1370*/  IADD3 R13, PT, PT, R16, R13, R21 ;  /* 0x0000000d100d7210 */ /* 0x000fc80007ffe015 */
[----:B------:R-:W-:Y:S02]  /*1380*/  ISETP.GE.U32.AND.EX P0, PT, R10, RZ, PT, P0 ;  /* 0x000000ff0a00720c */ /* 0x000fe40003f06100 */
[----:B------:R-:W-:-:S04]  /*1390*/  IADD3 R13, PT, PT, R18, R15, R13 ;  /* 0x0000000f120d7210 */ /* 0x000fc80007ffe00d */
[----:B------:R-:W-:-:S04]  /*13a0*/  IADD3 R13, PT, PT, R20, R17, R13 ;  /* 0x00000011140d7210 */ /* 0x000fc80007ffe00d */
[----:B------:R-:W-:-:S03]  /*13b0*/  IADD3 R10, PT, PT, R22, R19, R13 ;  /* 0x00000013160a7210 */ /* 0x000fc60007ffe00d */
[----:B------:R-:W-:Y:S05]  /*13c0*/  @!P0 BRA `(.L_x_104) ;  /* 0x0000000400e88947 */ /* 0x000fea0003800000 */
[----:B------:R-:W-:-:S05]  /*13d0*/  IADD3 R9, P0, PT, R9, 0x1000, RZ ;  /* 0x0000100009097810 */ /* 0x000fca0007f1e0ff */
[----:B------:R-:W-:Y:S01]  /*13e0*/  IMAD.X R11, RZ, RZ, R11, P0 ;  /* 0x000000ffff0b7224 */ /* 0x000fe200000e060b */
[----:B------:R-:W-:-:S04]  /*13f0*/  ISETP.GT.U32.AND P0, PT, R9, R12, PT ;  /* 0x0000000c0900720c */ /* 0x000fc80003f04070 */
[----:B------:R-:W-:-:S13]  /*1400*/  ISETP.GT.U32.AND.EX P0, PT, R11, R14, PT, P0 ;  /* 0x0000000e0b00720c */ /* 0x000fda0003f04100 */
[----:B------:R-:W-:Y:S05]  /*1410*/  @!P0 BRA `(.L_x_105) ;  /* 0xfffffffc006c8947 */ /* 0x000fea000383ffff */
.L_x_103:
[----:B------:R-:W-:Y:S01]  /*1420*/  IMAD.IADD R3, R4, 0x1, -R9 ;  /* 0x0000000104037824 */ /* 0x000fe200078e0a09 */
[----:B------:R-:W-:Y:S01]  /*1430*/  ISETP.GE.U32.AND P1, PT, R9, R4, PT ;  /* 0x000000040900720c */ /* 0x000fe20003f26070 */
[----:B------:R-:W-:Y:S03]  /*1440*/  BSSY.RECONVERGENT B1, `(.L_x_104) ;  /* 0x0000072000017945 */ /* 0x000fe60003800200 */
[----:B------:R-:W-:-:S04]  /*1450*/  ISETP.GE.AND P0, PT, R8, R3, PT ;  /* 0x000000030800720c */ /* 0x000fc80003f06270 */
[----:B------:R-:W-:-:S13]  /*1460*/  ISETP.GE.U32.OR.EX P0, PT, R11, R0, P0, P1 ;  /* 0x000000000b00720c */ /* 0x000fda0000706510 */
[----:B------:R-:W-:Y:S05]  /*1470*/  @P0 BRA `(.L_x_106) ;  /* 0x0000000400b80947 */ /* 0x000fea0003800000 */
[----:B------:R-:W-:Y:S01]  /*1480*/  LOP3.LUT R0, RZ, R8, RZ, 0x33, !PT ;  /* 0x00000008ff007212 */ /* 0x000fe200078e33ff */
[----:B------:R-:W-:Y:S03]  /*1490*/  BSSY.RECONVERGENT B2, `(.L_x_107) ;  /* 0x0000031000027945 */ /* 0x000fe60003800200 */
[----:B------:R-:W-:-:S04]  /*14a0*/  IADD3 R0, PT, PT, -R9, R4, R0 ;  /* 0x0000000409007210 */ /* 0x000fc80007ffe100 */
[C---:B------:R-:W-:Y:S02]  /*14b0*/  ISETP.GE.U32.AND P0, PT, R0.reuse, 0xf00, PT ;  /* 0x00000f000000780c */ /* 0x040fe40003f06070 */
[----:B------:R-:W-:Y:S01]  /*14c0*/  LEA.HI R4, R0, 0x1, RZ, 0x18 ;  /* 0x0000000100047811 */ /* 0x000fe200078fc0ff */
[----:B------:R-:W-:-:S03]  /*14d0*/  IMAD.MOV.U32 R0, RZ, RZ, R8 ;  /* 0x000000ffff007224 */ /* 0x000fc600078e0008 */
[----:B------:R-:W-:-:S04]  /*14e0*/  LOP3.LUT R24, R4, 0xf, RZ, 0xc0, !PT ;  /* 0x0000000f04187812 */ /* 0x000fc800078ec0ff */
[----:B------:R-:W-:-:S03]  /*14f0*/  ISETP.NE.AND P1, PT, R24, RZ, PT ;  /* 0x000000ff1800720c */ /* 0x000fc60003f25270 */
[----:B------:R-:W-:Y:S10]  /*1500*/  @!P0 BRA `(.L_x_108) ;  /* 0x0000000000a48947 */ /* 0x000ff40003800000 */
[----:B------:R-:W0:Y:S01]  /*1510*/  LDCU.64 UR4, c[0x0][0x380] ;  /* 0x00007000ff0477ac */ /* 0x000e220008000a00 */
[----:B------:R-:W-:Y:S02]  /*1520*/  IADD3 R3, P0, PT, R8, R9, RZ ;  /* 0x0000000908037210 */ /* 0x000fe40007f1e0ff */
[----:B------:R-:W-:-:S03]  /*1530*/  LOP3.LUT R6, R4, 0x1fffff0, RZ, 0xc0, !PT ;  /* 0x01fffff004067812 */ /* 0x000fc600078ec0ff */
[----:B------:R-:W-:Y:S02]  /*1540*/  IMAD.X R0, RZ, RZ, R11, P0 ;  /* 0x000000ffff007224 */ /* 0x000fe400000e060b */
[----:B------:R-:W-:Y:S01]  /*1550*/  IMAD.MOV R6, RZ, RZ, -R6 ;  /* 0x000000ffff067224 */ /* 0x000fe200078e0a06 */
[----:B0-----:R-:W-:-:S04]  /*1560*/  LEA R15, P2, R3, UR4, 0x2 ;  /* 0x00000004030f7c11 */ /* 0x001fc8000f8410ff */
[----:B------:R-:W-:Y:S02]  /*1570*/  IADD3 R15, P0, PT, R15, 0x2000, RZ ;  /* 0x000020000f0f7810 */ /* 0x000fe40007f1e0ff */
[----:B------:R-:W-:Y:S01]  /*1580*/  LEA.HI.X R3, R3, UR5, R0, 0x2, P2 ;  /* 0x0000000503037c11 */ /* 0x000fe200090f1400 */
[----:B------:R-:W-:-:S04]  /*1590*/  IMAD.MOV.U32 R0, RZ, RZ, R8 ;  /* 0x000000ffff007224 */ /* 0x000fc800078e0008 */
[----:B------:R-:W-:-:S07]  /*15a0*/  IMAD.X R3, RZ, RZ, R3, P0 ;  /* 0x000000ffff037224 */ /* 0x000fce00000e0603 */
.L_x_109:
        /* <DEDUP_REMOVED lines=31> */
.L_x_108:
[----:B------:R-:W-:Y:S05]  /*17a0*/  BSYNC.RECONVERGENT B2 ;  /* 0x0000000000027941 */ /* 0x000fea0003800200 */
.L_x_107:
[----:B------:R-:W-:Y:S05]  /*17b0*/  @!P1 BRA `(.L_x_106) ;  /* 0x0000000000e89947 */ /* 0x000fea0003800000 */
[----:B------:R-:W-:Y:S01]  /*17c0*/  ISETP.GE.U32.AND P0, PT, R24, 0x8, PT ;  /* 0x000000081800780c */ /* 0x000fe20003f06070 */
[----:B------:R-:W-:Y:S01]  /*17d0*/  BSSY.RECONVERGENT B2, `(.L_x_110) ;  /* 0x0000016000027945 */ /* 0x000fe20003800200 */
[----:B------:R-:W-:-:S04]  /*17e0*/  LOP3.LUT R17, R4, 0x7, RZ, 0xc0, !PT ;  /* 0x0000000704117812 */ /* 0x000fc800078ec0ff */
[----:B------:R-:W-:-:S07]  /*17f0*/  ISETP.NE.AND P1, PT, R17, RZ, PT ;  /* 0x000000ff1100720c */ /* 0x000fce0003f25270 */
[----:B------:R-:W-:Y:S06]  /*1800*/  @!P0 BRA `(.L_x_111) ;  /* 0x0000000000488947 */ /* 0x000fec0003800000 */
[----:B------:R-:W0:Y:S01]  /*1810*/  LDCU.64 UR4, c[0x0][0x380] ;  /* 0x00007000ff0477ac */ /* 0x000e220008000a00 */
[----:B------:R-:W-:-:S05]  /*1820*/  IADD3 R3, P0, PT, R0, R9, RZ ;  /* 0x0000000900037210 */ /* 0x000fca0007f1e0ff */
[----:B------:R-:W-:Y:S01]  /*1830*/  IMAD.X R6, RZ, RZ, R11, P0 ;  /* 0x000000ffff067224 */ /* 0x000fe200000e060b */
        /* <DEDUP_REMOVED lines=15> */
.L_x_111:
[----:B------:R-:W-:Y:S05]  /*1930*/  BSYNC.RECONVERGENT B2 ;  /* 0x0000000000027941 */ /* 0x000fea0003800200 */
.L_x_110:
        /* <DEDUP_REMOVED lines=18> */
.L_x_113:
[----:B------:R-:W-:Y:S05]  /*1a60*/  BSYNC.RECONVERGENT B2 ;  /* 0x0000000000027941 */ /* 0x000fea0003800200 */
.L_x_112:
[----:B------:R-:W-:Y:S05]  /*1a70*/  @!P1 BRA `(.L_x_106) ;  /* 0x0000000000389947 */ /* 0x000fea0003800000 */
[----:B------:R-:W0:Y:S01]  /*1a80*/  LDCU.64 UR4, c[0x0][0x380] ;  /* 0x00007000ff0477ac */ /* 0x000e220008000a00 */
[----:B------:R-:W-:Y:S01]  /*1a90*/  IADD3 R5, P0, PT, R0, R9, RZ ;  /* 0x0000000900057210 */ /* 0x000fe20007f1e0ff */
[----:B------:R-:W-:-:S04]  /*1aa0*/  IMAD.MOV R0, RZ, RZ, -R6 ;  /* 0x000000ffff007224 */ /* 0x000fc800078e0a06 */
[----:B------:R-:W-:Y:S01]  /*1ab0*/  IMAD.X R4, RZ, RZ, R11, P0 ;  /* 0x000000ffff047224 */ /* 0x000fe200000e060b */
[----:B0-----:R-:W-:-:S04]  /*1ac0*/  LEA R2, P1, R5, UR4, 0x2 ;  /* 0x0000000405027c11 */ /* 0x001fc8000f8210ff */
[----:B------:R-:W-:-:S09]  /*1ad0*/  LEA.HI.X R5, R5, UR5, R4, 0x2, P1 ;  /* 0x0000000505057c11 */ /* 0x000fd200088f1404 */
.L_x_114:
[----:B------:R-:W-:-:S06]  /*1ae0*/  IMAD.MOV.U32 R3, RZ, RZ, R5 ;  /* 0x000000ffff037224 */ /* 0x000fcc00078e0005 */
[----:B------:R0:W2:Y:S01]  /*1af0*/  LDG.E R3, desc[UR6][R2.64] ;  /* 0x0000000602037981 */ /* 0x0000a2000c1e1900 */
[----:B------:R-:W-:-:S05]  /*1b00*/  VIADD R0, R0, 0x1 ;  /* 0x0000000100007836 */ /* 0x000fca0000000000 */
[----:B------:R-:W-:Y:S02]  /*1b10*/  ISETP.NE.AND P0, PT, R0, RZ, PT ;  /* 0x000000ff0000720c */ /* 0x000fe40003f05270 */
[----:B0-----:R-:W-:-:S05]  /*1b20*/  IADD3 R2, P1, PT, R2, 0x400, RZ ;  /* 0x0000040002027810 */ /* 0x001fca0007f3e0ff */
[----:B------:R-:W-:Y:S02]  /*1b30*/  IMAD.X R5, RZ, RZ, R5, P1 ;  /* 0x000000ffff057224 */ /* 0x000fe400008e0605 */
[----:B--2---:R-:W-:-:S04]  /*1b40*/  IMAD.IADD R10, R3, 0x1, R10 ;  /* 0x00000001030a7824 */ /* 0x004fc800078e020a */
[----:B------:R-:W-:Y:S05]  /*1b50*/  @P0 BRA `(.L_x_114) ;  /* 0xfffffffc00e00947 */ /* 0x000fea000383ffff */
.L_x_106:
[----:B------:R-:W-:Y:S05]  /*1b60*/  BSYNC.RECONVERGENT B1 ;  /* 0x0000000000017941 */ /* 0x000fea0003800200 */
.L_x_104:
[----:B------:R-:W0:Y:S01]  /*1b70*/  S2R R6, SR_LANEID ;  /* 0x0000000000067919 */ /* 0x000e220000000000 */
[----:B------:R-:W-:Y:S01]  /*1b80*/  ISETP.NE.AND P5, PT, R8, RZ, PT ;  /* 0x000000ff0800720c */ /* 0x000fe20003fa5270 */
        /* <DEDUP_REMOVED lines=39> */
[----:B------:R-:W-:-:S07]  /*1e00*/  IMAD.IADD R7, R0, 0x1, R3 ;  /* 0x0000000100077824 */ /* 0x000fce00078e0203 */
.L_x_102:
[----:B------:R-:W-:Y:S05]  /*1e10*/  BSYNC.RECONVERGENT B0 ;  /* 0x0000000000007941 */ /* 0x000fea0003800200 */
.L_x_87:
[----:B------:R-:W-:Y:S05]  /*1e20*/  @P5 EXIT ;  /* 0x000000000000594d */ /* 0x000fea0003800000 */
[----:B------:R-:W3:Y:S01]  /*1e30*/  LDC.64 R2, c[0x0][0x388] ;  /* 0x0000e200ff027b82 */ /* 0x000ee20000000a00 */
[----:B------:R-:W0:Y:S02]  /*1e40*/  LDCU UR4, c[0x0][0x39c] ;  /* 0x00007380ff0477ac */ /* 0x000e240008000800 */
[----:B012---:R-:W-:-:S05]  /*1e50*/  VIADD R7, R7, UR4 ;  /* 0x0000000407077c36 */ /* 0x007fca0008000000 */
[----:B---3--:R-:W-:Y:S01]  /*1e60*/  STG.E desc[UR6][R2.64], R7 ;  /* 0x0000000702007986 */ /* 0x008fe2000c101906 */
[----:B------:R-:W-:Y:S05]  /*1e70*/  EXIT ;  /* 0x000000000000794d */ /* 0x000fea0003800000 */
.L_x_115:
        /* <DEDUP_REMOVED lines=16> */
.L_x_274:


//--------------------- .text._ZN3cub18CUB_300001_SM_10006detail6reduce28DeviceReduceSingleTileKernelINS2_10policy_hubIijN4cuda3std3__44plusIiEEE10Policy1000EPiSC_iS9_iiNS7_10__identityEEEvT0_T1_T2_T3_T4_T6_ --------------------------
	.section	.text._ZN3cub18CUB_300001_SM_10006detail6reduce28DeviceReduceSingleTileKernelINS2_10policy_hubIijN4cuda3std3__44plusIiEEE10Policy1000EPiSC_iS9_iiNS7_10__identityEEEvT0_T1_T2_T3_T4_T6_,"ax",@progbits
	.align	128
        .global         _ZN3cub18CUB_300001_SM_10006detail6reduce28DeviceReduceSingleTileKernelINS2_10policy_hubIijN4cuda3std3__44plusIiEEE10Policy1000EPiSC_iS9_iiNS7_10__identityEEEvT0_T1_T2_T3_T4_T6_
        .type           _ZN3cub18CUB_300001_SM_10006detail6reduce28DeviceReduceSingleTileKernelINS2_10policy_hubIijN4cuda3std3__44plusIiEEE10Policy1000EPiSC_iS9_iiNS7_10__identityEEEvT0_T1_T2_T3_T4_T6_,@function
        .size           _ZN3cub18CUB_300001_SM_10006detail6reduce28DeviceReduceSingleTileKernelINS2_10policy_hubIijN4cuda3std3__44plusIiEEE10Policy1000EPiSC_iS9_iiNS7_10__identityEEEvT0_T1_T2_T3_T4_T6_,(.L_x_275 - _ZN3cub18CUB_300001_SM_10006detail6reduce28DeviceReduceSingleTileKernelINS2_10policy_hubIijN4cuda3std3__44plusIiEEE10Policy1000EPiSC_iS9_iiNS7_10__identityEEEvT0_T1_T2_T3_T4_T6_)
        .other          _ZN3cub18CUB_300001_SM_10006detail6reduce28DeviceReduceSingleTileKernelINS2_10policy_hubIijN4cuda3std3__44plusIiEEE10Policy1000EPiSC_iS9_iiNS7_10__identityEEEvT0_T1_T2_T3_T4_T6_,@"STO_CUDA_ENTRY STV_DEFAULT"
_ZN3cub18CUB_300001_SM_10006detail6reduce28DeviceReduceSingleTileKernelINS2_10policy_hubIijN4cuda3std3__44plusIiEEE10Policy1000EPiSC_iS9_iiNS7_10__identityEEEvT0_T1_T2_T3_T4_T6_:
.text._ZN3cub18CUB_300001_SM_10006detail6reduce28DeviceReduceSingleTileKernelINS2_10policy_hubIijN4cuda3std3__44plusIiEEE10Policy1000EPiSC_iS9_iiNS7_10__identityEEEvT0_T1_T2_T3_T4_T6_:
        /* <DEDUP_REMOVED lines=13> */
.L_x_116:
        /* <DEDUP_REMOVED lines=16> */
.L_x_121:
[----:B------:R-:W-:Y:S05]  /*01d0*/  BSYNC.RECONVERGENT B1 ;  /* 0x0000000000017941 */ /* 0x000fea0003800200 */
.L_x_120:
        /* <DEDUP_REMOVED lines=16> */
.L_x_126:
        /* <DEDUP_REMOVED lines=9> */
.L_x_125:
[----:B------:R-:W-:Y:S05]  /*0370*/  BSYNC.RECONVERGENT B2 ;  /* 0x0000000000027941 */ /* 0x000fea0003800200 */
.L_x_124:
        /* <DEDUP_REMOVED lines=8> */
.L_x_129:
        /* <DEDUP_REMOVED lines=35> */
.L_x_128:
[----:B------:R-:W-:Y:S05]  /*0630*/  BSYNC.RECONVERGENT B2 ;  /* 0x0000000000027941 */ /* 0x000fea0003800200 */
.L_x_127:
        /* <DEDUP_REMOVED lines=22> */
.L_x_131:
[----:B------:R-:W-:Y:S05]  /*07a0*/  BSYNC.RECONVERGENT B2 ;  /* 0x0000000000027941 */ /* 0x000fea0003800200 */
.L_x_130:
        /* <DEDUP_REMOVED lines=10> */
.L_x_123:
[----:B------:R-:W-:Y:S05]  /*0850*/  BSYNC.RECONVERGENT B1 ;  /* 0x0000000000017941 */ /* 0x000fea0003800200 */
.L_x_122:
        /* <DEDUP_REMOVED lines=45> */
.L_x_132:
        /* <DEDUP_REMOVED lines=67> */
.L_x_119:
        /* <DEDUP_REMOVED lines=22> */
.L_x_136:
        /* <DEDUP_REMOVED lines=20> */
.L_x_134:
        /* <DEDUP_REMOVED lines=20> */
.L_x_140:
        /* <DEDUP_REMOVED lines=8> */
.L_x_139:
[----:B------:R-:W-:Y:S05]  /*13c0*/  BSYNC.RECONVERGENT B2 ;  /* 0x0000000000027941 */ /* 0x000fea0003800200 */
.L_x_138:
        /* <DEDUP_REMOVED lines=16> */
.L_x_143:
        /* <DEDUP_REMOVED lines=39> */
.L_x_142:
[----:B------:R-:W-:Y:S05]  /*1740*/  BSYNC.RECONVERGENT B2 ;  /* 0x0000000000027941 */ /* 0x000fea0003800200 */
.L_x_141:
        /* <DEDUP_REMOVED lines=27> */
.L_x_145:
[----:B------:R-:W-:Y:S05]  /*1900*/  BSYNC.RECONVERGENT B2 ;  /* 0x0000000000027941 */ /* 0x000fea0003800200 */
.L_x_144:
        /* <DEDUP_REMOVED lines=10> */
.L_x_137:
[----:B------:R-:W-:Y:S05]  /*19b0*/  BSYNC.RECONVERGENT B1 ;  /* 0x0000000000017941 */ /* 0x000fea0003800200 */
.L_x_135:
        /* <DEDUP_REMOVED lines=43> */
.L_x_118:
        /* <DEDUP_REMOVED lines=12> */
.L_x_148:
[----:B------:R-:W-:Y:S05]  /*1d30*/  BSYNC.RECONVERGENT B1 ;  /* 0x0000000000017941 */ /* 0x000fea0003800200 */
.L_x_147:
        /* <DEDUP_REMOVED lines=16> */
.L_x_153:
        /* <DEDUP_REMOVED lines=9> */
.L_x_152:
[----:B------:R-:W-:Y:S05]  /*1ed0*/  BSYNC.RECONVERGENT B2 ;  /* 0x0000000000027941 */ /* 0x000fea0003800200 */
.L_x_151:
        /* <DEDUP_REMOVED lines=8> */
.L_x_156:
        /* <DEDUP_REMOVED lines=35> */
.L_x_155:
[----:B------:R-:W-:Y:S05]  /*2190*/  BSYNC.RECONVERGENT B2 ;  /* 0x0000000000027941 */ /* 0x000fea0003800200 */
.L_x_154:
        /* <DEDUP_REMOVED lines=22> */
.L_x_158:
[----:B------:R-:W-:Y:S05]  /*2300*/  BSYNC.RECONVERGENT B2 ;  /* 0x0000000000027941 */ /* 0x000fea0003800200 */
.L_x_157:
        /* <DEDUP_REMOVED lines=10> */
.L_x_150:
[----:B------:R-:W-:Y:S05]  /*23b0*/  BSYNC.RECONVERGENT B1 ;  /* 0x0000000000017941 */ /* 0x000fea0003800200 */
.L_x_149:
        /* <DEDUP_REMOVED lines=45> */
.L_x_159:
        /* <DEDUP_REMOVED lines=67> */
.L_x_146:
        /* <DEDUP_REMOVED lines=33> */
.L_x_162:
        /* <DEDUP_REMOVED lines=32> */
.L_x_160:
        /* <DEDUP_REMOVED lines=20> */
.L_x_166:
        /* <DEDUP_REMOVED lines=8> */
.L_x_165:
[----:B------:R-:W-:Y:S05]  /*3090*/  BSYNC.RECONVERGENT B2 ;  /* 0x0000000000027941 */ /* 0x000fea0003800200 */
.L_x_164:
        /* <DEDUP_REMOVED lines=16> */
.L_x_169:
        /* <DEDUP_REMOVED lines=39> */
.L_x_168:
[----:B------:R-:W-:Y:S05]  /*3410*/  BSYNC.RECONVERGENT B2 ;  /* 0x0000000000027941 */ /* 0x000fea0003800200 */
.L_x_167:
        /* <DEDUP_REMOVED lines=27> */
.L_x_171:
[----:B------:R-:W-:Y:S05]  /*35d0*/  BSYNC.RECONVERGENT B2 ;  /* 0x0000000000027941 */ /* 0x000fea0003800200 */
.L_x_170:
        /* <DEDUP_REMOVED lines=10> */
.L_x_163:
[----:B------:R-:W-:Y:S05]  /*3680*/  BSYNC.RECONVERGENT B1 ;  /* 0x0000000000017941 */ /* 0x000fea0003800200 */
.L_x_161:
        /* <DEDUP_REMOVED lines=42> */
.L_x_133:
[----:B------:R-:W-:Y:S05]  /*3930*/  BSYNC.RECONVERGENT B0 ;  /* 0x0000000000007941 */ /* 0x000fea0003800200 */
.L_x_117:
[----:B------:R-:W-:Y:S05]  /*3940*/  @P0 EXIT ;  /* 0x000000000000094d */ /* 0x000fea0003800000 */
[----:B-1----:R-:W1:Y:S01]  /*3950*/  LDC.64 R4, c[0x0][0x388] ;  /* 0x0000e200ff047b82 */ /* 0x002e620000000a00 */
[----:B------:R-:W0:Y:S02]  /*3960*/  LDCU UR4, c[0x0][0x398] ;  /* 0x00007300ff0477ac */ /* 0x000e240008000800 */
[----:B0-234-:R-:W-:-:S05]  /*3970*/  VIADD R3, R3, UR4 ;  /* 0x0000000403037c36 */ /* 0x01dfca0008000000 */
[----:B-1----:R-:W-:Y:S01]  /*3980*/  STG.E desc[UR6][R4.64], R3 ;  /* 0x0000000304007986 */ /* 0x002fe2000c101906 */
[----:B------:R-:W-:Y:S05]  /*3990*/  EXIT ;  /* 0x000000000000794d */ /* 0x000fea0003800000 */
.L_x_172:
        /* <DEDUP_REMOVED lines=14> */
.L_x_275:


//--------------------- .text._ZN3cub18CUB_300001_SM_10006detail6reduce18DeviceReduceKernelINS2_10policy_hubIijN4cuda3std3__44plusIiEEE10Policy1000EN6thrust24THRUST_300001_SM_1000_NS6detail15normal_iteratorINSD_10device_ptrIiEEEEjS9_iNS7_10__identityEEEvT0_PT3_T1_NS0_13GridEvenShareISN_EET2_T4_ --------------------------
	.section	.text._ZN3cub18CUB_300001_SM_10006detail6reduce18DeviceReduceKernelINS2_10policy_hubIijN4cuda3std3__44plusIiEEE10Policy1000EN6thrust24THRUST_300001_SM_1000_NS6detail15normal_iteratorINSD_10device_ptrIiEEEEjS9_iNS7_10__identityEEEvT0_PT3_T1_NS0_13GridEvenShareISN_EET2_T4_,"ax",@progbits
	.align	128
        .global         _ZN3cub18CUB_300001_SM_10006detail6reduce18DeviceReduceKernelINS2_10policy_hubIijN4cuda3std3__44plusIiEEE10Policy1000EN6thrust24THRUST_300001_SM_1000_NS6detail15normal_iteratorINSD_10device_ptrIiEEEEjS9_iNS7_10__identityEEEvT0_PT3_T1_NS0_13GridEvenShareISN_EET2_T4_
        .type           _ZN3cub18CUB_300001_SM_10006detail6reduce18DeviceReduceKernelINS2_10policy_hubIijN4cuda3std3__44plusIiEEE10Policy1000EN6thrust24THRUST_300001_SM_1000_NS6detail15normal_iteratorINSD_10device_ptrIiEEEEjS9_iNS7_10__identityEEEvT0_PT3_T1_NS0_13GridEvenShareISN_EET2_T4_,@function
        .size           _ZN3cub18CUB_300001_SM_10006detail6reduce18DeviceReduceKernelINS2_10policy_hubIijN4cuda3std3__44plusIiEEE10Policy1000EN6thrust24THRUST_300001_SM_1000_NS6detail15normal_iteratorINSD_10device_ptrIiEEEEjS9_iNS7_10__identityEEEvT0_PT3_T1_NS0_13GridEvenShareISN_EET2_T4_,(.L_x_276 - _ZN3cub18CUB_300001_SM_10006detail6reduce18DeviceReduceKernelINS2_10policy_hubIijN4cuda3std3__44plusIiEEE10Policy1000EN6thrust24THRUST_300001_SM_1000_NS6detail15normal_iteratorINSD_10device_ptrIiEEEEjS9_iNS7_10__identityEEEvT0_PT3_T1_NS0_13GridEvenShareISN_EET2_T4_)
        .other          _ZN3cub18CUB_300001_SM_10006detail6reduce18DeviceReduceKernelINS2_10policy_hubIijN4cuda3std3__44plusIiEEE10Policy1000EN6thrust24THRUST_300001_SM_1000_NS6detail15normal_iteratorINSD_10device_ptrIiEEEEjS9_iNS7_10__identityEEEvT0_PT3_T1_NS0_13GridEvenShareISN_EET2_T4_,@"STO_CUDA_ENTRY STV_DEFAULT"
_ZN3cub18CUB_300001_SM_10006detail6reduce18DeviceReduceKernelINS2_10policy_hubIijN4cuda3std3__44plusIiEEE10Policy1000EN6thrust24THRUST_300001_SM_1000_NS6detail15normal_iteratorINSD_10device_ptrIiEEEEjS9_iNS7_10__identityEEEvT0_PT3_T1_NS0_13GridEvenShareISN_EET2_T4_:
.text._ZN3cub18CUB_300001_SM_10006detail6reduce18DeviceReduceKernelINS2_10policy_hubIijN4cuda3std3__44plusIiEEE10Policy1000EN6thrust24THRUST_300001_SM_1000_NS6detail15normal_iteratorINSD_10device_ptrIiEEEEjS9_iNS7_10__identityEEEvT0_PT3_T1_NS0_13GridEvenShareISN_EET2_T4_:
[----:B------:R-:W-:Y:S01]  /*0000*/  LDC R1, c[0x0][0x37c] ;  /* 0x0000df00ff017b82 */ /* 0x000fe20000000800 */
[----:B------:R-:W0:Y:S07]  /*0010*/  S2R R3, SR_CTAID.X ;  /* 0x0000000000037919 */ /* 0x000e2e0000002500 */
[----:B------:R-:W1:Y:S01]  /*0020*/  LDC.64 R8, c[0x0][0x3a8] ;  /* 0x0000ea00ff087b82 */ /* 0x000e620000000a00 */
[----:B------:R-:W2:Y:S01]  /*0030*/  LDCU.64 UR6, c[0x0][0x358] ;  /* 0x00006b00ff0677ac */ /* 0x000ea20008000a00 */
[----:B------:R-:W-:Y:S01]  /*0040*/  BSSY.RECONVERGENT B0, `(.L_x_173) ;  /* 0x0000236000007945 */ /* 0x000fe20003800200 */
[----:B-1----:R-:W-:-:S02]  /*0050*/  IMAD.SHL.U32 R13, R9, 0x1000, RZ ;  /* 0x00001000090d7824 */ /* 0x002fc400078e00ff */
[----:B0-----:R-:W-:-:S05]  /*0060*/  IMAD R0, R3, -0x1000, R8 ;  /* 0xfffff00003007824 */ /* 0x001fca00078e0208 */
[----:B------:R-:W-:-:S13]  /*0070*/  ISETP.GT.U32.AND P0, PT, R0, 0xfff, PT ;  /* 0x00000fff0000780c */ /* 0x000fda0003f04070 */
[----:B--2---:R-:W-:Y:S05]  /*0080*/  @P0 BRA `(.L_x_174) ;  /* 0x0000001000540947 */ /* 0x004fea0003800000 */
[----:B------:R-:W0:Y:S01]  /*0090*/  S2R R2, SR_TID.X ;  /* 0x0000000000027919 */ /* 0x000e220000002100 */
[----:B------:R-:W-:Y:S01]  /*00a0*/  BSSY.RECONVERGENT B1, `(.L_x_175) ;  /* 0x000000a000017945 */ /* 0x000fe20003800200 */
[----:B------:R-:W-:Y:S01]  /*00b0*/  IMAD.MOV.U32 R14, RZ, RZ, RZ ;  /* 0x000000ffff0e7224 */ /* 0x000fe200078e00ff */
[----:B0-----:R-:W-:Y:S01]  /*00c0*/  ISETP.GE.U32.AND P0, PT, R2, R0, PT ;  /* 0x000000000200720c */ /* 0x001fe20003f06070 */
[----:B------:R-:W-:-:S12]  /*00d0*/  IMAD.MOV.U32 R4, RZ, RZ, R2 ;  /* 0x000000ffff047224 */ /* 0x000fd800078e0002 */
[----:B------:R-:W-:Y:S05]  /*00e0*/  @P0 BRA `(.L_x_176) ;  /* 0x0000000000140947 */ /* 0x000fea0003800000 */
[----:B------:R-:W0:Y:S01]  /*00f0*/  LDC.64 R14, c[0x0][0x380] ;  /* 0x0000e000ff0e7b82 */ /* 0x000e220000000a00 */
[----:B------:R-:W-:-:S04]  /*0100*/  IMAD R5, R3, 0x1000, R2 ;  /* 0x0000100003057824 */ /* 0x000fc800078e0202 */
[----:B0-----:R-:W-:-:S06]  /*0110*/  IMAD.WIDE.U32 R14, R5, 0x4, R14 ;  /* 0x00000004050e7825 */ /* 0x001fcc00078e000e */
[----:B------:R0:W5:Y:S01]  /*0120*/  LDG.E R14, desc[UR6][R14.64] ;  /* 0x000000060e0e7981 */ /* 0x000162000c1e1900 */
[----:B------:R-:W-:-:S07]  /*0130*/  VIADD R4, R2, 0x100 ;  /* 0x0000010002047836 */ /* 0x000fce0000000000 */
.L_x_176:
[----:B------:R-:W-:Y:S05]  /*0140*/  BSYNC.RECONVERGENT B1 ;  /* 0x0000000000017941 */ /* 0x000fea0003800200 */
.L_x_175:
[----:B------:R-:W-:Y:S01]  /*0150*/  ISETP.GE.U32.AND P0, PT, R4, R0, PT ;  /* 0x000000000400720c */ /* 0x000fe20003f06070 */
[----:B------:R-:W-:-:S12]  /*0160*/  BSSY.RECONVERGENT B1, `(.L_x_177) ;  /* 0x0000097000017945 */ /* 0x000fd80003800200 */
[----:B------:R-:W-:Y:S05]  /*0170*/  @P0 BRA `(.L_x_178) ;  /* 0x0000000800540947 */ /* 0x000fea0003800000 */
[----:B------:R-:W-:Y:S01]  /*0180*/  LOP3.LUT R5, RZ, R4, RZ, 0x33, !PT ;  /* 0x00000004ff057212 */ /* 0x000fe200078e33ff */
[----:B------:R-:W-:Y:S04]  /*0190*/  BSSY.RECONVERGENT B2, `(.L_x_179) ;  /* 0x000004b000027945 */ /* 0x000fe80003800200 */
[----:B------:R-:W-:-:S04]  /*01a0*/  IMAD.IADD R8, R5, 0x1, R8 ;  /* 0x0000000105087824 */ /* 0x000fc800078e0208 */
[----:B------:R-:W-:-:S05]  /*01b0*/  IMAD R8, R3, -0x1000, R8 ;  /* 0xfffff00003087824 */ /* 0x000fca00078e0208 */
[C---:B------:R-:W-:Y:S02]  /*01c0*/  ISETP.GE.U32.AND P0, PT, R8.reuse, 0xf00, PT ;  /* 0x00000f000800780c */ /* 0x040fe40003f06070 */
[----:B------:R-:W-:-:S04]  /*01d0*/  LEA.HI R5, R8, 0x1, RZ, 0x18 ;  /* 0x0000000108057811 */ /* 0x000fc800078fc0ff */
[----:B------:R-:W-:-:S07]  /*01e0*/  LOP3.LUT R6, R5, 0xf, RZ, 0xc0, !PT ;  /* 0x0000000f05067812 */ /* 0x000fce00078ec0ff */
[----:B------:R-:W-:Y:S05]  /*01f0*/  @!P0 BRA `(.L_x_180) ;  /* 0x0000000400108947 */ /* 0x000fea0003800000 */
[----:B------:R-:W-:Y:S01]  /*0200*/  LOP3.LUT R8, R5, 0x1fffff0, RZ, 0xc0, !PT ;  /* 0x01fffff005087812 */ /* 0x000fe200078ec0ff */
[----:B------:R-:W-:Y:S01]  /*0210*/  BSSY.RECONVERGENT B3, `(.L_x_181) ;  /* 0x0000041000037945 */ /* 0x000fe20003800200 */
[----:B------:R-:W-:Y:S01]  /*0220*/  LOP3.LUT R7, R4, 0x800, RZ, 0xfc, !PT ;  /* 0x0000080004077812 */ /* 0x000fe200078efcff */
[----:B------:R-:W-:Y:S01]  /*0230*/  IMAD R4, R3, 0x1000, R4 ;  /* 0x0000100003047824 */ /* 0x000fe200078e0204 */
[----:B------:R-:W-:-:S07]  /*0240*/  IADD3 R8, PT, PT, -R8, RZ, RZ ;  /* 0x000000ff08087210 */ /* 0x000fce0007ffe1ff */
.L_x_182:
[----:B------:R-:W1:Y:S01]  /*0250*/  LDC.64 R12, c[0x0][0x380] ;  /* 0x0000e000ff0c7b82 */ /* 0x000e620000000a00 */
[----:B------:R-:W-:-:S04]  /*0260*/  VIADD R21, R4, 0x100 ;  /* 0x0000010004157836 */ /* 0x000fc80000000000 */
[----:B-1----:R-:W-:-:S04]  /*0270*/  IMAD.WIDE.U32 R20, R21, 0x4, R12 ;  /* 0x0000000415147825 */ /* 0x002fc800078e000c */
[C---:B------:R-:W-:Y:S01]  /*0280*/  IMAD.WIDE.U32 R16, R4.reuse, 0x4, R12 ;  /* 0x0000000404107825 */ /* 0x040fe200078e000c */
[----:B0-----:R-:W2:Y:S04]  /*0290*/  LDG.E R15, desc[UR6][R20.64] ;  /* 0x00000006140f7981 */ /* 0x001ea8000c1e1900 */
[----:B------:R0:W2:Y:S01]  /*02a0*/  LDG.E R9, desc[UR6][R16.64] ;  /* 0x0000000610097981 */ /* 0x0000a2000c1e1900 */
[C---:B------:R-:W-:Y:S02]  /*02b0*/  VIADD R29, R4.reuse, 0x600 ;  /* 0x00000600041d7836 */ /* 0x040fe40000000000 */
[C---:B------:R-:W-:Y:S01]  /*02c0*/  VIADD R27, R4.reuse, 0x300 ;  /* 0x00000300041b7836 */ /* 0x040fe20000000000 */
[C---:B------:R-:W-:Y:S01]  /*02d0*/  IADD3 R28, PT, PT, R4.reuse, 0x800, RZ ;  /* 0x00000800041c7810 */ /* 0x040fe20007ffe0ff */
[----:B------:R-:W-:-:S02]  /*02e0*/  VIADD R11, R4, 0x200 ;  /* 0x00000200040b7836 */ /* 0x000fc40000000000 */
[----:B------:R-:W-:-:S04]  /*02f0*/  IMAD.WIDE.U32 R26, R27, 0x4, R12 ;  /* 0x000000041b1a7825 */ /* 0x000fc800078e000c */
[--C-:B0-----:R-:W-:Y:S02]  /*0300*/  IMAD.WIDE.U32 R16, R29, 0x4, R12.reuse ;  /* 0x000000041d107825 */ /* 0x101fe400078e000c */
[----:B------:R-:W3:Y:S02]  /*0310*/  LDG.E R26, desc[UR6][R26.64] ;  /* 0x000000061a1a7981 */ /* 0x000ee4000c1e1900 */
[C---:B------:R-:W-:Y:S02]  /*0320*/  VIADD R19, R4.reuse, 0x400 ;  /* 0x0000040004137836 */ /* 0x040fe40000000000 */
[C---:B------:R-:W-:Y:S01]  /*0330*/  VIADD R23, R4.reuse, 0x500 ;  /* 0x0000050004177836 */ /* 0x040fe20000000000 */
[----:B------:R0:W4:Y:S01]  /*0340*/  LDG.E R22, desc[UR6][R16.64] ;  /* 0x0000000610167981 */ /* 0x000122000c1e1900 */
[----:B------:R-:W-:Y:S02]  /*0350*/  VIADD R29, R4, 0x700 ;  /* 0x00000700041d7836 */ /* 0x000fe40000000000 */
[----:B------:R-:W-:-:S04]  /*0360*/  IMAD.WIDE.U32 R10, R11, 0x4, R12 ;  /* 0x000000040b0a7825 */ /* 0x000fc800078e000c */
[--C-:B------:R-:W-:Y:S01]  /*0370*/  IMAD.WIDE.U32 R18, R19, 0x4, R12.reuse ;  /* 0x0000000413127825 */ /* 0x100fe200078e000c */
[----:B------:R1:W3:Y:S03]  /*0380*/  LDG.E R25, desc[UR6][R10.64] ;  /* 0x000000060a197981 */ /* 0x0002e6000c1e1900 */
[--C-:B------:R-:W-:Y:S01]  /*0390*/  IMAD.WIDE.U32 R20, R23, 0x4, R12.reuse ;  /* 0x0000000417147825 */ /* 0x100fe200078e000c */
[----:B------:R-:W4:Y:S03]  /*03a0*/  LDG.E R24, desc[UR6][R18.64] ;  /* 0x0000000612187981 */ /* 0x000f26000c1e1900 */
[--C-:B0-----:R-:W-:Y:S01]  /*03b0*/  IMAD.WIDE.U32 R16, R29, 0x4, R12.reuse ;  /* 0x000000041d107825 */ /* 0x101fe200078e000c */
[----:B------:R0:W4:Y:S03]  /*03c0*/  LDG.E R23, desc[UR6][R20.64] ;  /* 0x0000000614177981 */ /* 0x000126000c1e1900 */
[----:B------:R-:W-:Y:S01]  /*03d0*/  IMAD.WIDE.U32 R28, R28, 0x4, R12 ;  /* 0x000000041c1c7825 */ /* 0x000fe200078e000c */
[----:B------:R-:W4:Y:S03]  /*03e0*/  LDG.E R19, desc[UR6][R16.64] ;  /* 0x0000000610137981 */ /* 0x000f26000c1e1900 */
[----:B------:R-:W-:-:S02]  /*03f0*/  VIADD R27, R4, 0xa00 ;  /* 0x00000a00041b7836 */ /* 0x000fc40000000000 */
[----:B-1----:R-:W-:Y:S01]  /*0400*/  VIADD R11, R4, 0x900 ;  /* 0x00000900040b7836 */ /* 0x002fe20000000000 */
[----:B------:R1:W4:Y:S01]  /*0410*/  LDG.E R18, desc[UR6][R28.64] ;  /* 0x000000061c127981 */ /* 0x000322000c1e1900 */
[----:B0-----:R-:W-:-:S04]  /*0420*/  IMAD.WIDE.U32 R20, R27, 0x4, R12 ;  /* 0x000000041b147825 */ /* 0x001fc800078e000c */
[----:B------:R-:W-:Y:S02]  /*0430*/  VIADD R27, R4, 0xb00 ;  /* 0x00000b00041b7836 */ /* 0x000fe40000000000 */
[----:B------:R-:W-:-:S04]  /*0440*/  IMAD.WIDE.U32 R10, R11, 0x4, R12 ;  /* 0x000000040b0a7825 */ /* 0x000fc800078e000c */
[----:B-1----:R-:W-:Y:S02]  /*0450*/  VIADD R29, R4, 0xc00 ;  /* 0x00000c00041d7836 */ /* 0x002fe40000000000 */
[----:B------:R-:W4:Y:S02]  /*0460*/  LDG.E R11, desc[UR6][R10.64] ;  /* 0x000000060a0b7981 */ /* 0x000f24000c1e1900 */
[----:B------:R-:W-:-:S06]  /*0470*/  IMAD.WIDE.U32 R16, R29, 0x4, R12 ;  /* 0x000000041d107825 */ /* 0x000fcc00078e000c */
[----:B------:R0:W4:Y:S04]  /*0480*/  LDG.E R16, desc[UR6][R16.64] ;  /* 0x0000000610107981 */ /* 0x000128000c1e1900 */
[----:B------:R1:W4:Y:S01]  /*0490*/  LDG.E R10, desc[UR6][R20.64] ;  /* 0x00000006140a7981 */ /* 0x000322000c1e1900 */
[----:B0-----:R-:W-:Y:S01]  /*04a0*/  VIADD R17, R4, 0xf00 ;  /* 0x00000f0004117836 */ /* 0x001fe20000000000 */
[----:B--2--5:R-:W-:Y:S01]  /*04b0*/  IADD3 R9, PT, PT, R15, R9, R14 ;  /* 0x000000090f097210 */ /* 0x024fe20007ffe00e */
[----:B------:R-:W-:-:S04]  /*04c0*/  IMAD.WIDE.U32 R14, R27, 0x4, R12 ;  /* 0x000000041b0e7825 */ /* 0x000fc800078e000c */
[----:B------:R-:W-:Y:S02]  /*04d0*/  VIADD R27, R4, 0xd00 ;  /* 0x00000d00041b7836 */ /* 0x000fe40000000000 */
[----:B------:R-:W2:Y:S02]  /*04e0*/  LDG.E R15, desc[UR6][R14.64] ;  /* 0x000000060e0f7981 */ /* 0x000ea4000c1e1900 */
[----:B------:R-:W-:-:S04]  /*04f0*/  IMAD.WIDE.U32 R28, R27, 0x4, R12 ;  /* 0x000000041b1c7825 */ /* 0x000fc800078e000c */
[----:B------:R-:W-:Y:S02]  /*0500*/  VIADD R27, R4, 0xe00 ;  /* 0x00000e00041b7836 */ /* 0x000fe40000000000 */
[----:B------:R-:W2:Y:S02]  /*0510*/  LDG.E R29, desc[UR6][R28.64] ;  /* 0x000000061c1d7981 */ /* 0x000ea4000c1e1900 */
[----:B-1----:R-:W-:-:S04]  /*0520*/  IMAD.WIDE.U32 R20, R27, 0x4, R12 ;  /* 0x000000041b147825 */ /* 0x002fc800078e000c */
[----:B------:R-:W-:Y:S02]  /*0530*/  IMAD.WIDE.U32 R12, R17, 0x4, R12 ;  /* 0x00000004110c7825 */ /* 0x000fe400078e000c */
[----:B------:R-:W2:Y:S04]  /*0540*/  LDG.E R20, desc[UR6][R20.64] ;  /* 0x0000000614147981 */ /* 0x000ea8000c1e1900 */
[----:B------:R-:W2:Y:S01]  /*0550*/  LDG.E R12, desc[UR6][R12.64] ;  /* 0x000000060c0c7981 */ /* 0x000ea2000c1e1900 */
[----:B---3--:R-:W-:Y:S02]  /*0560*/  IADD3 R9, PT, PT, R26, R25, R9 ;  /* 0x000000191a097210 */ /* 0x008fe40007ffe009 */
[----:B------:R-:W-:Y:S02]  /*0570*/  IADD3 R8, PT, PT, R8, 0x10, RZ ;  /* 0x0000001008087810 */ /* 0x000fe40007ffe0ff */
[----:B----4-:R-:W-:-:S02]  /*0580*/  IADD3 R9, PT, PT, R23, R24, R9 ;  /* 0x0000001817097210 */ /* 0x010fc40007ffe009 */
[----:B------:R-:W-:Y:S02]  /*0590*/  ISETP.NE.AND P0, PT, R8, RZ, PT ;  /* 0x000000ff0800720c */ /* 0x000fe40003f05270 */
[----:B------:R-:W-:Y:S01]  /*05a0*/  IADD3 R9, PT, PT, R19, R22, R9 ;  /* 0x0000001613097210 */ /* 0x000fe20007ffe009 */
[----:B------:R-:W-:Y:S02]  /*05b0*/  VIADD R7, R7, 0x1000 ;  /* 0x0000100007077836 */ /* 0x000fe40000000000 */
[----:B------:R-:W-:Y:S01]  /*05c0*/  VIADD R4, R4, 0x1000 ;  /* 0x0000100004047836 */ /* 0x000fe20000000000 */
[----:B------:R-:W-:-:S04]  /*05d0*/  IADD3 R9, PT, PT, R11, R18, R9 ;  /* 0x000000120b097210 */ /* 0x000fc80007ffe009 */
[----:B--2---:R-:W-:-:S04]  /*05e0*/  IADD3 R9, PT, PT, R15, R10, R9 ;  /* 0x0000000a0f097210 */ /* 0x004fc80007ffe009 */
[----:B------:R-:W-:-:S04]  /*05f0*/  IADD3 R9, PT, PT, R29, R16, R9 ;  /* 0x000000101d097210 */ /* 0x000fc80007ffe009 */
[----:B------:R-:W-:Y:S01]  /*0600*/  IADD3 R14, PT, PT, R12, R20, R9 ;  /* 0x000000140c0e7210 */ /* 0x000fe20007ffe009 */
[----:B------:R-:W-:Y:S06]  /*0610*/  @P0 BRA `(.L_x_182) ;  /* 0xfffffffc000c0947 */ /* 0x000fec000383ffff */
[----:B------:R-:W-:Y:S05]  /*0620*/  BSYNC.RECONVERGENT B3 ;  /* 0x0000000000037941 */ /* 0x000fea0003800200 */
.L_x_181:
[----:B------:R-:W-:-:S07]  /*0630*/  VIADD R4, R7, 0xfffff800 ;  /* 0xfffff80007047836 */ /* 0x000fce0000000000 */
.L_x_180:
[----:B------:R-:W-:Y:S05]  /*0640*/  BSYNC.RECONVERGENT B2 ;  /* 0x0000000000027941 */ /* 0x000fea0003800200 */
.L_x_179:
[----:B------:R-:W-:-:S13]  /*0650*/  ISETP.NE.AND P0, PT, R6, RZ, PT ;  /* 0x000000ff0600720c */ /* 0x000fda0003f05270 */
[----:B------:R-:W-:Y:S05]  /*0660*/  @!P0 BRA `(.L_x_178) ;  /* 0x0000000400188947 */ /* 0x000fea0003800000 */
[----:B------:R-:W-:Y:S01]  /*0670*/  ISETP.GE.U32.AND P0, PT, R6, 0x8, PT ;  /* 0x000000080600780c */ /* 0x000fe20003f06070 */
[----:B------:R-:W-:Y:S01]  /*0680*/  BSSY.RECONVERGENT B2, `(.L_x_183) ;  /* 0x0000022000027945 */ /* 0x000fe20003800200 */
[----:B------:R-:W-:-:S04]  /*0690*/  LOP3.LUT R24, R5, 0x7, RZ, 0xc0, !PT ;  /* 0x0000000705187812 */ /* 0x000fc800078ec0ff */
[----:B------:R-:W-:-:S07]  /*06a0*/  ISETP.NE.AND P1, PT, R24, RZ, PT ;  /* 0x000000ff1800720c */ /* 0x000fce0003f25270 */
[----:B------:R-:W-:Y:S06]  /*06b0*/  @!P0 BRA `(.L_x_184) ;  /* 0x0000000000788947 */ /* 0x000fec0003800000 */
[----:B------:R-:W1:Y:S01]  /*06c0*/  LDC.64 R10, c[0x0][0x380] ;  /* 0x0000e000ff0a7b82 */ /* 0x000e620000000a00 */
[----:B------:R-:W-:-:S04]  /*06d0*/  IMAD R27, R3, 0x1000, R4 ;  /* 0x00001000031b7824 */ /* 0x000fc800078e0204 */
[C---:B------:R-:W-:Y:S02]  /*06e0*/  VIADD R21, R27.reuse, 0x100 ;  /* 0x000001001b157836 */ /* 0x040fe40000000000 */
[C---:B------:R-:W-:Y:S02]  /*06f0*/  VIADD R17, R27.reuse, 0x300 ;  /* 0x000003001b117836 */ /* 0x040fe40000000000 */
[C---:B------:R-:W-:Y:S01]  /*0700*/  VIADD R23, R27.reuse, 0x200 ;  /* 0x000002001b177836 */ /* 0x040fe20000000000 */
[C---:B------:R-:W-:Y:S01]  /*0710*/  IADD3 R7, PT, PT, R27.reuse, 0x400, RZ ;  /* 0x000004001b077810 */ /* 0x040fe20007ffe0ff */
[C---:B------:R-:W-:Y:S02]  /*0720*/  VIADD R9, R27.reuse, 0x500 ;  /* 0x000005001b097836 */ /* 0x040fe40000000000 */
[C---:B------:R-:W-:Y:S02]  /*0730*/  VIADD R25, R27.reuse, 0x600 ;  /* 0x000006001b197836 */ /* 0x040fe40000000000 */
[----:B-1----:R-:W-:-:S04]  /*0740*/  IMAD.WIDE.U32 R12, R27, 0x4, R10 ;  /* 0x000000041b0c7825 */ /* 0x002fc800078e000a */
[--C-:B------:R-:W-:Y:S01]  /*0750*/  IMAD.WIDE.U32 R20, R21, 0x4, R10.reuse ;  /* 0x0000000415147825 */ /* 0x100fe200078e000a */
[----:B0-----:R0:W2:Y:S03]  /*0760*/  LDG.E R15, desc[UR6][R12.64] ;  /* 0x000000060c0f7981 */ /* 0x0010a6000c1e1900 */
[--C-:B------:R-:W-:Y:S01]  /*0770*/  IMAD.WIDE.U32 R16, R17, 0x4, R10.reuse ;  /* 0x0000000411107825 */ /* 0x100fe200078e000a */
[----:B------:R-:W2:Y:S03]  /*0780*/  LDG.E R18, desc[UR6][R20.64] ;  /* 0x0000000614127981 */ /* 0x000ea6000c1e1900 */
[----:B------:R-:W-:Y:S02]  /*0790*/  IMAD.WIDE.U32 R22, R23, 0x4, R10 ;  /* 0x0000000417167825 */ /* 0x000fe400078e000a */
[----:B------:R-:W3:Y:S02]  /*07a0*/  LDG.E R16, desc[UR6][R16.64] ;  /* 0x0000000610107981 */ /* 0x000ee4000c1e1900 */
[----:B------:R-:W-:-:S02]  /*07b0*/  VIADD R27, R27, 0x700 ;  /* 0x000007001b1b7836 */ /* 0x000fc40000000000 */
[--C-:B------:R-:W-:Y:S01]  /*07c0*/  IMAD.WIDE.U32 R6, R7, 0x4, R10.reuse ;  /* 0x0000000407067825 */ /* 0x100fe200078e000a */
[----:B------:R-:W3:Y:S03]  /*07d0*/  LDG.E R19, desc[UR6][R22.64] ;  /* 0x0000000616137981 */ /* 0x000ee6000c1e1900 */
[--C-:B------:R-:W-:Y:S02]  /*07e0*/  IMAD.WIDE.U32 R8, R9, 0x4, R10.reuse ;  /* 0x0000000409087825 */ /* 0x100fe400078e000a */
[----:B------:R-:W4:Y:S02]  /*07f0*/  LDG.E R7, desc[UR6][R6.64] ;  /* 0x0000000606077981 */ /* 0x000f24000c1e1900 */
[--C-:B0-----:R-:W-:Y:S02]  /*0800*/  IMAD.WIDE.U32 R12, R25, 0x4, R10.reuse ;  /* 0x00000004190c7825 */ /* 0x101fe400078e000a */
[----:B------:R-:W4:Y:S02]  /*0810*/  LDG.E R8, desc[UR6][R8.64] ;  /* 0x0000000608087981 */ /* 0x000f24000c1e1900 */
[----:B------:R-:W-:-:S02]  /*0820*/  IMAD.WIDE.U32 R10, R27, 0x4, R10 ;  /* 0x000000041b0a7825 */ /* 0x000fc400078e000a */
[----:B------:R-:W4:Y:S04]  /*0830*/  LDG.E R13, desc[UR6][R12.64] ;  /* 0x000000060c0d7981 */ /* 0x000f28000c1e1900 */
[----:B------:R-:W4:Y:S01]  /*0840*/  LDG.E R10, desc[UR6][R10.64] ;  /* 0x000000060a0a7981 */ /* 0x000f22000c1e1900 */
[----:B------:R-:W-:Y:S01]  /*0850*/  VIADD R4, R4, 0x800 ;  /* 0x0000080004047836 */ /* 0x000fe20000000000 */
[----:B--2--5:R-:W-:-:S04]  /*0860*/  IADD3 R18, PT, PT, R18, R15, R14 ;  /* 0x0000000f12127210 */ /* 0x024fc80007ffe00e */
[----:B---3--:R-:W-:-:S04]  /*0870*/  IADD3 R18, PT, PT, R16, R19, R18 ;  /* 0x0000001310127210 */ /* 0x008fc80007ffe012 */
[----:B----4-:R-:W-:-:S04]  /*0880*/  IADD3 R18, PT, PT, R8, R7, R18 ;  /* 0x0000000708127210 */ /* 0x010fc80007ffe012 */
[----:B------:R-:W-:-:S07]  /*0890*/  IADD3 R14, PT, PT, R10, R13, R18 ;  /* 0x0000000d0a0e7210 */ /* 0x000fce0007ffe012 */
.L_x_184:
[----:B------:R-:W-:Y:S05]  /*08a0*/  BSYNC.RECONVERGENT B2 ;  /* 0x0000000000027941 */ /* 0x000fea0003800200 */
.L_x_183:
        /* <DEDUP_REMOVED lines=8> */
[C---:B------:R-:W-:Y:S01]  /*0930*/  VIADD R13, R11.reuse, 0x100 ;  /* 0x000001000b0d7836 */ /* 0x040fe20000000000 */
[C---:B------:R-:W-:Y:S01]  /*0940*/  IADD3 R17, PT, PT, R11.reuse, 0x300, RZ ;  /* 0x000003000b117810 */ /* 0x040fe20007ffe0ff */
[C---:B0-----:R-:W-:Y:S02]  /*0950*/  VIADD R15, R11.reuse, 0x200 ;  /* 0x000002000b0f7836 */ /* 0x041fe40000000000 */
[----:B-1----:R-:W-:-:S04]  /*0960*/  IMAD.WIDE.U32 R8, R11, 0x4, R6 ;  /* 0x000000040b087825 */ /* 0x002fc800078e0006 */
[--C-:B------:R-:W-:Y:S02]  /*0970*/  IMAD.WIDE.U32 R10, R13, 0x4, R6.reuse ;  /* 0x000000040d0a7825 */ /* 0x100fe400078e0006 */
[----:B------:R-:W2:Y:S02]  /*0980*/  LDG.E R9, desc[UR6][R8.64] ;  /* 0x0000000608097981 */ /* 0x000ea4000c1e1900 */
[--C-:B------:R-:W-:Y:S02]  /*0990*/  IMAD.WIDE.U32 R12, R15, 0x4, R6.reuse ;  /* 0x000000040f0c7825 */ /* 0x100fe400078e0006 */
[----:B------:R-:W2:Y:S02]  /*09a0*/  LDG.E R10, desc[UR6][R10.64] ;  /* 0x000000060a0a7981 */ /* 0x000ea4000c1e1900 */
[----:B------:R-:W-:Y:S02]  /*09b0*/  IMAD.WIDE.U32 R6, R17, 0x4, R6 ;  /* 0x0000000411067825 */ /* 0x000fe400078e0006 */
[----:B------:R-:W3:Y:S04]  /*09c0*/  LDG.E R13, desc[UR6][R12.64] ;  /* 0x000000060c0d7981 */ /* 0x000ee8000c1e1900 */
[----:B------:R-:W3:Y:S01]  /*09d0*/  LDG.E R6, desc[UR6][R6.64] ;  /* 0x0000000606067981 */ /* 0x000ee2000c1e1900 */
[----:B------:R-:W-:Y:S01]  /*09e0*/  VIADD R4, R4, 0x400 ;  /* 0x0000040004047836 */ /* 0x000fe20000000000 */
[----:B--2--5:R-:W-:-:S04]  /*09f0*/  IADD3 R14, PT, PT, R10, R9, R14 ;  /* 0x000000090a0e7210 */ /* 0x024fc80007ffe00e */
[----:B---3--:R-:W-:-:S07]  /*0a00*/  IADD3 R14, PT, PT, R6, R13, R14 ;  /* 0x0000000d060e7210 */ /* 0x008fce0007ffe00e */
.L_x_186:
[----:B------:R-:W-:Y:S05]  /*0a10*/  BSYNC.RECONVERGENT B2 ;  /* 0x0000000000027941 */ /* 0x000fea0003800200 */
.L_x_185:
[----:B------:R-:W-:Y:S05]  /*0a20*/  @!P1 BRA `(.L_x_178) ;  /* 0x0000000000289947 */ /* 0x000fea0003800000 */
[----:B------:R-:W1:Y:S01]  /*0a30*/  LDC.64 R6, c[0x0][0x380] ;  /* 0x0000e000ff067b82 */ /* 0x000e620000000a00 */
[----:B------:R-:W-:Y:S02]  /*0a40*/  IMAD R9, R3, 0x1000, R4 ;  /* 0x0000100003097824 */ /* 0x000fe400078e0204 */
[----:B------:R-:W-:-:S07]  /*0a50*/  IMAD.MOV R8, RZ, RZ, -R5 ;  /* 0x000000ffff087224 */ /* 0x000fce00078e0a05 */
.L_x_187:
[----:B-1----:R-:W-:-:S06]  /*0a60*/  IMAD.WIDE.U32 R4, R9, 0x4, R6 ;  /* 0x0000000409047825 */ /* 0x002fcc00078e0006 */
[----:B------:R-:W2:Y:S01]  /*0a70*/  LDG.E R5, desc[UR6][R4.64] ;  /* 0x0000000604057981 */ /* 0x000ea2000c1e1900 */
[----:B------:R-:W-:Y:S02]  /*0a80*/  VIADD R8, R8, 0x1 ;  /* 0x0000000108087836 */ /* 0x000fe40000000000 */
[----:B------:R-:W-:-:S03]  /*0a90*/  VIADD R9, R9, 0x100 ;  /* 0x0000010009097836 */ /* 0x000fc60000000000 */
[----:B------:R-:W-:Y:S01]  /*0aa0*/  ISETP.NE.AND P0, PT, R8, RZ, PT ;  /* 0x000000ff0800720c */ /* 0x000fe20003f05270 */
[----:B--2--5:R-:W-:-:S12]  /*0ab0*/  IMAD.IADD R14, R5, 0x1, R14 ;  /* 0x00000001050e7824 */ /* 0x024fd800078e020e */
[----:B------:R-:W-:Y:S05]  /*0ac0*/  @P0 BRA `(.L_x_187) ;  /* 0xfffffffc00e40947 */ /* 0x000fea000383ffff */
.L_x_178:
[----:B------:R-:W-:Y:S05]  /*0ad0*/  BSYNC.RECONVERGENT B1 ;  /* 0x0000000000017941 */ /* 0x000fea0003800200 */
.L_x_177:
[----:B------:R-:W-:-:S13]  /*0ae0*/  ISETP.GE.U32.AND P0, PT, R0, 0x100, PT ;  /* 0x000001000000780c */ /* 0x000fda0003f06070 */
[----:B------:R-:W-:Y:S05]  /*0af0*/  @!P0 BRA `(.L_x_188) ;  /* 0x0000000000ac8947 */ /* 0x000fea0003800000 */
[----:B------:R-:W1:Y:S01]  /*0b00*/  S2R R8, SR_LANEID ;  /* 0x0000000000087919 */ /* 0x000e620000000000 */
[----:B-----5:R-:W2:Y:S01]  /*0b10*/  SHFL.DOWN PT, R0, R14, 0x1, 0x1f ;  /* 0x08201f000e007f89 */ /* 0x020ea200000e0000 */
[C---:B-1----:R-:W-:Y:S02]  /*0b20*/  ISETP.GT.AND P0, PT, R8.reuse, 0x1e, PT ;  /* 0x0000001e0800780c */ /* 0x042fe40003f04270 */
[----:B------:R-:W-:Y:S02]  /*0b30*/  ISETP.NE.AND P1, PT, R8, RZ, PT ;  /* 0x000000ff0800720c */ /* 0x000fe40003f25270 */
[----:B--2---:R-:W-:Y:S02]  /*0b40*/  SEL R5, R0, RZ, !P0 ;  /* 0x000000ff00057207 */ /* 0x004fe40004000000 */
[----:B------:R-:W-:Y:S02]  /*0b50*/  ISETP.GT.AND P0, PT, R8, 0x1d, PT ;  /* 0x0000001d0800780c */ /* 0x000fe40003f04270 */
[----:B------:R-:W-:-:S05]  /*0b60*/  IADD3 R5, PT, PT, R5, R14, RZ ;  /* 0x0000000e05057210 */ /* 0x000fca0007ffe0ff */
[----:B------:R-:W1:Y:S02]  /*0b70*/  SHFL.DOWN PT, R0, R5, 0x2, 0x1f ;  /* 0x08401f0005007f89 */ /* 0x000e6400000e0000 */
[----:B------:R-:W-:Y:S01]  /*0b80*/  @!P1 MOV R6, 0x400 ;  /* 0x0000040000069802 */ /* 0x000fe20000000f00 */
[----:B------:R-:W2:Y:S01]  /*0b90*/  @!P1 S2R R9, SR_CgaCtaId ;  /* 0x0000000000099919 */ /* 0x000ea20000008800 */
[----:B-1----:R-:W-:Y:S02]  /*0ba0*/  SEL R0, R0, RZ, !P0 ;  /* 0x000000ff00007207 */ /* 0x002fe40004000000 */
[----:B------:R-:W-:-:S03]  /*0bb0*/  ISETP.GT.AND P0, PT, R8, 0x1b, PT ;  /* 0x0000001b0800780c */ /* 0x000fc60003f04270 */
[----:B------:R-:W-:-:S05]  /*0bc0*/  IMAD.IADD R0, R5, 0x1, R0 ;  /* 0x0000000105007824 */ /* 0x000fca00078e0200 */
[----:B------:R-:W1:Y:S01]  /*0bd0*/  SHFL.DOWN PT, R4, R0, 0x4, 0x1f ;  /* 0x08801f0000047f89 */ /* 0x000e6200000e0000 */
[----:B--2---:R-:W-:Y:S02]  /*0be0*/  @!P1 LEA R9, R9, R6, 0x18 ;  /* 0x0000000609099211 */ /* 0x004fe400078ec0ff */
[----:B-1----:R-:W-:Y:S02]  /*0bf0*/  SEL R7, R4, RZ, !P0 ;  /* 0x000000ff04077207 */ /* 0x002fe40004000000 */
[----:B------:R-:W-:-:S03]  /*0c00*/  ISETP.GT.AND P0, PT, R8, 0x17, PT ;  /* 0x000000170800780c */ /* 0x000fc60003f04270 */
[----:B------:R-:W-:Y:S01]  /*0c10*/  IMAD.IADD R7, R0, 0x1, R7 ;  /* 0x0000000100077824 */ /* 0x000fe200078e0207 */
[----:B------:R-:W-:-:S04]  /*0c20*/  @!P1 SHF.R.U32.HI R0, RZ, 0x3, R2 ;  /* 0x00000003ff009819 */ /* 0x000fc80000011602 */
[----:B------:R-:W1:Y:S01]  /*0c30*/  SHFL.DOWN PT, R4, R7, 0x8, 0x1f ;  /* 0x09001f0007047f89 */ /* 0x000e6200000e0000 */
[----:B------:R-:W-:-:S05]  /*0c40*/  @!P1 LOP3.LUT R0, R0, 0x7c, RZ, 0xc0, !PT ;  /* 0x0000007c00009812 */ /* 0x000fca00078ec0ff */
[----:B------:R-:W-:Y:S01]  /*0c50*/  @!P1 IMAD.IADD R0, R0, 0x1, R9 ;  /* 0x0000000100009824 */ /* 0x000fe200078e0209 */
[----:B-1----:R-:W-:Y:S02]  /*0c60*/  SEL R4, R4, RZ, !P0 ;  /* 0x000000ff04047207 */ /* 0x002fe40004000000 */
[----:B------:R-:W-:-:S03]  /*0c70*/  ISETP.GT.AND P0, PT, R8, 0xf, PT ;  /* 0x0000000f0800780c */ /* 0x000fc60003f04270 */
[----:B------:R-:W-:-:S05]  /*0c80*/  IMAD.IADD R4, R7, 0x1, R4 ;  /* 0x0000000107047824 */ /* 0x000fca00078e0204 */
[----:B------:R-:W1:Y:S02]  /*0c90*/  SHFL.DOWN PT, R5, R4, 0x10, 0x1f ;  /* 0x0a001f0004057f89 */ /* 0x000e6400000e0000 */
[----:B-1----:R-:W-:Y:S02]  /*0ca0*/  SEL R5, R5, RZ, !P0 ;  /* 0x000000ff05057207 */ /* 0x002fe40004000000 */
        /* <DEDUP_REMOVED lines=8> */
[----:B--2---:R-:W-:Y:S04]  /*0d30*/  LDS R0, [UR4+0xc] ;  /* 0x00000c04ff007984 */ /* 0x004fe80008000800 */
[----:B------:R-:W1:Y:S04]  /*0d40*/  LDS.128 R4, [UR4+0x10] ;  /* 0x00001004ff047984 */ /* 0x000e680008000c00 */
[----:B------:R-:W2:Y:S01]  /*0d50*/  LDS.64 R8, [UR4+0x20] ;  /* 0x00002004ff087984 */ /* 0x000ea20008000a00 */
[----:B-1----:R-:W-:-:S04]  /*0d60*/  IADD3 R0, PT, PT, R4, R0, R11 ;  /* 0x0000000004007210 */ /* 0x002fc80007ffe00b */
[----:B------:R-:W-:-:S04]  /*0d70*/  IADD3 R0, PT, PT, R6, R0, R5 ;  /* 0x0000000006007210 */ /* 0x000fc80007ffe005 */
[----:B--2---:R-:W-:-:S05]  /*0d80*/  IADD3 R0, PT, PT, R8, R0, R7 ;  /* 0x0000000008007210 */ /* 0x004fca0007ffe007 */
[----:B------:R-:W-:Y:S01]  /*0d90*/  IMAD.IADD R11, R0, 0x1, R9 ;  /* 0x00000001000b7824 */ /* 0x000fe200078e0209 */
[----:B------:R-:W-:Y:S06]  /*0da0*/  BRA `(.L_x_189) ;  /* 0x00000014007c7947 */ /* 0x000fec0003800000 */
.L_x_188:
[----:B------:R-:W-:Y:S01]  /*0db0*/  LOP3.LUT R4, R2, 0x3e0, RZ, 0xc0, !PT ;  /* 0x000003e002047812 */ /* 0x000fe200078ec0ff */
[----:B------:R-:W1:Y:S03]  /*0dc0*/  S2R R10, SR_LANEID ;  /* 0x00000000000a7919 */ /* 0x000e660000000000 */
[----:B------:R-:W-:Y:S02]  /*0dd0*/  LOP3.LUT R7, RZ, R4, RZ, 0x33, !PT ;  /* 0x00000004ff077212 */ /* 0x000fe400078e33ff */
[----:B------:R-:W-:-:S03]  /*0de0*/  IADD3 R5, PT, PT, R4, 0x20, RZ ;  /* 0x0000002004057810 */ /* 0x000fc60007ffe0ff */
[----:B------:R-:W-:Y:S01]  /*0df0*/  IMAD.IADD R7, R0, 0x1, R7 ;  /* 0x0000000100077824 */ /* 0x000fe200078e0207 */
[----:B------:R-:W-:-:S04]  /*0e00*/  ISETP.GT.U32.AND P0, PT, R5, R0, PT ;  /* 0x000000000500720c */ /* 0x000fc80003f04070 */
[----:B------:R-:W-:-:S05]  /*0e10*/  SEL R7, R7, 0x1f, P0 ;  /* 0x0000001f07077807 */ /* 0x000fca0000000000 */
[----:B-----5:R-:W2:Y:S01]  /*0e20*/  SHFL.DOWN PT, R4, R14, 0x1, R7 ;  /* 0x082000000e047989 */ /* 0x020ea200000e0007 */
[CC--:B-1----:R-:W-:Y:S01]  /*0e30*/  ISETP.GE.AND P0, PT, R10.reuse, R7.reuse, PT ;  /* 0x000000070a00720c */ /* 0x0c2fe20003f06270 */
[C---:B------:R-:W-:Y:S01]  /*0e40*/  VIADD R6, R10.reuse, 0x2 ;  /* 0x000000020a067836 */ /* 0x040fe20000000000 */
[C---:B------:R-:W-:Y:S01]  /*0e50*/  ISETP.NE.AND P1, PT, R10.reuse, RZ, PT ;  /* 0x000000ff0a00720c */ /* 0x040fe20003f25270 */
[----:B------:R-:W-:Y:S01]  /*0e60*/  VIADD R8, R10, 0x4 ;  /* 0x000000040a087836 */ /* 0x000fe20000000000 */
[----:B--2---:R-:W-:Y:S02]  /*0e70*/  SEL R5, R4, RZ, !P0 ;  /* 0x000000ff04057207 */ /* 0x004fe40004000000 */
[----:B------:R-:W-:-:S03]  /*0e80*/  ISETP.GT.AND P0, PT, R6, R7, PT ;  /* 0x000000070600720c */ /* 0x000fc60003f04270 */
[----:B------:R-:W-:-:S06]  /*0e90*/  IMAD.IADD R4, R5, 0x1, R14 ;  /* 0x0000000105047824 */ /* 0x000fcc00078e020e */
[----:B------:R-:W1:Y:S01]  /*0ea0*/  @!P1 S2R R11, SR_CgaCtaId ;  /* 0x00000000000b9919 */ /* 0x000e620000008800 */
[----:B------:R-:W-:Y:S01]  /*0eb0*/  @!P1 SHF.R.U32.HI R9, RZ, 0x3, R2 ;  /* 0x00000003ff099819 */ /* 0x000fe20000011602 */
[----:B------:R-:W2:Y:S03]  /*0ec0*/  SHFL.DOWN PT, R5, R4, 0x2, R7 ;  /* 0x0840000004057989 */ /* 0x000ea600000e0007 */
[----:B------:R-:W-:Y:S02]  /*0ed0*/  @!P1 LOP3.LUT R9, R9, 0x7c, RZ, 0xc0, !PT ;  /* 0x0000007c09099812 */ /* 0x000fe400078ec0ff */
[----:B--2---:R-:W-:Y:S02]  /*0ee0*/  SEL R5, R5, RZ, !P0 ;  /* 0x000000ff05057207 */ /* 0x004fe40004000000 */
[----:B------:R-:W-:-:S03]  /*0ef0*/  ISETP.GT.AND P0, PT, R8, R7, PT ;  /* 0x000000070800720c */ /* 0x000fc60003f04270 */
[----:B------:R-:W-:Y:S01]  /*0f00*/  IMAD.IADD R6, R4, 0x1, R5 ;  /* 0x0000000104067824 */ /* 0x000fe200078e0205 */
[----:B------:R-:W-:-:S04]  /*0f10*/  IADD3 R4, PT, PT, R10, 0x8, RZ ;  /* 0x000000080a047810 */ /* 0x000fc80007ffe0ff */
[----:B------:R-:W2:Y:S02]  /*0f20*/  SHFL.DOWN PT, R5, R6, 0x4, R7 ;  /* 0x0880000006057989 */ /* 0x000ea400000e0007 */
[----:B--2---:R-:W-:Y:S02]  /*0f30*/  SEL R5, R5, RZ, !P0 ;  /* 0x000000ff05057207 */ /* 0x004fe40004000000 */
[----:B------:R-:W-:-:S03]  /*0f40*/  ISETP.GT.AND P0, PT, R4, R7, PT ;  /* 0x000000070400720c */ /* 0x000fc60003f04270 */
[----:B------:R-:W-:Y:S02]  /*0f50*/  IMAD.IADD R8, R6, 0x1, R5 ;  /* 0x0000000106087824 */ /* 0x000fe400078e0205 */
[----:B------:R-:W-:Y:S01]  /*0f60*/  VIADD R6, R10, 0x10 ;  /* 0x000000100a067836 */ /* 0x000fe20000000000 */
[----:B------:R-:W-:Y:S02]  /*0f70*/  @!P1 MOV R10, 0x400 ;  /* 0x00000400000a9802 */ /* 0x000fe40000000f00 */
[----:B------:R-:W2:Y:S02]  /*0f80*/  SHFL.DOWN PT, R5, R8, 0x8, R7 ;  /* 0x0900000008057989 */ /* 0x000ea400000e0007 */
[----:B-1----:R-:W-:-:S05]  /*0f90*/  @!P1 LEA R10, R11, R10, 0x18 ;  /* 0x0000000a0b0a9211 */ /* 0x002fca00078ec0ff */
[----:B------:R-:W-:Y:S01]  /*0fa0*/  @!P1 IMAD.IADD R10, R9, 0x1, R10 ;  /* 0x00000001090a9824 */ /* 0x000fe200078e020a */
[----:B--2---:R-:W-:Y:S02]  /*0fb0*/  SEL R5, R5, RZ, !P0 ;  /* 0x000000ff05057207 */ /* 0x004fe40004000000 */
[----:B------:R-:W-:-:S03]  /*0fc0*/  ISETP.GT.AND P0, PT, R6, R7, PT ;  /* 0x000000070600720c */ /* 0x000fc60003f04270 */
[----:B------:R-:W-:-:S05]  /*0fd0*/  IMAD.IADD R4, R8, 0x1, R5 ;  /* 0x0000000108047824 */ /* 0x000fca00078e0205 */
[----:B------:R-:W1:Y:S02]  /*0fe0*/  SHFL.DOWN PT, R5, R4, 0x10, R7 ;  /* 0x0a00000004057989 */ /* 0x000e6400000e0007 */
[----:B-1----:R-:W-:Y:S02]  /*0ff0*/  SEL R5, R5, RZ, !P0 ;  /* 0x000000ff05057207 */ /* 0x002fe40004000000 */
[----:B------:R-:W-:-:S03]  /*1000*/  ISETP.NE.AND P0, PT, R2, RZ, PT ;  /* 0x000000ff0200720c */ /* 0x000fc60003f05270 */
[----:B------:R-:W-:-:S05]  /*1010*/  IMAD.IADD R11, R4, 0x1, R5 ;  /* 0x00000001040b7824 */ /* 0x000fca00078e0205 */
[----:B------:R1:W-:Y:S01]  /*1020*/  @!P1 STS [R10+0x8], R11 ;  /* 0x0000080b0a009388 */ /* 0x0003e20000000800 */
[----:B------:R-:W-:Y:S06]  /*1030*/  BAR.SYNC.DEFER_BLOCKING 0x0 ;  /* 0x0000000000007b1d */ /* 0x000fec0000010000 */
[----:B------:R-:W-:Y:S05]  /*1040*/  @P0 BRA `(.L_x_189) ;  /* 0x0000001000d40947 */ /* 0x000fea0003800000 */
[----:B------:R-:W2:Y:S01]  /*1050*/  S2UR UR5, SR_CgaCtaId ;  /* 0x00000000000579c3 */ /* 0x000ea20000008800 */
[----:B------:R-:W-:Y:S01]  /*1060*/  UMOV UR4, 0x400 ;  /* 0x0000040000047882 */ /* 0x000fe20000000000 */
[C---:B------:R-:W-:Y:S02]  /*1070*/  ISETP.GT.U32.AND P2, PT, R0.reuse, 0x40, PT ;  /* 0x000000400000780c */ /* 0x040fe40003f44070 */
[C---:B------:R-:W-:Y:S02]  /*1080*/  ISETP.GT.U32.AND P1, PT, R0.reuse, 0x20, PT ;  /* 0x000000200000780c */ /* 0x040fe40003f24070 */
[----:B------:R-:W-:Y:S01]  /*1090*/  ISETP.GT.U32.AND P3, PT, R0, 0x80, PT ;  /* 0x000000800000780c */ /* 0x000fe20003f64070 */
[----:B--2---:R-:W-:-:S09]  /*10a0*/  ULEA UR4, UR5, UR4, 0x18 ;  /* 0x0000000405047291 */ /* 0x004fd2000f8ec0ff */
[----:B------:R-:W2:Y:S04]  /*10b0*/  LDS.128 R4, [UR4+0x10] ;  /* 0x00001004ff047984 */ /* 0x000ea80008000c00 */
[----:B------:R-:W3:Y:S04]  /*10c0*/  LDS R2, [UR4+0xc] ;  /* 0x00000c04ff027984 */ /* 0x000ee80008000800 */
[----:B------:R-:W4:Y:S01]  /*10d0*/  LDS.64 R8, [UR4+0x20] ;  /* 0x00002004ff087984 */ /* 0x000f220008000a00 */
[----:B--2---:R-:W-:Y:S02]  /*10e0*/  SEL R4, R4, RZ, P2 ;  /* 0x000000ff04047207 */ /* 0x004fe40001000000 */
[----:B------:R-:W-:-:S02]  /*10f0*/  ISETP.GT.U32.AND P2, PT, R0, 0x60, PT ;  /* 0x000000600000780c */ /* 0x000fc40003f44070 */
[----:B---3--:R-:W-:Y:S02]  /*1100*/  SEL R2, R2, RZ, P1 ;  /* 0x000000ff02027207 */ /* 0x008fe40000800000 */
[----:B------:R-:W-:Y:S02]  /*1110*/  SEL R5, R5, RZ, P2 ;  /* 0x000000ff05057207 */ /* 0x000fe40001000000 */
[----:B------:R-:W-:Y:S02]  /*1120*/  IADD3 R2, PT, PT, R4, R2, R11 ;  /* 0x0000000204027210 */ /* 0x000fe40007ffe00b */
[----:B------:R-:W-:Y:S02]  /*1130*/  ISETP.GT.U32.AND P1, PT, R0, 0xa0, PT ;  /* 0x000000a00000780c */ /* 0x000fe40003f24070 */
[----:B------:R-:W-:Y:S02]  /*1140*/  SEL R6, R6, RZ, P3 ;  /* 0x000000ff06067207 */ /* 0x000fe40001800000 */
[----:B------:R-:W-:-:S02]  /*1150*/  ISETP.GT.U32.AND P2, PT, R0, 0xc0, PT ;  /* 0x000000c00000780c */ /* 0x000fc40003f44070 */
[----:B------:R-:W-:Y:S02]  /*1160*/  ISETP.GT.U32.AND P3, PT, R0, 0xe0, PT ;  /* 0x000000e00000780c */ /* 0x000fe40003f64070 */
[----:B------:R-:W-:Y:S02]  /*1170*/  SEL R7, R7, RZ, P1 ;  /* 0x000000ff07077207 */ /* 0x000fe40000800000 */
[----:B------:R-:W-:Y:S02]  /*1180*/  IADD3 R2, PT, PT, R6, R2, R5 ;  /* 0x0000000206027210 */ /* 0x000fe40007ffe005 */
[----:B----4-:R-:W-:Y:S02]  /*1190*/  SEL R8, R8, RZ, P2 ;  /* 0x000000ff08087207 */ /* 0x010fe40001000000 */
[----:B------:R-:W-:Y:S02]  /*11a0*/  SEL R9, R9, RZ, P3 ;  /* 0x000000ff09097207 */ /* 0x000fe40001800000 */
[----:B------:R-:W-:-:S05]  /*11b0*/  IADD3 R2, PT, PT, R8, R2, R7 ;  /* 0x0000000208027210 */ /* 0x000fca0007ffe007 */
[----:B-1----:R-:W-:Y:S01]  /*11c0*/  IMAD.IADD R11, R2, 0x1, R9 ;  /* 0x00000001020b7824 */ /* 0x002fe200078e0209 */
[----:B------:R-:W-:Y:S06]  /*11d0*/  BRA `(.L_x_189) ;  /* 0x0000001000707947 */ /* 0x000fec0003800000 */
.L_x_174:
[----:B------:R-:W0:Y:S01]  /*11e0*/  S2R R2, SR_TID.X ;  /* 0x0000000000027919 */ /* 0x000e220000002100 */
[----:B------:R-:W1:Y:S02]  /*11f0*/  LDCU.64 UR4, c[0x0][0x380] ;  /* 0x00007000ff0477ac */ /* 0x000e640008000a00 */
[----:B-1----:R-:W-:Y:S01]  /*1200*/  MOV R4, UR4 ;  /* 0x0000000400047c02 */ /* 0x002fe20008000f00 */
[----:B------:R-:W-:Y:S02]  /*1210*/  IMAD.U32 R5, RZ, RZ, UR5 ;  /* 0x00000005ff057e24 */ /* 0x000fe4000f8e00ff */
[----:B0-----:R-:W-:-:S04]  /*1220*/  IMAD R7, R3, 0x1000, R2 ;  /* 0x0000100003077824 */ /* 0x001fc800078e0202 */
[----:B------:R-:W-:-:S05]  /*1230*/  IMAD.WIDE.U32 R6, R7, 0x4, R4 ;  /* 0x0000000407067825 */ /* 0x000fca00078e0004 */
        /* <DEDUP_REMOVED lines=16> */
[----:B------:R-:W-:-:S02]  /*1340*/  ISETP.GE.U32.AND P0, PT, R0, R13, PT ;  /* 0x0000000d0000720c */ /* 0x000fc40003f06070 */
        /* <DEDUP_REMOVED lines=9> */
[----:B------:R-:W-:Y:S01]  /*13e0*/  IMAD R9, R3, 0x1000, R13 ;  /* 0x0000100003097824 */ /* 0x000fe200078e020d */
[----:B------:R-:W-:Y:S01]  /*13f0*/  LOP3.LUT R6, RZ, R2, RZ, 0x33, !PT ;  /* 0x00000002ff067212 */ /* 0x000fe200078e33ff */
[----:B------:R-:W-:Y:S01]  /*1400*/  VIADD R0, R8, 0xfffff000 ;  /* 0xfffff00008007836 */ /* 0x000fe20000000000 */
[----:B------:R-:W-:Y:S02]  /*1410*/  UMOV UR4, URZ ;  /* 0x000000ff00047c82 */ /* 0x000fe40008000000 */
[----:B------:R-:W-:Y:S02]  /*1420*/  IADD3 R6, PT, PT, -R13, R8, R6 ;  /* 0x000000080d067210 */ /* 0x000fe40007ffe106 */
[C---:B------:R-:W-:Y:S02]  /*1430*/  ISETP.GT.U32.AND P0, PT, R9.reuse, R0, PT ;  /* 0x000000000900720c */ /* 0x040fe40003f04070 */
[----:B------:R-:W-:Y:S01]  /*1440*/  IADD3 R7, PT, PT, R9, 0x800, R2 ;  /* 0x0000080009077810 */ /* 0x000fe20007ffe002 */
[----:B------:R-:W-:-:S02]  /*1450*/  IMAD.MOV.U32 R2, RZ, RZ, R9 ;  /* 0x000000ffff027224 */ /* 0x000fc400078e0009 */
[----:B------:R-:W-:-:S08]  /*1460*/  IMAD R6, R3, -0x1000, R6 ;  /* 0xfffff00003067824 */ /* 0x000fd000078e0206 */
[----:B------:R-:W-:Y:S05]  /*1470*/  @P0 BRA `(.L_x_191) ;  /* 0x00000000009c0947 */ /* 0x000fea0003800000 */
[----:B------:R-:W0:Y:S08]  /*1480*/  LDC R8, c[0x0][0x3a8] ;  /* 0x0000ea00ff087b82 */ /* 0x000e300000000800 */
[----:B------:R-:W1:Y:S02]  /*1490*/  LDC.64 R4, c[0x0][0x380] ;  /* 0x0000e000ff047b82 */ /* 0x000e640000000a00 */
.L_x_192:
[----:B------:R-:W2:Y:S02]  /*14a0*/  S2R R10, SR_TID.X ;  /* 0x00000000000a7919 */ /* 0x000ea40000002100 */
[----:B--2---:R-:W-:-:S04]  /*14b0*/  IMAD.IADD R11, R10, 0x1, R9 ;  /* 0x000000010a0b7824 */ /* 0x004fc800078e0209 */
[----:B-1----:R-:W-:-:S05]  /*14c0*/  IMAD.WIDE.U32 R10, R11, 0x4, R4 ;  /* 0x000000040b0a7825 */ /* 0x002fca00078e0004 */
        /* <DEDUP_REMOVED lines=10> */
[----:B------:R-:W5:Y:S01]  /*1570*/  LDG.E R21, desc[UR6][R10.64+0x2c00] ;  /* 0x002c00060a157981 */ /* 0x000f62000c1e1900 */
[----:B--2---:R-:W-:-:S03]  /*1580*/  IADD3 R20, PT, PT, R20, R18, R27 ;  /* 0x0000001214147210 */ /* 0x004fc60007ffe01b */
[----:B------:R-:W2:Y:S04]  /*1590*/  LDG.E R18, desc[UR6][R10.64+0x2800] ;  /* 0x002800060a127981 */ /* 0x000ea8000c1e1900 */
[----:B------:R-:W2:Y:S01]  /*15a0*/  LDG.E R27, desc[UR6][R10.64+0x3800] ;  /* 0x003800060a1b7981 */ /* 0x000ea2000c1e1900 */
[----:B---3--:R-:W-:-:S03]  /*15b0*/  IADD3 R24, PT, PT, R23, R22, R20 ;  /* 0x0000001617187210 */ /* 0x008fc60007ffe014 */
[----:B------:R-:W3:Y:S04]  /*15c0*/  LDG.E R23, desc[UR6][R10.64+0x3000] ;  /* 0x003000060a177981 */ /* 0x000ee8000c1e1900 */
[----:B------:R-:W3:Y:S04]  /*15d0*/  LDG.E R20, desc[UR6][R10.64+0x3400] ;  /* 0x003400060a147981 */ /* 0x000ee8000c1e1900 */
[----:B------:R-:W3:Y:S01]  /*15e0*/  LDG.E R22, desc[UR6][R10.64+0x3c00] ;  /* 0x003c00060a167981 */ /* 0x000ee2000c1e1900 */
[----:B----4-:R-:W-:-:S04]  /*15f0*/  IADD3 R14, PT, PT, R17, R14, R24 ;  /* 0x0000000e110e7210 */ /* 0x010fc80007ffe018 */
[----:B-----5:R-:W-:-:S04]  /*1600*/  IADD3 R14, PT, PT, R19, R16, R14 ;  /* 0x00000010130e7210 */ /* 0x020fc80007ffe00e */
[----:B------:R-:W-:Y:S02]  /*1610*/  IADD3 R12, PT, PT, R15, R12, R14 ;  /* 0x0000000c0f0c7210 */ /* 0x000fe40007ffe00e */
[----:B0-----:R-:W-:-:S04]  /*1620*/  IADD3 R14, PT, PT, -R9, R8, RZ ;  /* 0x00000008090e7210 */ /* 0x001fc80007ffe1ff */
[----:B------:R-:W-:Y:S02]  /*1630*/  ISETP.GE.U32.AND P0, PT, R14, R13, PT ;  /* 0x0000000d0e00720c */ /* 0x000fe40003f06070 */
[----:B--2---:R-:W-:-:S04]  /*1640*/  IADD3 R12, PT, PT, R21, R18, R12 ;  /* 0x00000012150c7210 */ /* 0x004fc80007ffe00c */
[----:B---3--:R-:W-:-:S04]  /*1650*/  IADD3 R12, PT, PT, R20, R23, R12 ;  /* 0x00000017140c7210 */ /* 0x008fc80007ffe00c */
[----:B------:R-:W-:-:S03]  /*1660*/  IADD3 R27, PT, PT, R22, R27, R12 ;  /* 0x0000001b161b7210 */ /* 0x000fc60007ffe00c */
[----:B------:R-:W-:Y:S05]  /*1670*/  @!P0 BRA `(.L_x_190) ;  /* 0x00000008009c8947 */ /* 0x000fea0003800000 */
[C---:B------:R-:W-:Y:S01]  /*1680*/  IMAD.IADD R9, R13.reuse, 0x1, R9 ;  /* 0x000000010d097824 */ /* 0x040fe200078e0209 */
[----:B------:R-:W-:Y:S01]  /*1690*/  UIADD3 UR4, UPT, UPT, UR4, 0x1, URZ ;  /* 0x0000000104047890 */ /* 0x000fe2000fffe0ff */
[----:B------:R-:W-:Y:S02]  /*16a0*/  IMAD.IADD R2, R13, 0x1, R2 ;  /* 0x000000010d027824 */ /* 0x000fe400078e0202 */
[----:B------:R-:W-:Y:S01]  /*16b0*/  IMAD.IADD R6, R6, 0x1, -R13 ;  /* 0x0000000106067824 */ /* 0x000fe200078e0a0d */
[----:B------:R-:W-:Y:S01]  /*16c0*/  ISETP.GT.U32.AND P0, PT, R9, R0, PT ;  /* 0x000000000900720c */ /* 0x000fe20003f04070 */
[----:B------:R-:W-:-:S12]  /*16d0*/  IMAD.IADD R7, R13, 0x1, R7 ;  /* 0x000000010d077824 */ /* 0x000fd800078e0207 */
[----:B------:R-:W-:Y:S05]  /*16e0*/  @!P0 BRA `(.L_x_192) ;  /* 0xfffffffc006c8947 */ /* 0x000fea000383ffff */
.L_x_191:
[----:B------:R-:W0:Y:S01]  /*16f0*/  S2R R13, SR_TID.X ;  /* 0x00000000000d7919 */ /* 0x000e220000002100 */
[----:B------:R-:W-:Y:S01]  /*1700*/  IMAD.IADD R0, R8, 0x1, -R9 ;  /* 0x0000000108007824 */ /* 0x000fe200078e0a09 */
[----:B------:R-:W-:Y:S04]  /*1710*/  BSSY.RECONVERGENT B1, `(.L_x_190) ;  /* 0x000009d000017945 */ /* 0x000fe80003800200 */
[----:B0-----:R-:W-:-:S04]  /*1720*/  ISETP.GE.AND P0, PT, R13, R0, PT ;  /* 0x000000000d00720c */ /* 0x001fc80003f06270 */
[----:B------:R-:W-:-:S13]  /*1730*/  ISETP.GE.U32.OR P0, PT, R9, R8, P0 ;  /* 0x000000080900720c */ /* 0x000fda0000706470 */
[----:B------:R-:W-:Y:S05]  /*1740*/  @P0 BRA `(.L_x_193) ;  /* 0x0000000800640947 */ /* 0x000fea0003800000 */
[----:B------:R-:W0:Y:S01]  /*1750*/  LDC R10, c[0x0][0x3ac] ;  /* 0x0000eb00ff0a7b82 */ /* 0x000e220000000800 */
[----:B------:R-:W-:Y:S01]  /*1760*/  LOP3.LUT R11, RZ, R13, RZ, 0x33, !PT ;  /* 0x0000000dff0b7212 */ /* 0x000fe200078e33ff */
[----:B------:R-:W-:Y:S06]  /*1770*/  BSSY.RECONVERGENT B2, `(.L_x_194) ;  /* 0x000004f000027945 */ /* 0x000fec0003800200 */
[----:B------:R-:W1:Y:S01]  /*1780*/  LDC R0, c[0x0][0x3ac] ;  /* 0x0000eb00ff007b82 */ /* 0x000e620000000800 */
[----:B0-----:R-:W-:-:S05]  /*1790*/  IMAD.SHL.U32 R10, R10, 0x1000, RZ ;  /* 0x000010000a0a7824 */ /* 0x001fca00078e00ff */
[----:B------:R-:W-:-:S04]  /*17a0*/  LEA R10, R3, R10, 0xc ;  /* 0x0000000a030a7211 */ /* 0x000fc800078e60ff */
[----:B------:R-:W-:Y:S01]  /*17b0*/  IADD3 R8, PT, PT, -R10, R8, R11 ;  /* 0x000000080a087210 */ /* 0x000fe20007ffe10b */
[----:B-1----:R-:W-:Y:S02]  /*17c0*/  IMAD R11, R0, UR4, RZ ;  /* 0x00000004000b7c24 */ /* 0x002fe4000f8e02ff */
[----:B------:R-:W-:Y:S02]  /*17d0*/  IMAD.MOV.U32 R0, RZ, RZ, R13 ;  /* 0x000000ffff007224 */ /* 0x000fe400078e000d */
[----:B------:R-:W-:-:S05]  /*17e0*/  IMAD R8, R11, -0x1000, R8 ;  /* 0xfffff0000b087824 */ /* 0x000fca00078e0208 */
[C---:B------:R-:W-:Y:S02]  /*17f0*/  ISETP.GE.U32.AND P0, PT, R8.reuse, 0xf00, PT ;  /* 0x00000f000800780c */ /* 0x040fe40003f06070 */
[----:B------:R-:W-:-:S04]  /*1800*/  LEA.HI R8, R8, 0x1, RZ, 0x18 ;  /* 0x0000000108087811 */ /* 0x000fc800078fc0ff */
[----:B------:R-:W-:-:S07]  /*1810*/  LOP3.LUT R10, R8, 0xf, RZ, 0xc0, !PT ;  /* 0x0000000f080a7812 */ /* 0x000fce00078ec0ff */
[----:B------:R-:W-:Y:S05]  /*1820*/  @!P0 BRA `(.L_x_195) ;  /* 0x00000004000c8947 */ /* 0x000fea0003800000 */
[----:B------:R-:W-:Y:S01]  /*1830*/  LEA.HI R0, R6, 0x1, RZ, 0x18 ;  /* 0x0000000106007811 */ /* 0x000fe200078fc0ff */
[----:B------:R-:W-:Y:S01]  /*1840*/  BSSY.RECONVERGENT B3, `(.L_x_196) ;  /* 0x0000040000037945 */ /* 0x000fe20003800200 */
[----:B------:R-:W-:Y:S02]  /*1850*/  LOP3.LUT R11, R13, 0x800, RZ, 0xfc, !PT ;  /* 0x000008000d0b7812 */ /* 0x000fe400078efcff */
[----:B------:R-:W-:-:S05]  /*1860*/  LOP3.LUT R0, R0, 0x1fffff0, RZ, 0xc0, !PT ;  /* 0x01fffff000007812 */ /* 0x000fca00078ec0ff */
[----:B------:R-:W-:-:S07]  /*1870*/  IMAD.MOV R0, RZ, RZ, -R0 ;  /* 0x000000ffff007224 */ /* 0x000fce00078e0a00 */
.L_x_197:
[C---:B------:R-:W-:Y:S02]  /*1880*/  VIADD R15, R7.reuse, 0xfffff800 ;  /* 0xfffff800070f7836 */ /* 0x040fe40000000000 */
[----:B------:R-:W-:Y:S02]  /*1890*/  VIADD R21, R7, 0xfffff900 ;  /* 0xfffff90007157836 */ /* 0x000fe40000000000 */
[----:B------:R-:W-:-:S04]  /*18a0*/  IMAD.WIDE.U32 R14, R15, 0x4, R4 ;  /* 0x000000040f0e7825 */ /* 0x000fc800078e0004 */
[--C-:B------:R-:W-:Y:S01]  /*18b0*/  IMAD.WIDE.U32 R20, R21, 0x4, R4.reuse ;  /* 0x0000000415147825 */ /* 0x100fe200078e0004 */
[----:B------:R0:W2:Y:S04]  /*18c0*/  LDG.E R28, desc[UR6][R14.64] ;  /* 0x000000060e1c7981 */ /* 0x0000a8000c1e1900 */
[----:B------:R-:W2:Y:S01]  /*18d0*/  LDG.E R29, desc[UR6][R20.64] ;  /* 0x00000006141d7981 */ /* 0x000ea2000c1e1900 */
[C---:B------:R-:W-:Y:S02]  /*18e0*/  VIADD R17, R7.reuse, 0xfffffa00 ;  /* 0xfffffa0007117836 */ /* 0x040fe40000000000 */
[----:B------:R-:W-:Y:S02]  /*18f0*/  VIADD R19, R7, 0xfffffb00 ;  /* 0xfffffb0007137836 */ /* 0x000fe40000000000 */
[----:B------:R-:W-:-:S04]  /*1900*/  IMAD.WIDE.U32 R16, R17, 0x4, R4 ;  /* 0x0000000411107825 */ /* 0x000fc800078e0004 */
[--C-:B------:R-:W-:Y:S01]  /*1910*/  IMAD.WIDE.U32 R18, R19, 0x4, R4.reuse ;  /* 0x0000000413127825 */ /* 0x100fe200078e0004 */
[----:B------:R1:W3:Y:S04]  /*1920*/  LDG.E R13, desc[UR6][R16.64] ;  /* 0x00000006100d7981 */ /* 0x0002e8000c1e1900 */
[----:B------:R4:W3:Y:S01]  /*1930*/  LDG.E R12, desc[UR6][R18.64] ;  /* 0x00000006120c7981 */ /* 0x0008e2000c1e1900 */
[C---:B------:R-:W-:Y:S01]  /*1940*/  VIADD R22, R7.reuse, 0xfffffd00 ;  /* 0xfffffd0007167836 */ /* 0x040fe20000000000 */
[C---:B------:R-:W-:Y:S01]  /*1950*/  IADD3 R23, PT, PT, R7.reuse, -0x400, RZ ;  /* 0xfffffc0007177810 */ /* 0x040fe20007ffe0ff */
[----:B------:R-:W-:Y:S02]  /*1960*/  VIADD R26, R7, 0xfffffe00 ;  /* 0xfffffe00071a7836 */ /* 0x000fe40000000000 */
[----:B0-----:R-:W-:-:S04]  /*1970*/  IMAD.WIDE.U32 R14, R22, 0x4, R4 ;  /* 0x00000004160e7825 */ /* 0x001fc800078e0004 */
[--C-:B-1----:R-:W-:Y:S02]  /*1980*/  IMAD.WIDE.U32 R16, R26, 0x4, R4.reuse ;  /* 0x000000041a107825 */ /* 0x102fe400078e0004 */
[----:B------:R0:W5:Y:S02]  /*1990*/  LDG.E R26, desc[UR6][R14.64] ;  /* 0x000000060e1a7981 */ /* 0x000164000c1e1900 */
[C-C-:B------:R-:W-:Y:S02]  /*19a0*/  IMAD.WIDE.U32 R24, R7.reuse, 0x4, R4.reuse ;  /* 0x0000000407187825 */ /* 0x140fe400078e0004 */
[----:B------:R-:W5:Y:S02]  /*19b0*/  LDG.E R16, desc[UR6][R16.64] ;  /* 0x0000000610107981 */ /* 0x000f64000c1e1900 */
[----:B----4-:R-:W-:Y:S02]  /*19c0*/  VIADD R19, R7, 0xffffff00 ;  /* 0xffffff0007137836 */ /* 0x010fe40000000000 */
[----:B------:R-:W-:Y:S01]  /*19d0*/  IMAD.WIDE.U32 R20, R23, 0x4, R4 ;  /* 0x0000000417147825 */ /* 0x000fe200078e0004 */
[----:B------:R-:W4:Y:S03]  /*19e0*/  LDG.E R24, desc[UR6][R24.64] ;  /* 0x0000000618187981 */ /* 0x000f26000c1e1900 */
[----:B0-----:R-:W-:-:S02]  /*19f0*/  VIADD R15, R7, 0x200 ;  /* 0x00000200070f7836 */ /* 0x001fc40000000000 */
[----:B------:R-:W-:Y:S02]  /*1a00*/  VIADD R23, R7, 0x100 ;  /* 0x0000010007177836 */ /* 0x000fe40000000000 */
[--C-:B------:R-:W-:Y:S01]  /*1a10*/  IMAD.WIDE.U32 R18, R19, 0x4, R4.reuse ;  /* 0x0000000413127825 */ /* 0x100fe200078e0004 */
[----:B------:R0:W5:Y:S03]  /*1a20*/  LDG.E R25, desc[UR6][R20.64] ;  /* 0x0000000614197981 */ /* 0x000166000c1e1900 */
[----:B------:R-:W-:Y:S02]  /*1a30*/  IMAD.WIDE.U32 R22, R23, 0x4, R4 ;  /* 0x0000000417167825 */ /* 0x000fe400078e0004 */
[----:B------:R-:W4:Y:S04]  /*1a40*/  LDG.E R19, desc[UR6][R18.64] ;  /* 0x0000000612137981 */ /* 0x000f28000c1e1900 */
[----:B------:R1:W4:Y:S01]  /*1a50*/  LDG.E R23, desc[UR6][R22.64] ;  /* 0x0000000616177981 */ /* 0x000322000c1e1900 */
[----:B0-----:R-:W-:-:S04]  /*1a60*/  VIADD R21, R7, 0x300 ;  /* 0x0000030007157836 */ /* 0x001fc80000000000 */
[----:B------:R-:W-:-:S04]  /*1a70*/  IMAD.WIDE.U32 R20, R21, 0x4, R4 ;  /* 0x0000000415147825 */ /* 0x000fc800078e0004 */
[----:B-1----:R-:W-:Y:S02]  /*1a80*/  VIADD R22, R7, 0x700 ;  /* 0x0000070007167836 */ /* 0x002fe40000000000 */
[----:B------:R-:W4:Y:S01]  /*1a90*/  LDG.E R21, desc[UR6][R20.64] ;  /* 0x0000000614157981 */ /* 0x000f22000c1e1900 */
[----:B--2---:R-:W-:Y:S01]  /*1aa0*/  IADD3 R27, PT, PT, R29, R28, R27 ;  /* 0x0000001c1d1b7210 */ /* 0x004fe20007ffe01b */
[----:B------:R-:W-:Y:S01]  /*1ab0*/  IMAD.WIDE.U32 R28, R15, 0x4, R4 ;  /* 0x000000040f1c7825 */ /* 0x000fe200078e0004 */
[----:B------:R-:W-:-:S05]  /*1ac0*/  IADD3 R15, PT, PT, R7, 0x400, RZ ;  /* 0x00000400070f7810 */ /* 0x000fca0007ffe0ff */
[----:B------:R0:W2:Y:S01]  /*1ad0*/  LDG.E R28, desc[UR6][R28.64] ;  /* 0x000000061c1c7981 */ /* 0x0000a2000c1e1900 */
[----:B------:R-:W-:-:S05]  /*1ae0*/  IMAD.WIDE.U32 R14, R15, 0x4, R4 ;  /* 0x000000040f0e7825 */ /* 0x000fca00078e0004 */
[----:B------:R1:W2:Y:S01]  /*1af0*/  LDG.E R17, desc[UR6][R14.64] ;  /* 0x000000060e117981 */ /* 0x0002a2000c1e1900 */
[----:B---3--:R-:W-:Y:S01]  /*1b00*/  IADD3 R27, PT, PT, R12, R13, R27 ;  /* 0x0000000d0c1b7210 */ /* 0x008fe20007ffe01b */
[----:B0-----:R-:W-:-:S04]  /*1b10*/  VIADD R29, R7, 0x500 ;  /* 0x00000500071d7836 */ /* 0x001fc80000000000 */
[----:B------:R-:W-:-:S04]  /*1b20*/  IMAD.WIDE.U32 R12, R29, 0x4, R4 ;  /* 0x000000041d0c7825 */ /* 0x000fc800078e0004 */
[----:B-1----:R-:W-:Y:S01]  /*1b30*/  VIADD R15, R7, 0x600 ;  /* 0x00000600070f7836 */ /* 0x002fe20000000000 */
[----:B------:R0:W3:Y:S03]  /*1b40*/  LDG.E R18, desc[UR6][R12.64] ;  /* 0x000000060c127981 */ /* 0x0000e6000c1e1900 */
[----:B------:R-:W-:-:S04]  /*1b50*/  IMAD.WIDE.U32 R14, R15, 0x4, R4 ;  /* 0x000000040f0e7825 */ /* 0x000fc800078e0004 */
[----:B0-----:R-:W-:Y:S02]  /*1b60*/  IMAD.WIDE.U32 R12, R22, 0x4, R4 ;  /* 0x00000004160c7825 */ /* 0x001fe400078e0004 */
[----:B------:R-:W3:Y:S04]  /*1b70*/  LDG.E R22, desc[UR6][R14.64] ;  /* 0x000000060e167981 */ /* 0x000ee8000c1e1900 */
[----:B------:R-:W3:Y:S01]  /*1b80*/  LDG.E R20, desc[UR6][R12.64] ;  /* 0x000000060c147981 */ /* 0x000ee2000c1e1900 */
[----:B------:R-:W-:Y:S01]  /*1b90*/  VIADD R0, R0, 0x10 ;  /* 0x0000001000007836 */ /* 0x000fe20000000000 */
[----:B-----5:R-:W-:-:S04]  /*1ba0*/  IADD3 R25, PT, PT, R26, R25, R27 ;  /* 0x000000191a197210 */ /* 0x020fc80007ffe01b */
[----:B----4-:R-:W-:Y:S02]  /*1bb0*/  IADD3 R16, PT, PT, R19, R16, R25 ;  /* 0x0000001013107210 */ /* 0x010fe40007ffe019 */
[----:B------:R-:W-:Y:S02]  /*1bc0*/  ISETP.NE.AND P0, PT, R0, RZ, PT ;  /* 0x000000ff0000720c */ /* 0x000fe40003f05270 */
[----:B------:R-:W-:Y:S01]  /*1bd0*/  IADD3 R16, PT, PT, R23, R24, R16 ;  /* 0x0000001817107210 */ /* 0x000fe20007ffe010 */
[----:B------:R-:W-:Y:S02]  /*1be0*/  VIADD R11, R11, 0x1000 ;  /* 0x000010000b0b7836 */ /* 0x000fe40000000000 */
[----:B------:R-:W-:Y:S01]  /*1bf0*/  VIADD R7, R7, 0x1000 ;  /* 0x0000100007077836 */ /* 0x000fe20000000000 */
[----:B--2---:R-:W-:-:S04]  /*1c00*/  IADD3 R16, PT, PT, R21, R28, R16 ;  /* 0x0000001c15107210 */ /* 0x004fc80007ffe010 */
[----:B---3--:R-:W-:-:S04]  /*1c10*/  IADD3 R17, PT, PT, R18, R17, R16 ;  /* 0x0000001112117210 */ /* 0x008fc80007ffe010 */
[----:B------:R-:W-:Y:S01]  /*1c20*/  IADD3 R27, PT, PT, R20, R22, R17 ;  /* 0x00000016141b7210 */ /* 0x000fe20007ffe011 */
[----:B------:R-:W-:Y:S06]  /*1c30*/  @P0 BRA `(.L_x_197) ;  /* 0xfffffffc00100947 */ /* 0x000fec000383ffff */
[----:B------:R-:W-:Y:S05]  /*1c40*/  BSYNC.RECONVERGENT B3 ;  /* 0x0000000000037941 */ /* 0x000fea0003800200 */
.L_x_196:
[----:B------:R-:W-:-:S07]  /*1c50*/  IADD3 R0, PT, PT, R11, -0x800, RZ ;  /* 0xfffff8000b007810 */ /* 0x000fce0007ffe0ff */
.L_x_195:
[----:B------:R-:W-:Y:S05]  /*1c60*/  BSYNC.RECONVERGENT B2 ;  /* 0x0000000000027941 */ /* 0x000fea0003800200 */
.L_x_194:
[----:B------:R-:W-:-:S13]  /*1c70*/  ISETP.NE.AND P0, PT, R10, RZ, PT ;  /* 0x000000ff0a00720c */ /* 0x000fda0003f05270 */
[----:B------:R-:W-:Y:S05]  /*1c80*/  @!P0 BRA `(.L_x_193) ;  /* 0x0000000400148947 */ /* 0x000fea0003800000 */
[----:B------:R-:W-:Y:S01]  /*1c90*/  ISETP.GE.U32.AND P0, PT, R10, 0x8, PT ;  /* 0x000000080a00780c */ /* 0x000fe20003f06070 */
[----:B------:R-:W-:Y:S01]  /*1ca0*/  BSSY.RECONVERGENT B2, `(.L_x_198) ;  /* 0x0000021000027945 */ /* 0x000fe20003800200 */
[----:B------:R-:W-:-:S04]  /*1cb0*/  LOP3.LUT R23, R8, 0x7, RZ, 0xc0, !PT ;  /* 0x0000000708177812 */ /* 0x000fc800078ec0ff */
[----:B------:R-:W-:-:S07]  /*1cc0*/  ISETP.NE.AND P1, PT, R23, RZ, PT ;  /* 0x000000ff1700720c */ /* 0x000fce0003f25270 */
[----:B------:R-:W-:Y:S06]  /*1cd0*/  @!P0 BRA `(.L_x_199) ;  /* 0x0000000000748947 */ /* 0x000fec0003800000 */
[----:B------:R-:W-:-:S04]  /*1ce0*/  IMAD.IADD R11, R0, 0x1, R9 ;  /* 0x00000001000b7824 */ /* 0x000fc800078e0209 */
[C---:B------:R-:W-:Y:S02]  /*1cf0*/  VIADD R19, R11.reuse, 0x100 ;  /* 0x000001000b137836 */ /* 0x040fe40000000000 */
[C---:B------:R-:W-:Y:S02]  /*1d00*/  VIADD R21, R11.reuse, 0x200 ;  /* 0x000002000b157836 */ /* 0x040fe40000000000 */
[C---:B------:R-:W-:Y:S02]  /*1d10*/  VIADD R13, R11.reuse, 0x300 ;  /* 0x000003000b0d7836 */ /* 0x040fe40000000000 */
[----:B------:R-:W-:-:S04]  /*1d20*/  IMAD.WIDE.U32 R16, R11, 0x4, R4 ;  /* 0x000000040b107825 */ /* 0x000fc800078e0004 */
[--C-:B------:R-:W-:Y:S01]  /*1d30*/  IMAD.WIDE.U32 R18, R19, 0x4, R4.reuse ;  /* 0x0000000413127825 */ /* 0x100fe200078e0004 */
[----:B------:R0:W2:Y:S03]  /*1d40*/  LDG.E R22, desc[UR6][R16.64] ;  /* 0x0000000610167981 */ /* 0x0000a6000c1e1900 */
[--C-:B------:R-:W-:Y:S01]  /*1d50*/  IMAD.WIDE.U32 R20, R21, 0x4, R4.reuse ;  /* 0x0000000415147825 */ /* 0x100fe200078e0004 */
[----:B------:R1:W2:Y:S03]  /*1d60*/  LDG.E R7, desc[UR6][R18.64] ;  /* 0x0000000612077981 */ /* 0x0002a6000c1e1900 */
[C---:B------:R-:W-:Y:S02]  /*1d70*/  VIADD R15, R11.reuse, 0x400 ;  /* 0x000004000b0f7836 */ /* 0x040fe40000000000 */
[C---:B------:R-:W-:Y:S01]  /*1d80*/  VIADD R25, R11.reuse, 0x500 ;  /* 0x000005000b197836 */ /* 0x040fe20000000000 */
[----:B------:R-:W-:Y:S01]  /*1d90*/  IADD3 R29, PT, PT, R11, 0x600, RZ ;  /* 0x000006000b1d7810 */ /* 0x000fe20007ffe0ff */
[----:B------:R-:W-:Y:S01]  /*1da0*/  IMAD.WIDE.U32 R12, R13, 0x4, R4 ;  /* 0x000000040d0c7825 */ /* 0x000fe200078e0004 */
[----:B------:R-:W3:Y:S03]  /*1db0*/  LDG.E R20, desc[UR6][R20.64] ;  /* 0x0000000614147981 */ /* 0x000ee6000c1e1900 */
[----:B------:R-:W-:-:S02]  /*1dc0*/  VIADD R24, R11, 0x700 ;  /* 0x000007000b187836 */ /* 0x000fc40000000000 */
[--C-:B------:R-:W-:Y:S01]  /*1dd0*/  IMAD.WIDE.U32 R14, R15, 0x4, R4.reuse ;  /* 0x000000040f0e7825 */ /* 0x100fe200078e0004 */
[----:B------:R-:W3:Y:S03]  /*1de0*/  LDG.E R12, desc[UR6][R12.64] ;  /* 0x000000060c0c7981 */ /* 0x000ee6000c1e1900 */
[--C-:B------:R-:W-:Y:S02]  /*1df0*/  IMAD.WIDE.U32 R10, R25, 0x4, R4.reuse ;  /* 0x00000004190a7825 */ /* 0x100fe400078e0004 */
[----:B------:R-:W4:Y:S02]  /*1e00*/  LDG.E R14, desc[UR6][R14.64] ;  /* 0x000000060e0e7981 */ /* 0x000f24000c1e1900 */
[--C-:B0-----:R-:W-:Y:S02]  /*1e10*/  IMAD.WIDE.U32 R16, R29, 0x4, R4.reuse ;  /* 0x000000041d107825 */ /* 0x101fe400078e0004 */
[----:B------:R-:W4:Y:S02]  /*1e20*/  LDG.E R10, desc[UR6][R10.64] ;  /* 0x000000060a0a7981 */ /* 0x000f24000c1e1900 */
[----:B-1----:R-:W-:-:S02]  /*1e30*/  IMAD.WIDE.U32 R18, R24, 0x4, R4 ;  /* 0x0000000418127825 */ /* 0x002fc400078e0004 */
[----:B------:R-:W5:Y:S04]  /*1e40*/  LDG.E R16, desc[UR6][R16.64] ;  /* 0x0000000610107981 */ /* 0x000f68000c1e1900 */
[----:B------:R-:W5:Y:S01]  /*1e50*/  LDG.E R18, desc[UR6][R18.64] ;  /* 0x0000000612127981 */ /* 0x000f62000c1e1900 */
[----:B------:R-:W-:Y:S01]  /*1e60*/  VIADD R0, R0, 0x800 ;  /* 0x0000080000007836 */ /* 0x000fe20000000000 */
[----:B--2---:R-:W-:-:S04]  /*1e70*/  IADD3 R7, PT, PT, R7, R22, R27 ;  /* 0x0000001607077210 */ /* 0x004fc80007ffe01b */
[----:B---3--:R-:W-:-:S04]  /*1e80*/  IADD3 R7, PT, PT, R12, R20, R7 ;  /* 0x000000140c077210 */ /* 0x008fc80007ffe007 */
[----:B----4-:R-:W-:-:S04]  /*1e90*/  IADD3 R7, PT, PT, R10, R14, R7 ;  /* 0x0000000e0a077210 */ /* 0x010fc80007ffe007 */
[----:B-----5:R-:W-:-:S07]  /*1ea0*/  IADD3 R27, PT, PT, R18, R16, R7 ;  /* 0x00000010121b7210 */ /* 0x020fce0007ffe007 */
.L_x_199:
[----:B------:R-:W-:Y:S05]  /*1eb0*/  BSYNC.RECONVERGENT B2 ;  /* 0x0000000000027941 */ /* 0x000fea0003800200 */
.L_x_198:
[----:B------:R-:W-:Y:S05]  /*1ec0*/  @!P1 BRA `(.L_x_193) ;  /* 0x0000000000849947 */ /* 0x000fea0003800000 */
[----:B------:R-:W-:Y:S01]  /*1ed0*/  ISETP.GE.U32.AND P0, PT, R23, 0x4, PT ;  /* 0x000000041700780c */ /* 0x000fe20003f06070 */
[----:B------:R-:W-:Y:S01]  /*1ee0*/  BSSY.RECONVERGENT B2, `(.L_x_200) ;  /* 0x0000012000027945 */ /* 0x000fe20003800200 */
[----:B------:R-:W-:-:S11]  /*1ef0*/  LOP3.LUT P1, RZ, R8, 0x3, RZ, 0xc0, !PT ;  /* 0x0000000308ff7812 */ /* 0x000fd6000782c0ff */
[----:B------:R-:W-:Y:S05]  /*1f00*/  @!P0 BRA `(.L_x_201) ;  /* 0x00000000003c8947 */ /* 0x000fea0003800000 */
[----:B------:R-:W-:-:S04]  /*1f10*/  IMAD.IADD R7, R0, 0x1, R9 ;  /* 0x0000000100077824 */ /* 0x000fc800078e0209 */
[C---:B------:R-:W-:Y:S02]  /*1f20*/  VIADD R11, R7.reuse, 0x100 ;  /* 0x00000100070b7836 */ /* 0x040fe40000000000 */
[----:B------:R-:W-:-:S04]  /*1f30*/  IMAD.WIDE.U32 R8, R7, 0x4, R4 ;  /* 0x0000000407087825 */ /* 0x000fc800078e0004 */
[C---:B------:R-:W-:Y:S02]  /*1f40*/  VIADD R13, R7.reuse, 0x200 ;  /* 0x00000200070d7836 */ /* 0x040fe40000000000 */
[----:B------:R-:W-:Y:S01]  /*1f50*/  VIADD R15, R7, 0x300 ;  /* 0x00000300070f7836 */ /* 0x000fe20000000000 */
[----:B------:R-:W2:Y:S01]  /*1f60*/  LDG.E R8, desc[UR6][R8.64] ;  /* 0x0000000608087981 */ /* 0x000ea2000c1e1900 */
[----:B------:R-:W-:-:S04]  /*1f70*/  IMAD.WIDE.U32 R10, R11, 0x4, R4 ;  /* 0x000000040b0a7825 */ /* 0x000fc800078e0004 */
[--C-:B------:R-:W-:Y:S02]  /*1f80*/  IMAD.WIDE.U32 R12, R13, 0x4, R4.reuse ;  /* 0x000000040d0c7825 */ /* 0x100fe400078e0004 */
[----:B------:R-:W2:Y:S02]  /*1f90*/  LDG.E R10, desc[UR6][R10.64] ;  /* 0x000000060a0a7981 */ /* 0x000ea4000c1e1900 */
[----:B------:R-:W-:Y:S02]  /*1fa0*/  IMAD.WIDE.U32 R14, R15, 0x4, R4 ;  /* 0x000000040f0e7825 */ /* 0x000fe400078e0004 */
[----:B------:R-:W3:Y:S04]  /*1fb0*/  LDG.E R12, desc[UR6][R12.64] ;  /* 0x000000060c0c7981 */ /* 0x000ee8000c1e1900 */
[----:B------:R-:W3:Y:S01]  /*1fc0*/  LDG.E R14, desc[UR6][R14.64] ;  /* 0x000000060e0e7981 */ /* 0x000ee2000c1e1900 */
[----:B------:R-:W-:-:S02]  /*1fd0*/  IADD3 R0, PT, PT, R0, 0x400, RZ ;  /* 0x0000040000007810 */ /* 0x000fc40007ffe0ff */
[----:B--2---:R-:W-:-:S04]  /*1fe0*/  IADD3 R27, PT, PT, R10, R8, R27 ;  /* 0x000000080a1b7210 */ /* 0x004fc80007ffe01b */
[----:B---3--:R-:W-:-:S07]  /*1ff0*/  IADD3 R27, PT, PT, R14, R12, R27 ;  /* 0x0000000c0e1b7210 */ /* 0x008fce0007ffe01b */
.L_x_201:
[----:B------:R-:W-:Y:S05]  /*2000*/  BSYNC.RECONVERGENT B2 ;  /* 0x0000000000027941 */ /* 0x000fea0003800200 */
.L_x_200:
[----:B------:R-:W-:Y:S05]  /*2010*/  @!P1 BRA `(.L_x_193) ;  /* 0x0000000000309947 */ /* 0x000fea0003800000 */
[----:B------:R-:W-:Y:S01]  /*2020*/  LOP3.LUT R6, R6, 0xffff, RZ, 0xc0, !PT ;  /* 0x0000ffff06067812 */ /* 0x000fe200078ec0ff */
[----:B------:R-:W-:-:S03]  /*2030*/  IMAD.IADD R9, R0, 0x1, R2 ;  /* 0x0000000100097824 */ /* 0x000fc600078e0202 */
[----:B------:R-:W-:-:S04]  /*2040*/  LEA.HI R6, R6, 0x1, RZ, 0x18 ;  /* 0x0000000106067811 */ /* 0x000fc800078fc0ff */
[----:B------:R-:W-:-:S05]  /*2050*/  LOP3.LUT R6, R6, 0x3, RZ, 0xc0, !PT ;  /* 0x0000000306067812 */ /* 0x000fca00078ec0ff */
[----:B------:R-:W-:-:S07]  /*2060*/  IMAD.MOV R0, RZ, RZ, -R6 ;  /* 0x000000ffff007224 */ /* 0x000fce00078e0a06 */
.L_x_202:
[----:B------:R-:W-:-:S06]  /*2070*/  IMAD.WIDE.U32 R6, R9, 0x4, R4 ;  /* 0x0000000409067825 */ /* 0x000fcc00078e0004 */
[----:B------:R-:W2:Y:S01]  /*2080*/  LDG.E R6, desc[UR6][R6.64] ;  /* 0x0000000606067981 */ /* 0x000ea2000c1e1900 */
[----:B------:R-:W-:Y:S02]  /*2090*/  VIADD R0, R0, 0x1 ;  /* 0x0000000100007836 */ /* 0x000fe40000000000 */
[----:B------:R-:W-:-:S03]  /*20a0*/  VIADD R9, R9, 0x100 ;  /* 0x0000010009097836 */ /* 0x000fc60000000000 */
[----:B------:R-:W-:Y:S01]  /*20b0*/  ISETP.NE.AND P0, PT, R0, RZ, PT ;  /* 0x000000ff0000720c */ /* 0x000fe20003f05270 */
[----:B--2---:R-:W-:-:S12]  /*20c0*/  IMAD.IADD R27, R6, 0x1, R27 ;  /* 0x00000001061b7824 */ /* 0x004fd800078e021b */
[----:B------:R-:W-:Y:S05]  /*20d0*/  @P0 BRA `(.L_x_202) ;  /* 0xfffffffc00e40947 */ /* 0x000fea000383ffff */
.L_x_193:
[----:B------:R-:W-:Y:S05]  /*20e0*/  BSYNC.RECONVERGENT B1 ;  /* 0x0000000000017941 */ /* 0x000fea0003800200 */
.L_x_190:
[----:B------:R-:W0:Y:S01]  /*20f0*/  S2R R9, SR_LANEID ;  /* 0x0000000000097919 */ /* 0x000e220000000000 */
[----:B------:R-:W1:Y:S01]  /*2100*/  SHFL.DOWN PT, R0, R27, 0x1, 0x1f ;  /* 0x08201f001b007f89 */ /* 0x000e6200000e0000 */
[----:B------:R-:W2:Y:S01]  /*2110*/  S2R R8, SR_TID.X ;  /* 0x0000000000087919 */ /* 0x000ea20000002100 */
[C---:B0-----:R-:W-:Y:S02]  /*2120*/  ISETP.GT.AND P0, PT, R9.reuse, 0x1e, PT ;  /* 0x0000001e0900780c */ /* 0x041fe40003f04270 */
[C---:B------:R-:W-:Y:S02]  /*2130*/  ISETP.NE.AND P1, PT, R9.reuse, RZ, PT ;  /* 0x000000ff0900720c */ /* 0x040fe40003f25270 */
[----:B-1----:R-:W-:Y:S02]  /*2140*/  SEL R0, R0, RZ, !P0 ;  /* 0x000000ff00007207 */ /* 0x002fe40004000000 */
[----:B------:R-:W-:-:S03]  /*2150*/  ISETP.GT.AND P0, PT, R9, 0x1d, PT ;  /* 0x0000001d0900780c */ /* 0x000fc60003f04270 */
[----:B------:R-:W-:-:S05]  /*2160*/  IMAD.IADD R0, R0, 0x1, R27 ;  /* 0x0000000100007824 */ /* 0x000fca00078e021b */
[----:B------:R-:W0:Y:S01]  /*2170*/  SHFL.DOWN PT, R2, R0, 0x2, 0x1f ;  /* 0x08401f0000027f89 */ /* 0x000e2200000e0000 */
[----:B------:R-:W1:Y:S01]  /*2180*/  @!P1 S2R R6, SR_CgaCtaId ;  /* 0x0000000000069919 */ /* 0x000e620000008800 */
[----:B0-----:R-:W-:Y:S02]  /*2190*/  SEL R5, R2, RZ, !P0 ;  /* 0x000000ff02057207 */ /* 0x001fe40004000000 */
[----:B------:R-:W-:Y:S02]  /*21a0*/  ISETP.GT.AND P0, PT, R9, 0x1b, PT ;  /* 0x0000001b0900780c */ /* 0x000fe40003f04270 */
[----:B------:R-:W-:-:S05]  /*21b0*/  IADD3 R5, PT, PT, R0, R5, RZ ;  /* 0x0000000500057210 */ /* 0x000fca0007ffe0ff */
[----:B------:R-:W0:Y:S02]  /*21c0*/  SHFL.DOWN PT, R2, R5, 0x4, 0x1f ;  /* 0x08801f0005027f89 */ /* 0x000e2400000e0000 */
[----:B0-----:R-:W-:Y:S02]  /*21d0*/  SEL R2, R2, RZ, !P0 ;  /* 0x000000ff02027207 */ /* 0x001fe40004000000 */
[----:B------:R-:W-:-:S03]  /*21e0*/  ISETP.GT.AND P0, PT, R9, 0x17, PT ;  /* 0x000000170900780c */ /* 0x000fc60003f04270 */
[----:B------:R-:W-:Y:S01]  /*21f0*/  IMAD.IADD R2, R5, 0x1, R2 ;  /* 0x0000000105027824 */ /* 0x000fe200078e0202 */
[----:B------:R-:W-:-:S04]  /*2200*/  @!P1 MOV R5, 0x400 ;  /* 0x0000040000059802 */ /* 0x000fc80000000f00 */
[----:B------:R-:W0:Y:S01]  /*2210*/  SHFL.DOWN PT, R4, R2, 0x8, 0x1f ;  /* 0x09001f0002047f89 */ /* 0x000e2200000e0000 */
[----:B-1----:R-:W-:Y:S02]  /*2220*/  @!P1 LEA R5, R6, R5, 0x18 ;  /* 0x0000000506059211 */ /* 0x002fe400078ec0ff */
[----:B0-----:R-:W-:Y:S02]  /*2230*/  SEL R7, R4, RZ, !P0 ;  /* 0x000000ff04077207 */ /* 0x001fe40004000000 */
[----:B------:R-:W-:Y:S02]  /*2240*/  ISETP.GT.AND P0, PT, R9, 0xf, PT ;  /* 0x0000000f0900780c */ /* 0x000fe40003f04270 */
[----:B--2---:R-:W-:Y:S01]  /*2250*/  @!P1 SHF.R.U32.HI R4, RZ, 0x3, R8 ;  /* 0x00000003ff049819 */ /* 0x004fe20000011608 */
[----:B------:R-:W-:-:S03]  /*2260*/  IMAD.IADD R7, R2, 0x1, R7 ;  /* 0x0000000102077824 */ /* 0x000fc600078e0207 */
[----:B------:R-:W-:Y:S02]  /*2270*/  @!P1 LOP3.LUT R4, R4, 0x7c, RZ, 0xc0, !PT ;  /* 0x0000007c04049812 */ /* 0x000fe400078ec0ff */
[----:B------:R-:W0:Y:S03]  /*2280*/  SHFL.DOWN PT, R0, R7, 0x10, 0x1f ;  /* 0x0a001f0007007f89 */ /* 0x000e2600000e0000 */
[----:B------:R-:W-:Y:S01]  /*2290*/  @!P1 IMAD.IADD R4, R4, 0x1, R5 ;  /* 0x0000000104049824 */ /* 0x000fe200078e0205 */
        /* <DEDUP_REMOVED lines=15> */
[----:B------:R-:W-:-:S07]  /*2390*/  IMAD.IADD R11, R0, 0x1, R9 ;  /* 0x00000001000b7824 */ /* 0x000fce00078e0209 */
.L_x_189:
[----:B------:R-:W-:Y:S05]  /*23a0*/  BSYNC.RECONVERGENT B0 ;  /* 0x0000000000007941 */ /* 0x000fea0003800200 */
.L_x_173:
[----:B------:R-:W-:Y:S05]  /*23b0*/  @P0 EXIT ;  /* 0x000000000000094d */ /* 0x000fea0003800000 */
[----:B---3--:R-:W3:Y:S02]  /*23c0*/  LDC.64 R4, c[0x0][0x388] ;  /* 0x0000e200ff047b82 */ /* 0x008ee40000000a00 */
[----:B---3--:R-:W-:-:S05]  /*23d0*/  IMAD.WIDE.U32 R2, R3, 0x4, R4 ;  /* 0x0000000403027825 */ /* 0x008fca00078e0004 */
[----:B------:R-:W-:Y:S01]  /*23e0*/  STG.E desc[UR6][R2.64], R11 ;  /* 0x0000000b02007986 */ /* 0x000fe2000c101906 */
[----:B------:R-:W-:Y:S05]  /*23f0*/  EXIT ;  /* 0x000000000000794d */ /* 0x000fea0003800000 */
.L_x_203:
        /* <DEDUP_REMOVED lines=16> */
.L_x_276:


//--------------------- .text._ZN3cub18CUB_300001_SM_10006detail6reduce28DeviceReduceSingleTileKernelINS2_10policy_hubIijN4cuda3std3__44plusIiEEE10Policy1000EN6thrust24THRUST_300001_SM_1000_NS6detail15normal_iteratorINSD_10device_ptrIiEEEEPijS9_iiNS7_10__identityEEEvT0_T1_T2_T3_T4_T6_ --------------------------
	.section	.text._ZN3cub18CUB_300001_SM_10006detail6reduce28DeviceReduceSingleTileKernelINS2_10policy_hubIijN4cuda3std3__44plusIiEEE10Policy1000EN6thrust24THRUST_300001_SM_1000_NS6detail15normal_iteratorINSD_10device_ptrIiEEEEPijS9_iiNS7_10__identityEEEvT0_T1_T2_T3_T4_T6_,"ax",@progbits
	.align	128
        .global         _ZN3cub18CUB_300001_SM_10006detail6reduce28DeviceReduceSingleTileKernelINS2_10policy_hubIijN4cuda3std3__44plusIiEEE10Policy1000EN6thrust24THRUST_300001_SM_1000_NS6detail15normal_iteratorINSD_10device_ptrIiEEEEPijS9_iiNS7_10__identityEEEvT0_T1_T2_T3_T4_T6_
        .type           _ZN3cub18CUB_300001_SM_10006detail6reduce28DeviceReduceSingleTileKernelINS2_10policy_hubIijN4cuda3std3__44plusIiEEE10Policy1000EN6thrust24THRUST_300001_SM_1000_NS6detail15normal_iteratorINSD_10device_ptrIiEEEEPijS9_iiNS7_10__identityEEEvT0_T1_T2_T3_T4_T6_,@function
        .size           _ZN3cub18CUB_300001_SM_10006detail6reduce28DeviceReduceSingleTileKernelINS2_10policy_hubIijN4cuda3std3__44plusIiEEE10Policy1000EN6thrust24THRUST_300001_SM_1000_NS6detail15normal_iteratorINSD_10device_ptrIiEEEEPijS9_iiNS7_10__identityEEEvT0_T1_T2_T3_T4_T6_,(.L_x_277 - _ZN3cub18CUB_300001_SM_10006detail6reduce28DeviceReduceSingleTileKernelINS2_10policy_hubIijN4cuda3std3__44plusIiEEE10Policy1000EN6thrust24THRUST_300001_SM_1000_NS6detail15normal_iteratorINSD_10device_ptrIiEEEEPijS9_iiNS7_10__identityEEEvT0_T1_T2_T3_T4_T6_)
        .other          _ZN3cub18CUB_300001_SM_10006detail6reduce28DeviceReduceSingleTileKernelINS2_10policy_hubIijN4cuda3std3__44plusIiEEE10Policy1000EN6thrust24THRUST_300001_SM_1000_NS6detail15normal_iteratorINSD_10device_ptrIiEEEEPijS9_iiNS7_10__identityEEEvT0_T1_T2_T3_T4_T6_,@"STO_CUDA_ENTRY STV_DEFAULT"
_ZN3cub18CUB_300001_SM_10006detail6reduce28DeviceReduceSingleTileKernelINS2_10policy_hubIijN4cuda3std3__44plusIiEEE10Policy1000EN6thrust24THRUST_300001_SM_1000_NS6detail15normal_iteratorINSD_10device_ptrIiEEEEPijS9_iiNS7_10__identityEEEvT0_T1_T2_T3_T4_T6_:
.text._ZN3cub18CUB_300001_SM_10006detail6reduce28DeviceReduceSingleTileKernelINS2_10policy_hubIijN4cuda3std3__44plusIiEEE10Policy1000EN6thrust24THRUST_300001_SM_1000_NS6detail15normal_iteratorINSD_10device_ptrIiEEEEPijS9_iiNS7_10__identityEEEvT0_T1_T2_T3_T4_T6_:
        /* <DEDUP_REMOVED lines=13> */
.L_x_204:
[----:B------:R-:W-:Y:S01]  /*00d0*/  ISETP.GT.U32.AND P0, PT, R2, 0xfff, PT ;  /* 0x00000fff0200780c */ /* 0x000fe20003f04070 */
[----:B------:R-:W-:-:S12]  /*00e0*/  BSSY.RECONVERGENT B0, `(.L_x_205) ;  /* 0x00001e7000007945 */ /* 0x000fd80003800200 */
        /* <DEDUP_REMOVED lines=11> */
.L_x_208:
[----:B------:R-:W-:Y:S05]  /*01a0*/  BSYNC.RECONVERGENT B1 ;  /* 0x0000000000017941 */ /* 0x000fea0003800200 */
.L_x_207:
        /* <DEDUP_REMOVED lines=17> */
.L_x_213:
        /* <DEDUP_REMOVED lines=31> */
.L_x_212:
[----:B------:R-:W-:Y:S05]  /*04b0*/  BSYNC.RECONVERGENT B2 ;  /* 0x0000000000027941 */ /* 0x000fea0003800200 */
.L_x_211:
[----:B------:R-:W-:Y:S05]  /*04c0*/  @!P0 BRA `(.L_x_210) ;  /* 0x0000000000c88947 */ /* 0x000fea0003800000 */
[----:B------:R-:W-:Y:S01]  /*04d0*/  ISETP.GE.U32.AND P0, PT, R21, 0x8, PT ;  /* 0x000000081500780c */ /* 0x000fe20003f06070 */
[----:B------:R-:W-:Y:S01]  /*04e0*/  BSSY.RECONVERGENT B2, `(.L_x_214) ;  /* 0x0000013000027945 */ /* 0x000fe20003800200 */
[----:B------:R-:W-:-:S04]  /*04f0*/  LOP3.LUT R16, R4, 0x7, RZ, 0xc0, !PT ;  /* 0x0000000704107812 */ /* 0x000fc800078ec0ff */
[----:B------:R-:W-:-:S07]  /*0500*/  ISETP.NE.AND P1, PT, R16, RZ, PT ;  /* 0x000000ff1000720c */ /* 0x000fce0003f25270 */
[----:B------:R-:W-:Y:S06]  /*0510*/  @!P0 BRA `(.L_x_215) ;  /* 0x00000000003c8947 */ /* 0x000fec0003800000 */
[----:B------:R-:W0:Y:S02]  /*0520*/  LDC.64 R6, c[0x0][0x380] ;  /* 0x0000e000ff067b82 */ /* 0x000e240000000a00 */
[----:B0-----:R-:W-:-:S05]  /*0530*/  IMAD.WIDE.U32 R6, R5, 0x4, R6 ;  /* 0x0000000405067825 */ /* 0x001fca00078e0006 */
        /* <DEDUP_REMOVED lines=13> */
.L_x_215:
[----:B------:R-:W-:Y:S05]  /*0610*/  BSYNC.RECONVERGENT B2 ;  /* 0x0000000000027941 */ /* 0x000fea0003800200 */
.L_x_214:
        /* <DEDUP_REMOVED lines=11> */
[----:B------:R-:W3:Y:S01]  /*06d0*/  LDG.E R10, desc[UR6][R6.64+0xc00] ;  /* 0x000c0006060a7981 */ /* 0x000ee2000c1e1900 */
[----:B------:R-:W-:Y:S01]  /*06e0*/  VIADD R5, R5, 0x400 ;  /* 0x0000040005057836 */ /* 0x000fe20000000000 */
[----:B--2--5:R-:W-:-:S04]  /*06f0*/  IADD3 R0, PT, PT, R4, R9, R0 ;  /* 0x0000000904007210 */ /* 0x024fc80007ffe000 */
[----:B---3--:R-:W-:-:S07]  /*0700*/  IADD3 R0, PT, PT, R10, R11, R0 ;  /* 0x0000000b0a007210 */ /* 0x008fce0007ffe000 */
.L_x_217:
[----:B------:R-:W-:Y:S05]  /*0710*/  BSYNC.RECONVERGENT B2 ;  /* 0x0000000000027941 */ /* 0x000fea0003800200 */
.L_x_216:
[----:B------:R-:W-:Y:S05]  /*0720*/  @!P1 BRA `(.L_x_210) ;  /* 0x0000000000309947 */ /* 0x000fea0003800000 */
[----:B------:R-:W0:Y:S02]  /*0730*/  LDC.64 R6, c[0x0][0x380] ;  /* 0x0000e000ff067b82 */ /* 0x000e240000000a00 */
[----:B0-----:R-:W-:-:S04]  /*0740*/  IMAD.WIDE.U32 R4, R5, 0x4, R6 ;  /* 0x0000000405047825 */ /* 0x001fc800078e0006 */
[----:B------:R-:W-:Y:S02]  /*0750*/  IMAD.MOV R6, RZ, RZ, -R8 ;  /* 0x000000ffff067224 */ /* 0x000fe400078e0a08 */
[----:B------:R-:W-:-:S07]  /*0760*/  IMAD.MOV.U32 R7, RZ, RZ, R5 ;  /* 0x000000ffff077224 */ /* 0x000fce00078e0005 */
.L_x_218:
[----:B------:R-:W-:-:S06]  /*0770*/  IMAD.MOV.U32 R5, RZ, RZ, R7 ;  /* 0x000000ffff057224 */ /* 0x000fcc00078e0007 */
[----:B------:R0:W2:Y:S01]  /*0780*/  LDG.E R5, desc[UR6][R4.64] ;  /* 0x0000000604057981 */ /* 0x0000a2000c1e1900 */
[----:B------:R-:W-:-:S05]  /*0790*/  VIADD R6, R6, 0x1 ;  /* 0x0000000106067836 */ /* 0x000fca0000000000 */
[----:B------:R-:W-:Y:S02]  /*07a0*/  ISETP.NE.AND P0, PT, R6, RZ, PT ;  /* 0x000000ff0600720c */ /* 0x000fe40003f05270 */
[----:B0-----:R-:W-:-:S05]  /*07b0*/  IADD3 R4, P1, PT, R4, 0x400, RZ ;  /* 0x0000040004047810 */ /* 0x001fca0007f3e0ff */
[----:B------:R-:W-:Y:S02]  /*07c0*/  IMAD.X R7, RZ, RZ, R7, P1 ;  /* 0x000000ffff077224 */ /* 0x000fe400008e0607 */
[----:B--2--5:R-:W-:-:S04]  /*07d0*/  IMAD.IADD R0, R5, 0x1, R0 ;  /* 0x0000000105007824 */ /* 0x024fc800078e0200 */
[----:B------:R-:W-:Y:S05]  /*07e0*/  @P0 BRA `(.L_x_218) ;  /* 0xfffffffc00e00947 */ /* 0x000fea000383ffff */
.L_x_210:
[----:B------:R-:W-:Y:S05]  /*07f0*/  BSYNC.RECONVERGENT B1 ;  /* 0x0000000000017941 */ /* 0x000fea0003800200 */
.L_x_209:
[----:B------:R-:W-:-:S13]  /*0800*/  ISETP.GE.U32.AND P0, PT, R2, 0x100, PT ;  /* 0x000001000200780c */ /* 0x000fda0003f06070 */
        /* <DEDUP_REMOVED lines=38> */
[----:B-1----:R-:W1:Y:S01]  /*0a70*/  LDS.64 R2, [UR4+0x20] ;  /* 0x00002004ff027984 */ /* 0x002e620008000a00 */
[----:B0-----:R-:W-:-:S04]  /*0a80*/  IADD3 R0, PT, PT, R4, R0, R9 ;  /* 0x0000000004007210 */ /* 0x001fc80007ffe009 */
[----:B------:R-:W-:-:S04]  /*0a90*/  IADD3 R0, PT, PT, R6, R0, R5 ;  /* 0x0000000006007210 */ /* 0x000fc80007ffe005 */
[----:B-1----:R-:W-:-:S05]  /*0aa0*/  IADD3 R0, PT, PT, R2, R0, R7 ;  /* 0x0000000002007210 */ /* 0x002fca0007ffe007 */
[----:B------:R-:W-:Y:S01]  /*0ab0*/  IMAD.IADD R9, R0, 0x1, R3 ;  /* 0x0000000100097824 */ /* 0x000fe200078e0203 */
[----:B------:R-:W-:Y:S06]  /*0ac0*/  BRA `(.L_x_220) ;  /* 0x0000001400207947 */ /* 0x000fec0003800000 */
.L_x_219:
[----:B------:R-:W-:Y:S01]  /*0ad0*/  LOP3.LUT R4, R3, 0x3e0, RZ, 0xc0, !PT ;  /* 0x000003e003047812 */ /* 0x000fe200078ec0ff */
[----:B------:R-:W1:Y:S03]  /*0ae0*/  S2R R10, SR_LANEID ;  /* 0x00000000000a7919 */ /* 0x000e660000000000 */
[----:B0-----:R-:W-:Y:S01]  /*0af0*/  LOP3.LUT R7, RZ, R4, RZ, 0x33, !PT ;  /* 0x00000004ff077212 */ /* 0x001fe200078e33ff */
[----:B------:R-:W-:-:S04]  /*0b00*/  VIADD R5, R4, 0x20 ;  /* 0x0000002004057836 */ /* 0x000fc80000000000 */
[----:B------:R-:W-:Y:S01]  /*0b10*/  IMAD.IADD R7, R7, 0x1, R2 ;  /* 0x0000000107077824 */ /* 0x000fe200078e0202 */
[----:B------:R-:W-:-:S04]  /*0b20*/  ISETP.GT.U32.AND P0, PT, R5, R2, PT ;  /* 0x000000020500720c */ /* 0x000fc80003f04070 */
        /* <DEDUP_REMOVED lines=40> */
[----:B------:R-:W-:Y:S01]  /*0db0*/  ISETP.GT.U32.AND P3, PT, R2, 0x80, PT ;  /* 0x000000800200780c */ /* 0x000fe20003f64070 */
[----:B-1----:R-:W-:-:S09]  /*0dc0*/  ULEA UR4, UR5, UR4, 0x18 ;  /* 0x0000000405047291 */ /* 0x002fd2000f8ec0ff */
[----:B------:R-:W1:Y:S04]  /*0dd0*/  LDS.128 R4, [UR4+0x10] ;  /* 0x00001004ff047984 */ /* 0x000e680008000c00 */
[----:B------:R-:W2:Y:S04]  /*0de0*/  LDS R0, [UR4+0xc] ;  /* 0x00000c04ff007984 */ /* 0x000ea80008000800 */
[----:B------:R-:W3:Y:S01]  /*0df0*/  LDS.64 R10, [UR4+0x20] ;  /* 0x00002004ff0a7984 */ /* 0x000ee20008000a00 */
[----:B-1----:R-:W-:Y:S02]  /*0e00*/  SEL R4, R4, RZ, P2 ;  /* 0x000000ff04047207 */ /* 0x002fe40001000000 */
[----:B------:R-:W-:-:S02]  /*0e10*/  ISETP.GT.U32.AND P2, PT, R2, 0x60, PT ;  /* 0x000000600200780c */ /* 0x000fc40003f44070 */
[----:B--2---:R-:W-:Y:S02]  /*0e20*/  SEL R0, R0, RZ, P1 ;  /* 0x000000ff00007207 */ /* 0x004fe40000800000 */
        /* <DEDUP_REMOVED lines=8> */
[----:B---3--:R-:W-:Y:S02]  /*0eb0*/  SEL R10, R10, RZ, P2 ;  /* 0x000000ff0a0a7207 */ /* 0x008fe40001000000 */
[----:B------:R-:W-:Y:S02]  /*0ec0*/  SEL R11, R11, RZ, P3 ;  /* 0x000000ff0b0b7207 */ /* 0x000fe40001800000 */
[----:B------:R-:W-:-:S05]  /*0ed0*/  IADD3 R0, PT, PT, R10, R0, R7 ;  /* 0x000000000a007210 */ /* 0x000fca0007ffe007 */
[----:B0-----:R-:W-:Y:S01]  /*0ee0*/  IMAD.IADD R9, R0, 0x1, R11 ;  /* 0x0000000100097824 */ /* 0x001fe200078e020b */
[----:B------:R-:W-:Y:S06]  /*0ef0*/  BRA `(.L_x_220) ;  /* 0x0000001000147947 */ /* 0x000fec0003800000 */
.L_x_206:
[----:B------:R-:W0:Y:S01]  /*0f00*/  S2R R0, SR_TID.X ;  /* 0x0000000000007919 */ /* 0x000e220000002100 */
[----:B------:R-:W1:Y:S02]  /*0f10*/  LDCU.64 UR4, c[0x0][0x380] ;  /* 0x00007000ff0477ac */ /* 0x000e640008000a00 */
[----:B-1----:R-:W-:Y:S02]  /*0f20*/  IMAD.U32 R12, RZ, RZ, UR4 ;  /* 0x00000004ff0c7e24 */ /* 0x002fe4000f8e00ff */
[----:B------:R-:W-:Y:S02]  /*0f30*/  IMAD.U32 R13, RZ, RZ, UR5 ;  /* 0x00000005ff0d7e24 */ /* 0x000fe4000f8e00ff */
        /* <DEDUP_REMOVED lines=17> */
[----:B------:R-:W-:Y:S01]  /*1050*/  UMOV UR4, 0x1000 ;  /* 0x0000100000047882 */ /* 0x000fe20000000000 */
[----:B--2---:R-:W-:-:S04]  /*1060*/  IADD3 R3, PT, PT, R7, R6, R3 ;  /* 0x0000000607037210 */ /* 0x004fc80007ffe003 */
[----:B---3--:R-:W-:-:S04]  /*1070*/  IADD3 R3, PT, PT, R9, R8, R3 ;  /* 0x0000000809037210 */ /* 0x008fc80007ffe003 */
[----:B----4-:R-:W-:-:S04]  /*1080*/  IADD3 R3, PT, PT, R11, R10, R3 ;  /* 0x0000000a0b037210 */ /* 0x010fc80007ffe003 */
[----:B-----5:R-:W-:-:S04]  /*1090*/  IADD3 R3, PT, PT, R15, R14, R3 ;  /* 0x0000000e0f037210 */ /* 0x020fc80007ffe003 */
[----:B------:R-:W-:Y:S01]  /*10a0*/  IADD3 R16, PT, PT, R17, R16, R3 ;  /* 0x0000001011107210 */ /* 0x000fe20007ffe003 */
[----:B------:R-:W-:-:S05]  /*10b0*/  VIADD R3, R2, 0xfffff000 ;  /* 0xfffff00002037836 */ /* 0x000fca0000000000 */
[----:B------:R-:W-:Y:S02]  /*10c0*/  ISETP.GE.U32.AND P0, PT, R3, 0x1000, PT ;  /* 0x000010000300780c */ /* 0x000fe40003f06070 */
[----:B------:R-:W-:-:S04]  /*10d0*/  IADD3 R16, PT, PT, R19, R18, R16 ;  /* 0x0000001213107210 */ /* 0x000fc80007ffe010 */
[----:B------:R-:W-:-:S05]  /*10e0*/  IADD3 R21, PT, PT, R21, R20, R16 ;  /* 0x0000001415157210 */ /* 0x000fca0007ffe010 */
[----:B------:R-:W-:Y:S02]  /*10f0*/  IMAD.IADD R7, R22, 0x1, R21 ;  /* 0x0000000116077824 */ /* 0x000fe400078e0215 */
[----:B------:R-:W-:Y:S05]  /*1100*/  @!P0 BRA `(.L_x_221) ;  /* 0x00000000008c8947 */ /* 0x000fea0003800000 */
[----:B------:R-:W0:Y:S01]  /*1110*/  LDC R2, c[0x0][0x390] ;  /* 0x0000e400ff027b82 */ /* 0x000e220000000800 */
[----:B------:R-:W-:-:S07]  /*1120*/  UMOV UR4, 0x1000 ;  /* 0x0000100000047882 */ /* 0x000fce0000000000 */
[----:B------:R-:W1:Y:S02]  /*1130*/  LDC.64 R12, c[0x0][0x380] ;  /* 0x0000e000ff0c7b82 */ /* 0x000e640000000a00 */
.L_x_223:
[----:B------:R-:W-:-:S04]  /*1140*/  VIADD R5, R0, UR4 ;  /* 0x0000000400057c36 */ /* 0x000fc80008000000 */
        /* <DEDUP_REMOVED lines=17> */
[----:B--2---:R-:W-:Y:S01]  /*1260*/  IADD3 R16, PT, PT, R18, R16, R7 ;  /* 0x0000001012107210 */ /* 0x004fe20007ffe007 */
[----:B0-----:R-:W-:-:S05]  /*1270*/  VIADD R7, R2, -UR4 ;  /* 0x8000000402077c36 */ /* 0x001fca0008000000 */
[----:B------:R-:W-:Y:S02]  /*1280*/  ISETP.GE.U32.AND P0, PT, R7, 0x1000, PT ;  /* 0x000010000700780c */ /* 0x000fe40003f06070 */
        /* <DEDUP_REMOVED lines=8> */
[----:B------:R-:W-:-:S06]  /*1310*/  UIADD3 UR4, UPT, UPT, UR4, 0x1000, URZ ;  /* 0x0000100004047890 */ /* 0x000fcc000fffe0ff */
[----:B------:R-:W-:-:S13]  /*1320*/  ISETP.LT.U32.AND P0, PT, R3, UR4, PT ;  /* 0x0000000403007c0c */ /* 0x000fda000bf01070 */
[----:B------:R-:W-:Y:S05]  /*1330*/  @!P0 BRA `(.L_x_223) ;  /* 0xfffffffc00808947 */ /* 0x000fea000383ffff */
.L_x_221:
[----:B------:R-:W-:Y:S01]  /*1340*/  VIADD R3, R2, -UR4 ;  /* 0x8000000402037c36 */ /* 0x000fe20008000000 */
[----:B------:R-:W-:Y:S04]  /*1350*/  BSSY.RECONVERGENT B1, `(.L_x_222) ;  /* 0x0000095000017945 */ /* 0x000fe80003800200 */
[----:B------:R-:W-:-:S04]  /*1360*/  ISETP.GE.AND P0, PT, R0, R3, PT ;  /* 0x000000030000720c */ /* 0x000fc80003f06270 */
[----:B------:R-:W-:-:S13]  /*1370*/  ISETP.LE.U32.OR P0, PT, R2, UR4, P0 ;  /* 0x0000000402007c0c */ /* 0x000fda0008703470 */
[----:B------:R-:W-:Y:S05]  /*1380*/  @P0 BRA `(.L_x_224) ;  /* 0x0000000800440947 */ /* 0x000fea0003800000 */
[----:B------:R-:W-:Y:S01]  /*1390*/  LOP3.LUT R3, RZ, R0, RZ, 0x33, !PT ;  /* 0x00000000ff037212 */ /* 0x000fe200078e33ff */
[----:B------:R-:W-:Y:S01]  /*13a0*/  BSSY.RECONVERGENT B2, `(.L_x_225) ;  /* 0x000004a000027945 */ /* 0x000fe20003800200 */
[----:B------:R-:W-:Y:S02]  /*13b0*/  IMAD.MOV.U32 R5, RZ, RZ, R0 ;  /* 0x000000ffff057224 */ /* 0x000fe400078e0000 */
[----:B------:R-:W-:-:S04]  /*13c0*/  IADD3 R3, PT, PT, R2, -UR4, R3 ;  /* 0x8000000402037c10 */ /* 0x000fc8000fffe003 */
[C---:B------:R-:W-:Y:S02]  /*13d0*/  ISETP.GE.U32.AND P0, PT, R3.reuse, 0xf00, PT ;  /* 0x00000f000300780c */ /* 0x040fe40003f06070 */
[----:B------:R-:W-:-:S04]  /*13e0*/  LEA.HI R3, R3, 0x1, RZ, 0x18 ;  /* 0x0000000103037811 */ /* 0x000fc800078fc0ff */
[----:B------:R-:W-:-:S07]  /*13f0*/  LOP3.LUT R4, R3, 0xf, RZ, 0xc0, !PT ;  /* 0x0000000f03047812 */ /* 0x000fce00078ec0ff */
[----:B------:R-:W-:Y:S05]  /*1400*/  @!P0 BRA `(.L_x_226) ;  /* 0x00000004000c8947 */ /* 0x000fea0003800000 */
[----:B------:R-:W-:Y:S01]  /*1410*/  LOP3.LUT R6, R3, 0x1fffff0, RZ, 0xc0, !PT ;  /* 0x01fffff003067812 */ /* 0x000fe200078ec0ff */
[----:B------:R-:W-:Y:S01]  /*1420*/  BSSY.RECONVERGENT B3, `(.L_x_227) ;  /* 0x0000040000037945 */ /* 0x000fe20003800200 */
[C---:B------:R-:W-:Y:S01]  /*1430*/  LOP3.LUT R5, R0.reuse, 0x800, RZ, 0xfc, !PT ;  /* 0x0000080000057812 */ /* 0x040fe200078efcff */
[----:B------:R-:W-:Y:S02]  /*1440*/  VIADD R2, R0, UR4 ;  /* 0x0000000400027c36 */ /* 0x000fe40008000000 */
[----:B------:R-:W-:-:S07]  /*1450*/  IMAD.MOV R6, RZ, RZ, -R6 ;  /* 0x000000ffff067224 */ /* 0x000fce00078e0a06 */
.L_x_228:
[----:B------:R-:W-:-:S04]  /*1460*/  IMAD.WIDE.U32 R26, R2, 0x4, R12 ;  /* 0x00000004021a7825 */ /* 0x000fc800078e000c */
[C---:B------:R-:W-:Y:S02]  /*1470*/  VIADD R9, R2.reuse, 0x100 ;  /* 0x0000010002097836 */ /* 0x040fe40000000000 */
[----:B------:R-:W-:Y:S01]  /*1480*/  VIADD R15, R2, 0x400 ;  /* 0x00000400020f7836 */ /* 0x000fe20000000000 */
[----:B------:R0:W2:Y:S01]  /*1490*/  LDG.E R26, desc[UR6][R26.64] ;  /* 0x000000061a1a7981 */ /* 0x0000a2000c1e1900 */
[----:B------:R-:W-:-:S04]  /*14a0*/  IMAD.WIDE.U32 R8, R9, 0x4, R12 ;  /* 0x0000000409087825 */ /* 0x000fc800078e000c */
[C---:B------:R-:W-:Y:S01]  /*14b0*/  VIADD R17, R2.reuse, 0x200 ;  /* 0x0000020002117836 */ /* 0x040fe20000000000 */
[----:B------:R1:W2:Y:S01]  /*14c0*/  LDG.E R25, desc[UR6][R8.64] ;  /* 0x0000000608197981 */ /* 0x0002a2000c1e1900 */
[C---:B------:R-:W-:Y:S02]  /*14d0*/  VIADD R11, R2.reuse, 0x300 ;  /* 0x00000300020b7836 */ /* 0x040fe40000000000 */
[----:B0-----:R-:W-:Y:S02]  /*14e0*/  VIADD R27, R2, 0x700 ;  /* 0x00000700021b7836 */ /* 0x001fe40000000000 */
[----:B------:R-:W-:-:S04]  /*14f0*/  IMAD.WIDE.U32 R14, R15, 0x4, R12 ;  /* 0x000000040f0e7825 */ /* 0x000fc800078e000c */
[--C-:B------:R-:W-:Y:S01]  /*1500*/  IMAD.WIDE.U32 R16, R17, 0x4, R12.reuse ;  /* 0x0000000411107825 */ /* 0x100fe200078e000c */
[----:B------:R0:W3:Y:S03]  /*1510*/  LDG.E R22, desc[UR6][R14.64] ;  /* 0x000000060e167981 */ /* 0x0000e6000c1e1900 */
[----:B------:R-:W-:Y:S01]  /*1520*/  VIADD R29, R2, 0x500 ;  /* 0x00000500021d7836 */ /* 0x000fe20000000000 */
[----:B------:R-:W4:Y:S01]  /*1530*/  LDG.E R24, desc[UR6][R16.64] ;  /* 0x0000000610187981 */ /* 0x000f22000c1e1900 */
[----:B------:R-:W-:-:S04]  /*1540*/  IMAD.WIDE.U32 R10, R11, 0x4, R12 ;  /* 0x000000040b0a7825 */ /* 0x000fc800078e000c */
[--C-:B-1----:R-:W-:Y:S01]  /*1550*/  IMAD.WIDE.U32 R8, R27, 0x4, R12.reuse ;  /* 0x000000041b087825 */ /* 0x102fe200078e000c */
[----:B------:R-:W4:Y:S03]  /*1560*/  LDG.E R23, desc[UR6][R10.64] ;  /* 0x000000060a177981 */ /* 0x000f26000c1e1900 */
[----:B------:R-:W-:Y:S02]  /*1570*/  VIADD R27, R2, 0x900 ;  /* 0x00000900021b7836 */ /* 0x000fe40000000000 */
[----:B------:R-:W-:-:S04]  /*1580*/  IMAD.WIDE.U32 R28, R29, 0x4, R12 ;  /* 0x000000041d1c7825 */ /* 0x000fc800078e000c */
[C---:B------:R-:W-:Y:S01]  /*1590*/  VIADD R19, R2.reuse, 0x600 ;  /* 0x0000060002137836 */ /* 0x040fe20000000000 */
[----:B------:R1:W5:Y:S01]  /*15a0*/  LDG.E R11, desc[UR6][R8.64] ;  /* 0x00000006080b7981 */ /* 0x000362000c1e1900 */
[C---:B0-----:R-:W-:Y:S02]  /*15b0*/  VIADD R15, R2.reuse, 0xa00 ;  /* 0x00000a00020f7836 */ /* 0x041fe40000000000 */
[----:B------:R-:W-:Y:S01]  /*15c0*/  VIADD R20, R2, 0x800 ;  /* 0x0000080002147836 */ /* 0x000fe20000000000 */
[----:B------:R0:W3:Y:S01]  /*15d0*/  LDG.E R21, desc[UR6][R28.64] ;  /* 0x000000061c157981 */ /* 0x0000e2000c1e1900 */
[----:B------:R-:W-:-:S04]  /*15e0*/  IMAD.WIDE.U32 R18, R19, 0x4, R12 ;  /* 0x0000000413127825 */ /* 0x000fc800078e000c */
[----:B-1----:R-:W-:-:S04]  /*15f0*/  IMAD.WIDE.U32 R8, R27, 0x4, R12 ;  /* 0x000000041b087825 */ /* 0x002fc800078e000c */
[--C-:B------:R-:W-:Y:S02]  /*1600*/  IMAD.WIDE.U32 R14, R15, 0x4, R12.reuse ;  /* 0x000000040f0e7825 */ /* 0x100fe400078e000c */
[----:B------:R-:W5:Y:S02]  /*1610*/  LDG.E R9, desc[UR6][R8.64] ;  /* 0x0000000608097981 */ /* 0x000f64000c1e1900 */
[--C-:B------:R-:W-:Y:S02]  /*1620*/  IMAD.WIDE.U32 R16, R20, 0x4, R12.reuse ;  /* 0x0000000414107825 */ /* 0x100fe400078e000c */
[----:B------:R1:W5:Y:S02]  /*1630*/  LDG.E R20, desc[UR6][R18.64] ;  /* 0x0000000612147981 */ /* 0x000364000c1e1900 */
[C---:B0-----:R-:W-:Y:S02]  /*1640*/  VIADD R29, R2.reuse, 0xb00 ;  /* 0x00000b00021d7836 */ /* 0x041fe40000000000 */
[----:B------:R-:W-:Y:S01]  /*1650*/  VIADD R27, R2, 0xc00 ;  /* 0x00000c00021b7836 */ /* 0x000fe20000000000 */
[----:B------:R0:W5:Y:S01]  /*1660*/  LDG.E R10, desc[UR6][R16.64] ;  /* 0x00000006100a7981 */ /* 0x000162000c1e1900 */
[----:B------:R-:W-:-:S03]  /*1670*/  IMAD.WIDE.U32 R28, R29, 0x4, R12 ;  /* 0x000000041d1c7825 */ /* 0x000fc600078e000c */
[----:B------:R0:W5:Y:S01]  /*1680*/  LDG.E R8, desc[UR6][R14.64] ;  /* 0x000000060e087981 */ /* 0x000162000c1e1900 */
[C---:B-1----:R-:W-:Y:S02]  /*1690*/  VIADD R19, R2.reuse, 0xe00 ;  /* 0x00000e0002137836 */ /* 0x042fe40000000000 */
[C---:B------:R-:W-:Y:S02]  /*16a0*/  VIADD R18, R2.reuse, 0xf00 ;  /* 0x00000f0002127836 */ /* 0x040fe40000000000 */
[----:B0-----:R-:W-:Y:S02]  /*16b0*/  IMAD.WIDE.U32 R16, R27, 0x4, R12 ;  /* 0x000000041b107825 */ /* 0x001fe400078e000c */
[----:B------:R-:W5:Y:S02]  /*16c0*/  LDG.E R27, desc[UR6][R28.64] ;  /* 0x000000061c1b7981 */ /* 0x000f64000c1e1900 */
[----:B------:R-:W-:-:S04]  /*16d0*/  VIADD R15, R2, 0xd00 ;  /* 0x00000d00020f7836 */ /* 0x000fc80000000000 */
[--C-:B------:R-:W-:Y:S01]  /*16e0*/  IMAD.WIDE.U32 R14, R15, 0x4, R12.reuse ;  /* 0x000000040f0e7825 */ /* 0x100fe200078e000c */
[----:B------:R0:W5:Y:S05]  /*16f0*/  LDG.E R28, desc[UR6][R16.64] ;  /* 0x00000006101c7981 */ /* 0x00016a000c1e1900 */
[----:B------:R-:W5:Y:S01]  /*1700*/  LDG.E R15, desc[UR6][R14.64] ;  /* 0x000000060e0f7981 */ /* 0x000f62000c1e1900 */
[----:B0-----:R-:W-:-:S04]  /*1710*/  IMAD.WIDE.U32 R16, R19, 0x4, R12 ;  /* 0x0000000413107825 */ /* 0x001fc800078e000c */
[----:B------:R-:W-:Y:S02]  /*1720*/  IMAD.WIDE.U32 R18, R18, 0x4, R12 ;  /* 0x0000000412127825 */ /* 0x000fe400078e000c */
[----:B------:R-:W5:Y:S04]  /*1730*/  LDG.E R16, desc[UR6][R16.64] ;  /* 0x0000000610107981 */ /* 0x000f68000c1e1900 */
[----:B------:R-:W5:Y:S01]  /*1740*/  LDG.E R19, desc[UR6][R18.64] ;  /* 0x0000000612137981 */ /* 0x000f62000c1e1900 */
[----:B------:R-:W-:-:S05]  /*1750*/  VIADD R6, R6, 0x10 ;  /* 0x0000001006067836 */ /* 0x000fca0000000000 */
[----:B------:R-:W-:Y:S01]  /*1760*/  ISETP.NE.AND P0, PT, R6, RZ, PT ;  /* 0x000000ff0600720c */ /* 0x000fe20003f05270 */
[----:B------:R-:W-:Y:S02]  /*1770*/  VIADD R5, R5, 0x1000 ;  /* 0x0000100005057836 */ /* 0x000fe40000000000 */
[----:B------:R-:W-:Y:S01]  /*1780*/  VIADD R2, R2, 0x1000 ;  /* 0x0000100002027836 */ /* 0x000fe20000000000 */
[----:B--2---:R-:W-:-:S04]  /*1790*/  IADD3 R25, PT, PT, R25, R26, R7 ;  /* 0x0000001a19197210 */ /* 0x004fc80007ffe007 */
[----:B----4-:R-:W-:-:S04]  /*17a0*/  IADD3 R23, PT, PT, R23, R24, R25 ;  /* 0x0000001817177210 */ /* 0x010fc80007ffe019 */
[----:B---3--:R-:W-:-:S04]  /*17b0*/  IADD3 R21, PT, PT, R21, R22, R23 ;  /* 0x0000001615157210 */ /* 0x008fc80007ffe017 */
[----:B-----5:R-:W-:-:S04]  /*17c0*/  IADD3 R11, PT, PT, R11, R20, R21 ;  /* 0x000000140b0b7210 */ /* 0x020fc80007ffe015 */
[----:B------:R-:W-:-:S04]  /*17d0*/  IADD3 R9, PT, PT, R9, R10, R11 ;  /* 0x0000000a09097210 */ /* 0x000fc80007ffe00b */
[----:B------:R-:W-:-:S04]  /*17e0*/  IADD3 R8, PT, PT, R27, R8, R9 ;  /* 0x000000081b087210 */ /* 0x000fc80007ffe009 */
[----:B------:R-:W-:-:S04]  /*17f0*/  IADD3 R8, PT, PT, R15, R28, R8 ;  /* 0x0000001c0f087210 */ /* 0x000fc80007ffe008 */
[----:B------:R-:W-:Y:S01]  /*1800*/  IADD3 R7, PT, PT, R19, R16, R8 ;  /* 0x0000001013077210 */ /* 0x000fe20007ffe008 */
[----:B------:R-:W-:Y:S06]  /*1810*/  @P0 BRA `(.L_x_228) ;  /* 0xfffffffc00100947 */ /* 0x000fec000383ffff */
[----:B------:R-:W-:Y:S05]  /*1820*/  BSYNC.RECONVERGENT B3 ;  /* 0x0000000000037941 */ /* 0x000fea0003800200 */
.L_x_227:
[----:B------:R-:W-:-:S07]  /*1830*/  VIADD R5, R5, 0xfffff800 ;  /* 0xfffff80005057836 */ /* 0x000fce0000000000 */
.L_x_226:
[----:B------:R-:W-:Y:S05]  /*1840*/  BSYNC.RECONVERGENT B2 ;  /* 0x0000000000027941 */ /* 0x000fea0003800200 */
.L_x_225:
[----:B------:R-:W-:-:S13]  /*1850*/  ISETP.NE.AND P0, PT, R4, RZ, PT ;  /* 0x000000ff0400720c */ /* 0x000fda0003f05270 */
[----:B------:R-:W-:Y:S05]  /*1860*/  @!P0 BRA `(.L_x_224) ;  /* 0x00000004000c8947 */ /* 0x000fea0003800000 */
[----:B------:R-:W-:Y:S01]  /*1870*/  ISETP.GE.U32.AND P0, PT, R4, 0x8, PT ;  /* 0x000000080400780c */ /* 0x000fe20003f06070 */
[----:B------:R-:W-:Y:S01]  /*1880*/  BSSY.RECONVERGENT B2, `(.L_x_229) ;  /* 0x0000021000027945 */ /* 0x000fe20003800200 */
[----:B------:R-:W-:-:S04]  /*1890*/  LOP3.LUT R24, R3, 0x7, RZ, 0xc0, !PT ;  /* 0x0000000703187812 */ /* 0x000fc800078ec0ff */
[----:B------:R-:W-:-:S07]  /*18a0*/  ISETP.NE.AND P1, PT, R24, RZ, PT ;  /* 0x000000ff1800720c */ /* 0x000fce0003f25270 */
[----:B------:R-:W-:Y:S06]  /*18b0*/  @!P0 BRA `(.L_x_230) ;  /* 0x0000000000748947 */ /* 0x000fec0003800000 */
[----:B------:R-:W-:-:S04]  /*18c0*/  VIADD R9, R5, UR4 ;  /* 0x0000000405097c36 */ /* 0x000fc80008000000 */
[C---:B------:R-:W-:Y:S02]  /*18d0*/  VIADD R21, R9.reuse, 0x100 ;  /* 0x0000010009157836 */ /* 0x040fe40000000000 */
[C---:B------:R-:W-:Y:S02]  /*18e0*/  VIADD R11, R9.reuse, 0x300 ;  /* 0x00000300090b7836 */ /* 0x040fe40000000000 */
[C---:B------:R-:W-:Y:S02]  /*18f0*/  VIADD R23, R9.reuse, 0x200 ;  /* 0x0000020009177836 */ /* 0x040fe40000000000 */
[----:B------:R-:W-:-:S04]  /*1900*/  IMAD.WIDE.U32 R16, R9, 0x4, R12 ;  /* 0x0000000409107825 */ /* 0x000fc800078e000c */
[--C-:B------:R-:W-:Y:S01]  /*1910*/  IMAD.WIDE.U32 R20, R21, 0x4, R12.reuse ;  /* 0x0000000415147825 */ /* 0x100fe200078e000c */
[----:B------:R0:W2:Y:S03]  /*1920*/  LDG.E R2, desc[UR6][R16.64] ;  /* 0x0000000610027981 */ /* 0x0000a6000c1e1900 */
[C---:B------:R-:W-:Y:S01]  /*1930*/  VIADD R15, R9.reuse, 0x400 ;  /* 0x00000400090f7836 */ /* 0x040fe20000000000 */
[----:B------:R-:W2:Y:S01]  /*1940*/  LDG.E R4, desc[UR6][R20.64] ;  /* 0x0000000614047981 */ /* 0x000ea2000c1e1900 */
[----:B------:R-:W-:Y:S02]  /*1950*/  VIADD R19, R9, 0x500 ;  /* 0x0000050009137836 */ /* 0x000fe40000000000 */
[----:B------:R-:W-:-:S04]  /*1960*/  IMAD.WIDE.U32 R10, R11, 0x4, R12 ;  /* 0x000000040b0a7825 */ /* 0x000fc800078e000c */
[--C-:B------:R-:W-:Y:S02]  /*1970*/  IMAD.WIDE.U32 R22, R23, 0x4, R12.reuse ;  /* 0x0000000417167825 */ /* 0x100fe400078e000c */
[----:B------:R-:W3:Y:S02]  /*1980*/  LDG.E R10, desc[UR6][R10.64] ;  /* 0x000000060a0a7981 */ /* 0x000ee4000c1e1900 */
[C---:B------:R-:W-:Y:S02]  /*1990*/  VIADD R25, R9.reuse, 0x600 ;  /* 0x0000060009197836 */ /* 0x040fe40000000000 */
[----:B------:R-:W-:Y:S01]  /*19a0*/  VIADD R27, R9, 0x700 ;  /* 0x00000700091b7836 */ /* 0x000fe20000000000 */
[----:B------:R-:W3:Y:S01]  /*19b0*/  LDG.E R6, desc[UR6][R22.64] ;  /* 0x0000000616067981 */ /* 0x000ee2000c1e1900 */
[----:B------:R-:W-:-:S04]  /*19c0*/  IMAD.WIDE.U32 R14, R15, 0x4, R12 ;  /* 0x000000040f0e7825 */ /* 0x000fc800078e000c */
[--C-:B------:R-:W-:Y:S02]  /*19d0*/  IMAD.WIDE.U32 R8, R19, 0x4, R12.reuse ;  /* 0x0000000413087825 */ /* 0x100fe400078e000c */
[----:B------:R-:W4:Y:S02]  /*19e0*/  LDG.E R15, desc[UR6][R14.64] ;  /* 0x000000060e0f7981 */ /* 0x000f24000c1e1900 */
[--C-:B------:R-:W-:Y:S02]  /*19f0*/  IMAD.WIDE.U32 R18, R25, 0x4, R12.reuse ;  /* 0x0000000419127825 */ /* 0x100fe400078e000c */
[----:B------:R-:W4:Y:S02]  /*1a00*/  LDG.E R8, desc[UR6][R8.64] ;  /* 0x0000000608087981 */ /* 0x000f24000c1e1900 */
[----:B0-----:R-:W-:Y:S02]  /*1a10*/  IMAD.WIDE.U32 R16, R27, 0x4, R12 ;  /* 0x000000041b107825 */ /* 0x001fe400078e000c */
[----:B------:R-:W5:Y:S04]  /*1a20*/  LDG.E R19, desc[UR6][R18.64] ;  /* 0x0000000612137981 */ /* 0x000f68000c1e1900 */
[----:B------:R-:W5:Y:S01]  /*1a30*/  LDG.E R16, desc[UR6][R16.64] ;  /* 0x0000000610107981 */ /* 0x000f62000c1e1900 */
[----:B------:R-:W-:Y:S01]  /*1a40*/  VIADD R5, R5, 0x800 ;  /* 0x0000080005057836 */ /* 0x000fe20000000000 */
[----:B--2---:R-:W-:-:S04]  /*1a50*/  IADD3 R7, PT, PT, R4, R2, R7 ;  /* 0x0000000204077210 */ /* 0x004fc80007ffe007 */
[----:B---3--:R-:W-:-:S04]  /*1a60*/  IADD3 R6, PT, PT, R10, R6, R7 ;  /* 0x000000060a067210 */ /* 0x008fc80007ffe007 */
[----:B----4-:R-:W-:-:S04]  /*1a70*/  IADD3 R6, PT, PT, R8, R15, R6 ;  /* 0x0000000f08067210 */ /* 0x010fc80007ffe006 */
[----:B-----5:R-:W-:-:S07]  /*1a80*/  IADD3 R7, PT, PT, R16, R19, R6 ;  /* 0x0000001310077210 */ /* 0x020fce0007ffe006 */
.L_x_230:
[----:B------:R-:W-:Y:S05]  /*1a90*/  BSYNC.RECONVERGENT B2 ;  /* 0x0000000000027941 */ /* 0x000fea0003800200 */
.L_x_229:
        /* <DEDUP_REMOVED lines=18> */
[----:B------:R-:W-:Y:S01]  /*1bc0*/  VIADD R5, R5, 0x400 ;  /* 0x0000040005057836 */ /* 0x000fe20000000000 */
[----:B--2---:R-:W-:-:S04]  /*1bd0*/  IADD3 R7, PT, PT, R8, R2, R7 ;  /* 0x0000000208077210 */ /* 0x004fc80007ffe007 */
[----:B---3--:R-:W-:-:S07]  /*1be0*/  IADD3 R7, PT, PT, R14, R10, R7 ;  /* 0x0000000a0e077210 */ /* 0x008fce0007ffe007 */
.L_x_232:
[----:B------:R-:W-:Y:S05]  /*1bf0*/  BSYNC.RECONVERGENT B2 ;  /* 0x0000000000027941 */ /* 0x000fea0003800200 */
.L_x_231:
[----:B------:R-:W-:Y:S05]  /*1c00*/  @!P1 BRA `(.L_x_224) ;  /* 0x0000000000249947 */ /* 0x000fea0003800000 */
[----:B------:R-:W-:Y:S02]  /*1c10*/  VIADD R5, R5, UR4 ;  /* 0x0000000405057c36 */ /* 0x000fe40008000000 */
[----:B------:R-:W-:-:S07]  /*1c20*/  IMAD.MOV R4, RZ, RZ, -R4 ;  /* 0x000000ffff047224 */ /* 0x000fce00078e0a04 */
.L_x_233:
[----:B------:R-:W-:-:S06]  /*1c30*/  IMAD.WIDE.U32 R2, R5, 0x4, R12 ;  /* 0x0000000405027825 */ /* 0x000fcc00078e000c */
[----:B------:R-:W2:Y:S01]  /*1c40*/  LDG.E R2, desc[UR6][R2.64] ;  /* 0x0000000602027981 */ /* 0x000ea2000c1e1900 */
[----:B------:R-:W-:Y:S02]  /*1c50*/  VIADD R4, R4, 0x1 ;  /* 0x0000000104047836 */ /* 0x000fe40000000000 */
[----:B------:R-:W-:-:S03]  /*1c60*/  VIADD R5, R5, 0x100 ;  /* 0x0000010005057836 */ /* 0x000fc60000000000 */
[----:B------:R-:W-:Y:S01]  /*1c70*/  ISETP.NE.AND P0, PT, R4, RZ, PT ;  /* 0x000000ff0400720c */ /* 0x000fe20003f05270 */
[----:B--2---:R-:W-:-:S12]  /*1c80*/  IMAD.IADD R7, R2, 0x1, R7 ;  /* 0x0000000102077824 */ /* 0x004fd800078e0207 */
[----:B------:R-:W-:Y:S05]  /*1c90*/  @P0 BRA `(.L_x_233) ;  /* 0xfffffffc00e40947 */ /* 0x000fea000383ffff */
.L_x_224:
[----:B------:R-:W-:Y:S05]  /*1ca0*/  BSYNC.RECONVERGENT B1 ;  /* 0x0000000000017941 */ /* 0x000fea0003800200 */
.L_x_222:
        /* <DEDUP_REMOVED lines=36> */
[----:B--2---:R-:W0:Y:S04]  /*1ef0*/  LDS.128 R4, [UR4+0x10] ;  /* 0x00001004ff047984 */ /* 0x004e280008000c00 */
[----:B------:R-:W1:Y:S01]  /*1f00*/  LDS.64 R2, [UR4+0x20] ;  /* 0x00002004ff027984 */ /* 0x000e620008000a00 */
[----:B0-----:R-:W-:-:S04]  /*1f10*/  IADD3 R0, PT, PT, R4, R0, R9 ;  /* 0x0000000004007210 */ /* 0x001fc80007ffe009 */
[----:B------:R-:W-:-:S04]  /*1f20*/  IADD3 R0, PT, PT, R6, R0, R5 ;  /* 0x0000000006007210 */ /* 0x000fc80007ffe005 */
[----:B-1----:R-:W-:-:S05]  /*1f30*/  IADD3 R0, PT, PT, R2, R0, R7 ;  /* 0x0000000002007210 */ /* 0x002fca0007ffe007 */
[----:B------:R-:W-:-:S07]  /*1f40*/  IMAD.IADD R9, R0, 0x1, R3 ;  /* 0x0000000100097824 */ /* 0x000fce00078e0203 */
.L_x_220:
[----:B------:R-:W-:Y:S05]  /*1f50*/  BSYNC.RECONVERGENT B0 ;  /* 0x0000000000007941 */ /* 0x000fea0003800200 */
.L_x_205:
[----:B------:R-:W-:Y:S05]  /*1f60*/  @P0 EXIT ;  /* 0x000000000000094d */ /* 0x000fea0003800000 */
[----:B-1----:R-:W1:Y:S01]  /*1f70*/  LDC.64 R2, c[0x0][0x388] ;  /* 0x0000e200ff027b82 */ /* 0x002e620000000a00 */
[----:B------:R-:W0:Y:S02]  /*1f80*/  LDCU UR4, c[0x0][0x398] ;  /* 0x00007300ff0477ac */ /* 0x000e240008000800 */
[----:B0-2---:R-:W-:-:S05]  /*1f90*/  VIADD R9, R9, UR4 ;  /* 0x0000000409097c36 */ /* 0x005fca0008000000 */
[----:B-1----:R-:W-:Y:S01]  /*1fa0*/  STG.E desc[UR6][R2.64], R9 ;  /* 0x0000000902007986 */ /* 0x002fe2000c101906 */
[----:B------:R-:W-:Y:S05]  /*1fb0*/  EXIT ;  /* 0x000000000000794d */ /* 0x000fea0003800000 */
.L_x_234:
        /* <DEDUP_REMOVED lines=12> */
.L_x_277:


//--------------------- .text._ZN3cub18CUB_300001_SM_10006detail9transform16transform_kernelINS2_10policy_hubILb1EN4cuda3std3__45tupleIJN6thrust24THRUST_300001_SM_1000_NS6detail15normal_iteratorINSA_10device_ptrIcEEEESF_EEEE10policy1000El10scoreMatchNSC_INSD_IiEEEEJPcSM_EEEvT0_iT1_T2_DpNS2_10kernel_argIT3_EE --------------------------
	.section	.text._ZN3cub18CUB_300001_SM_10006detail9transform16transform_kernelINS2_10policy_hubILb1EN4cuda3std3__45tupleIJN6thrust24THRUST_300001_SM_1000_NS6detail15normal_iteratorINSA_10device_ptrIcEEEESF_EEEE10policy1000El10scoreMatchNSC_INSD_IiEEEEJPcSM_EEEvT0_iT1_T2_DpNS2_10kernel_argIT3_EE,"ax",@progbits
	.align	128
        .global         _ZN3cub18CUB_300001_SM_10006detail9transform16transform_kernelINS2_10policy_hubILb1EN4cuda3std3__45tupleIJN6thrust24THRUST_300001_SM_1000_NS6detail15normal_iteratorINSA_10device_ptrIcEEEESF_EEEE10policy1000El10scoreMatchNSC_INSD_IiEEEEJPcSM_EEEvT0_iT1_T2_DpNS2_10kernel_argIT3_EE
        .type           _ZN3cub18CUB_300001_SM_10006detail9transform16transform_kernelINS2_10policy_hubILb1EN4cuda3std3__45tupleIJN6thrust24THRUST_300001_SM_1000_NS6detail15normal_iteratorINSA_10device_ptrIcEEEESF_EEEE10policy1000El10scoreMatchNSC_INSD_IiEEEEJPcSM_EEEvT0_iT1_T2_DpNS2_10kernel_argIT3_EE,@function
        .size           _ZN3cub18CUB_300001_SM_10006detail9transform16transform_kernelINS2_10policy_hubILb1EN4cuda3std3__45tupleIJN6thrust24THRUST_300001_SM_1000_NS6detail15normal_iteratorINSA_10device_ptrIcEEEESF_EEEE10policy1000El10scoreMatchNSC_INSD_IiEEEEJPcSM_EEEvT0_iT1_T2_DpNS2_10kernel_argIT3_EE,(.L_x_278 - _ZN3cub18CUB_300001_SM_10006detail9transform16transform_kernelINS2_10policy_hubILb1EN4cuda3std3__45tupleIJN6thrust24THRUST_300001_SM_1000_NS6detail15normal_iteratorINSA_10device_ptrIcEEEESF_EEEE10policy1000El10scoreMatchNSC_INSD_IiEEEEJPcSM_EEEvT0_iT1_T2_DpNS2_10kernel_argIT3_EE)
        .other          _ZN3cub18CUB_300001_SM_10006detail9transform16transform_kernelINS2_10policy_hubILb1EN4cuda3std3__45tupleIJN6thrust24THRUST_300001_SM_1000_NS6detail15normal_iteratorINSA_10device_ptrIcEEEESF_EEEE10policy1000El10scoreMatchNSC_INSD_IiEEEEJPcSM_EEEvT0_iT1_T2_DpNS2_10kernel_argIT3_EE,@"STO_CUDA_ENTRY STV_DEFAULT"
_ZN3cub18CUB_300001_SM_10006detail9transform16transform_kernelINS2_10policy_hubILb1EN4cuda3std3__45tupleIJN6thrust24THRUST_300001_SM_1000_NS6detail15normal_iteratorINSA_10device_ptrIcEEEESF_EEEE10policy1000El10scoreMatchNSC_INSD_IiEEEEJPcSM_EEEvT0_iT1_T2_DpNS2_10kernel_argIT3_EE:
.text._ZN3cub18CUB_300001_SM_10006detail9transform16transform_kernelINS2_10policy_hubILb1EN4cuda3std3__45tupleIJN6thrust24THRUST_300001_SM_1000_NS6detail15normal_iteratorINSA_10device_ptrIcEEEESF_EEEE10policy1000El10scoreMatchNSC_INSD_IiEEEEJPcSM_EEEvT0_iT1_T2_DpNS2_10kernel_argIT3_EE:
[----:B------:R-:W-:Y:S01]  /*0000*/  LDC R1, c[0x0][0x37c] ;  /* 0x0000df00ff017b82 */ /* 0x000fe20000000800 */
[----:B------:R-:W0:Y:S07]  /*0010*/  LDCU UR17, c[0x0][0x388] ;  /* 0x00007100ff1177ac */ /* 0x000e2e0008000800 */
[----:B------:R-:W1:Y:S01]  /*0020*/  S2UR UR4, SR_CTAID.X ;  /* 0x00000000000479c3 */ /* 0x000e620000002500 */
[----:B------:R-:W2:Y:S01]  /*0030*/  S2R R0, SR_TID.X ;  /* 0x0000000000007919 */ /* 0x000ea20000002100 */
[----:B------:R-:W-:Y:S01]  /*0040*/  BSSY.RECONVERGENT B0, `(.L_x_235) ;  /* 0x000002a000007945 */ /* 0x000fe20003800200 */
[----:B------:R-:W3:Y:S01]  /*0050*/  LDCU.64 UR10, c[0x0][0x380] ;  /* 0x00007000ff0a77ac */ /* 0x000ee20008000a00 */
[----:B0-----:R-:W-:-:S04]  /*0060*/  USHF.L.U32 UR16, UR17, 0x7, URZ ;  /* 0x0000000711107899 */ /* 0x001fc800080006ff */
[----:B------:R-:W-:Y:S02]  /*0070*/  USHF.R.S32.HI UR5, URZ, 0x1f, UR16 ;  /* 0x0000001fff057899 */ /* 0x000fe40008011410 */
[----:B-1----:R-:W-:Y:S02]  /*0080*/  UIMAD.WIDE.U32 UR6, UR16, UR4, URZ ;  /* 0x00000004100672a5 */ /* 0x002fe4000f8e00ff */
[----:B------:R-:W-:Y:S02]  /*0090*/  UIMAD UR9, UR5, UR4, URZ ;  /* 0x00000004050972a4 */ /* 0x000fe4000f8e02ff */
[----:B---3--:R-:W-:Y:S02]  /*00a0*/  UIADD3 UR8, UP1, UPT, -UR6, UR10, URZ ;  /* 0x0000000a06087290 */ /* 0x008fe4000ff3e1ff */
[----:B------:R-:W-:Y:S02]  /*00b0*/  UIADD3 UR9, UPT, UPT, UR7, UR9, URZ ;  /* 0x0000000907097290 */ /* 0x000fe4000fffe0ff */
[----:B------:R-:W-:Y:S01]  /*00c0*/  UISETP.LT.U32.AND UP0, UPT, UR8, UR16, UPT ;  /* 0x000000100800728c */ /* 0x000fe2000bf01070 */
[----:B--2---:R-:W-:Y:S01]  /*00d0*/  IMAD.SHL.U32 R4, R0, 0x80, RZ ;  /* 0x0000008000047824 */ /* 0x004fe200078e00ff */
[----:B------:R-:W-:-:S04]  /*00e0*/  UIADD3.X UR4, UPT, UPT, ~UR9, UR11, URZ, UP1, !UPT ;  /* 0x0000000b09047290 */ /* 0x000fc80008ffe5ff */
[----:B------:R-:W-:-:S04]  /*00f0*/  UISETP.LT.AND.EX UP0, UPT, UR4, UR5, UPT, UP0 ;  /* 0x000000050400728c */ /* 0x000fc8000bf01300 */
[----:B------:R-:W-:-:S06]  /*0100*/  USEL UR8, UR8, UR16, UP0 ;  /* 0x0000001008087287 */ /* 0x000fcc0008000000 */
[----:B------:R-:W-:-:S13]  /*0110*/  ISETP.GE.AND P0, PT, R4, UR8, PT ;  /* 0x0000000804007c0c */ /* 0x000fda000bf06270 */
[----:B------:R-:W-:Y:S05]  /*0120*/  @P0 BRA `(.L_x_236) ;  /* 0x00000000006c0947 */ /* 0x000fea0003800000 */
[----:B------:R-:W0:Y:S01]  /*0130*/  LDCU.64 UR4, c[0x0][0x398] ;  /* 0x00007300ff0477ac */ /* 0x000e220008000a00 */
[----:B------:R-:W-:Y:S01]  /*0140*/  BSSY.RECONVERGENT B1, `(.L_x_237) ;  /* 0x000000d000017945 */ /* 0x000fe20003800200 */
[----:B------:R-:W-:Y:S01]  /*0150*/  IMAD.MOV.U32 R5, RZ, RZ, R4 ;  /* 0x000000ffff057224 */ /* 0x000fe200078e0004 */
[----:B0-----:R-:W-:-:S04]  /*0160*/  UIADD3 UR4, UP0, UPT, UR6, UR4, URZ ;  /* 0x0000000406047290 */ /* 0x001fc8000ff1e0ff */
[----:B------:R-:W-:Y:S02]  /*0170*/  UIADD3.X UR5, UPT, UPT, UR9, UR5, URZ, UP0, !UPT ;  /* 0x0000000509057290 */ /* 0x000fe400087fe4ff */
[----:B------:R-:W-:-:S04]  /*0180*/  IMAD.U32 R2, RZ, RZ, UR4 ;  /* 0x00000004ff027e24 */ /* 0x000fc8000f8e00ff */
[----:B------:R-:W-:Y:S02]  /*0190*/  IMAD.U32 R3, RZ, RZ, UR5 ;  /* 0x00000005ff037e24 */ /* 0x000fe4000f8e00ff */
[----:B------:R-:W-:-:S07]  /*01a0*/  IMAD.WIDE.U32 R2, R0, 0x80, R2 ;  /* 0x0000008000027825 */ /* 0x000fce00078e0002 */
.L_x_238:
[----:B------:R-:W-:Y:S01]  /*01b0*/  VIADD R5, R5, 0x4000 ;  /* 0x0000400005057836 */ /* 0x000fe20000000000 */
[----:B------:R0:W-:Y:S04]  /*01c0*/  CCTL.E.PF2 [R2] ;  /* 0x000000000200798f */ /* 0x0001e80000800100 */
[----:B------:R-:W-:Y:S02]  /*01d0*/  ISETP.GE.AND P0, PT, R5, UR8, PT ;  /* 0x0000000805007c0c */ /* 0x000fe4000bf06270 */
[----:B0-----:R-:W-:-:S05]  /*01e0*/  IADD3 R2, P1, PT, R2, 0x4000, RZ ;  /* 0x0000400002027810 */ /* 0x001fca0007f3e0ff */
[----:B------:R-:W-:-:S06]  /*01f0*/  IMAD.X R3, RZ, RZ, R3, P1 ;  /* 0x000000ffff037224 */ /* 0x000fcc00008e0603 */
[----:B------:R-:W-:Y:S05]  /*0200*/  @!P0 BRA `(.L_x_238) ;  /* 0xfffffffc00e88947 */ /* 0x000fea000383ffff */
[----:B------:R-:W-:Y:S05]  /*0210*/  BSYNC.RECONVERGENT B1 ;  /* 0x0000000000017941 */ /* 0x000fea0003800200 */
.L_x_237:
[----:B------:R-:W0:Y:S02]  /*0220*/  LDCU.64 UR4, c[0x0][0x3a8] ;  /* 0x00007500ff0477ac */ /* 0x000e240008000a00 */
[----:B0-----:R-:W-:-:S04]  /*0230*/  UIADD3 UR4, UP0, UPT, UR6, UR4, URZ ;  /* 0x0000000406047290 */ /* 0x001fc8000ff1e0ff */
[----:B------:R-:W-:Y:S02]  /*0240*/  UIADD3.X UR5, UPT, UPT, UR9, UR5, URZ, UP0, !UPT ;  /* 0x0000000509057290 */ /* 0x000fe400087fe4ff */
[----:B------:R-:W-:-:S04]  /*0250*/  IMAD.U32 R2, RZ, RZ, UR4 ;  /* 0x00000004ff027e24 */ /* 0x000fc8000f8e00ff */
[----:B------:R-:W-:Y:S02]  /*0260*/  IMAD.U32 R3, RZ, RZ, UR5 ;  /* 0x00000005ff037e24 */ /* 0x000fe4000f8e00ff */
[----:B------:R-:W-:-:S07]  /*0270*/  IMAD.WIDE.U32 R2, R0, 0x80, R2 ;  /* 0x0000008000027825 */ /* 0x000fce00078e0002 */
.L_x_239:
[----:B------:R-:W-:Y:S01]  /*0280*/  VIADD R4, R4, 0x4000 ;  /* 0x0000400004047836 */ /* 0x000fe20000000000 */
[----:B------:R0:W-:Y:S04]  /*0290*/  CCTL.E.PF2 [R2] ;  /* 0x000000000200798f */ /* 0x0001e80000800100 */
[----:B------:R-:W-:Y:S02]  /*02a0*/  ISETP.GE.AND P0, PT, R4, UR8, PT ;  /* 0x0000000804007c0c */ /* 0x000fe4000bf06270 */
[----:B0-----:R-:W-:-:S05]  /*02b0*/  IADD3 R2, P1, PT, R2, 0x4000, RZ ;  /* 0x0000400002027810 */ /* 0x001fca0007f3e0ff */
[----:B------:R-:W-:-:S06]  /*02c0*/  IMAD.X R3, RZ, RZ, R3, P1 ;  /* 0x000000ffff037224 */ /* 0x000fcc00008e0603 */
[----:B------:R-:W-:Y:S05]  /*02d0*/  @!P0 BRA `(.L_x_239) ;  /* 0xfffffffc00e88947 */ /* 0x000fea000383ffff */
.L_x_236:
[----:B------:R-:W-:Y:S05]  /*02e0*/  BSYNC.RECONVERGENT B0 ;  /* 0x0000000000007941 */ /* 0x000fea0003800200 */
.L_x_235:
[----:B------:R-:W0:Y:S01]  /*02f0*/  LDCU.128 UR12, c[0x0][0x390] ;  /* 0x00007200ff0c77ac */ /* 0x000e220008000c00 */
[----:B------:R-:W1:Y:S01]  /*0300*/  LDCU.64 UR10, c[0x0][0x3a8] ;  /* 0x00007500ff0a77ac */ /* 0x000e620008000a00 */
[----:B------:R-:W-:Y:S01]  /*0310*/  USHF.L.U64.HI UR5, UR6, 0x2, UR9 ;  /* 0x0000000206057899 */ /* 0x000fe20008010209 */
[----:B------:R-:W2:Y:S01]  /*0320*/  LDCU.64 UR18, c[0x0][0x358] ;  /* 0x00006b00ff1277ac */ /* 0x000ea20008000a00 */
[----:B0-----:R-:W-:Y:S02]  /*0330*/  ULEA UR4, UP0, UR6, UR12, 0x2 ;  /* 0x0000000c06047291 */ /* 0x001fe4000f8010ff */
[----:B------:R-:W-:Y:S02]  /*0340*/  UIADD3 UR14, UP1, UPT, UR6, UR14, URZ ;  /* 0x0000000e060e7290 */ /* 0x000fe4000ff3e0ff */
[----:B------:R-:W-:Y:S02]  /*0350*/  UIADD3.X UR5, UPT, UPT, UR5, UR13, URZ, UP0, !UPT ;  /* 0x0000000d05057290 */ /* 0x000fe400087fe4ff */
[----:B------:R-:W-:-:S02]  /*0360*/  UISETP.NE.AND UP0, UPT, UR16, UR8, UPT ;  /* 0x000000081000728c */ /* 0x000fc4000bf05270 */
[----:B-1----:R-:W-:Y:S02]  /*0370*/  UIADD3 UR10, UP2, UPT, UR6, UR10, URZ ;  /* 0x0000000a060a7290 */ /* 0x002fe4000ff5e0ff */
[----:B------:R-:W-:Y:S02]  /*0380*/  UIADD3.X UR15, UPT, UPT, UR9, UR15, URZ, UP1, !UPT ;  /* 0x0000000f090f7290 */ /* 0x000fe40008ffe4ff */
[----:B------:R-:W-:-:S03]  /*0390*/  UIADD3.X UR11, UPT, UPT, UR9, UR11, URZ, UP2, !UPT ;  /* 0x0000000b090b7290 */ /* 0x000fc600097fe4ff */
[----:B--2---:R-:W-:Y:S09]  /*03a0*/  BRA.U !UP0, `(.L_x_240) ;  /* 0x00000015084c7547 */ /* 0x004ff2000b800000 */
[----:B------:R-:W-:-:S06]  /*03b0*/  UISETP.GE.AND UP0, UPT, UR17, 0x1, UPT ;  /* 0x000000011100788c */ /* 0x000fcc000bf06270 */
[----:B------:R-:W-:-:S13]  /*03c0*/  PLOP3.LUT P0, PT, PT, PT, UP0, 0x80, 0x8 ;  /* 0x000000000008781c */ /* 0x000fda0003f0f008 */
[----:B------:R-:W-:Y:S05]  /*03d0*/  @!P0 EXIT ;  /* 0x000000000000894d */ /* 0x000fea0003800000 */
[----:B------:R-:W-:Y:S01]  /*03e0*/  UISETP.GE.U32.AND UP0, UPT, UR17, 0x8, UPT ;  /* 0x000000081100788c */ /* 0x000fe2000bf06070 */
[----:B------:R-:W-:Y:S01]  /*03f0*/  IMAD.MOV.U32 R3, RZ, RZ, RZ ;  /* 0x000000ffff037224 */ /* 0x000fe200078e00ff */
[----:B------:R-:W-:-:S07]  /*0400*/  ULOP3.LUT UR6, UR17, 0x7, URZ, 0xc0, !UPT ;  /* 0x0000000711067892 */ /* 0x000fce000f8ec0ff */
[----:B------:R-:W-:Y:S05]  /*0410*/  BRA.U !UP0, `(.L_x_241) ;  /* 0x0000000d08107547 */ /* 0x000fea000b800000 */
[----:B------:R-:W-:-:S13]  /*0420*/  ISETP.GE.AND P0, PT, R0, UR8, PT ;  /* 0x0000000800007c0c */ /* 0x000fda000bf06270 */
[C---:B------:R-:W-:Y:S02]  /*0430*/  @!P0 IADD3 R4, P2, PT, R0.reuse, UR10, RZ ;  /* 0x0000000a00048c10 */ /* 0x040fe4000ff5e0ff */
[----:B------:R-:W-:-:S03]  /*0440*/  @!P0 IADD3 R2, P1, PT, R0, UR14, RZ ;  /* 0x0000000e00028c10 */ /* 0x000fc6000ff3e0ff */
[----:B------:R-:W-:Y:S02]  /*0450*/  @!P0 IMAD.X R5, RZ, RZ, UR11, P2 ;  /* 0x0000000bff058e24 */ /* 0x000fe400090e06ff */
[----:B------:R-:W-:-:S04]  /*0460*/  @!P0 IMAD.X R3, RZ, RZ, UR15, P1 ;  /* 0x0000000fff038e24 */ /* 0x000fc800088e06ff */
[----:B------:R0:W2:Y:S04]  /*0470*/  @!P0 LDG.E.U8 R5, desc[UR18][R4.64] ;  /* 0x0000001204058981 */ /* 0x0000a8000c1e1100 */
[----:B------:R-:W2:Y:S01]  /*0480*/  @!P0 LDG.E.U8 R2, desc[UR18][R2.64] ;  /* 0x0000001202028981 */ /* 0x000ea2000c1e1100 */
[----:B------:R-:W-:Y:S02]  /*0490*/  @!P0 IMAD.MOV.U32 R8, RZ, RZ, 0x40000000 ;  /* 0x40000000ff088424 */ /* 0x000fe400078e00ff */
[----:B------:R-:W-:Y:S02]  /*04a0*/  VIADD R12, R0, 0x80 ;  /* 0x00000080000c7836 */ /* 0x000fe40000000000 */
[----:B------:R-:W-:-:S03]  /*04b0*/  IMAD.MOV.U32 R7, RZ, RZ, 0x4 ;  /* 0x00000004ff077424 */ /* 0x000fc600078e00ff */
[----:B------:R-:W-:Y:S02]  /*04c0*/  SHF.R.S32.HI R10, RZ, 0x1f, R12 ;  /* 0x0000001fff0a7819 */ /* 0x000fe4000001140c */
[C---:B------:R-:W-:Y:S02]  /*04d0*/  IADD3 R6, P2, PT, R12.reuse, UR14, RZ ;  /* 0x0000000e0c067c10 */ /* 0x040fe4000ff5e0ff */
[----:B0-----:R-:W-:Y:S02]  /*04e0*/  IADD3 R4, P3, PT, R12, UR10, RZ ;  /* 0x0000000a0c047c10 */ /* 0x001fe4000ff7e0ff */
[----:B--2---:R-:W-:-:S04]  /*04f0*/  @!P0 ISETP.NE.AND P1, PT, R2, R5, PT ;  /* 0x000000050200820c */ /* 0x004fc80003f25270 */
[----:B------:R-:W-:Y:S01]  /*0500*/  @!P0 FSEL R9, R8, -1.875, !P1 ;  /* 0xbff0000008098808 */ /* 0x000fe20004800000 */
[----:B------:R-:W-:Y:S01]  /*0510*/  @!P0 IMAD.MOV.U32 R8, RZ, RZ, RZ ;  /* 0x000000ffff088224 */ /* 0x000fe200078e00ff */
[----:B------:R-:W-:-:S04]  /*0520*/  ISETP.GE.AND P1, PT, R12, UR8, PT ;  /* 0x000000080c007c0c */ /* 0x000fc8000bf26270 */
[----:B------:R-:W0:Y:S01]  /*0530*/  @!P0 F2I.F64.TRUNC R9, R8 ;  /* 0x0000000800098311 */ /* 0x000e22000030d100 */
[----:B------:R-:W-:Y:S01]  /*0540*/  @!P0 IMAD.WIDE.U32 R2, R0, R7, UR4 ;  /* 0x0000000400028e25 */ /* 0x000fe2000f8e0007 */
[C---:B------:R-:W-:Y:S02]  /*0550*/  IADD3.X R7, PT, PT, R10.reuse, UR15, RZ, P2, !PT ;  /* 0x0000000f0a077c10 */ /* 0x040fe400097fe4ff */
[----:B------:R-:W-:Y:S02]  /*0560*/  IADD3.X R5, PT, PT, R10, UR11, RZ, P3, !PT ;  /* 0x0000000b0a057c10 */ /* 0x000fe40009ffe4ff */
[----:B0-----:R0:W-:Y:S04]  /*0570*/  @!P0 STG.E desc[UR18][R2.64], R9 ;  /* 0x0000000902008986 */ /* 0x0011e8000c101912 */
[----:B------:R-:W2:Y:S04]  /*0580*/  @!P1 LDG.E.U8 R8, desc[UR18][R6.64] ;  /* 0x0000001206089981 */ /* 0x000ea8000c1e1100 */
[----:B------:R-:W2:Y:S01]  /*0590*/  @!P1 LDG.E.U8 R11, desc[UR18][R4.64] ;  /* 0x00000012040b9981 */ /* 0x000ea2000c1e1100 */
[----:B------:R-:W-:-:S02]  /*05a0*/  @!P1 IMAD.MOV.U32 R10, RZ, RZ, 0x40000000 ;  /* 0x40000000ff0a9424 */ /* 0x000fc400078e00ff */
[----:B------:R-:W-:Y:S01]  /*05b0*/  IMAD.MOV.U32 R13, RZ, RZ, 0x4 ;  /* 0x00000004ff0d7424 */ /* 0x000fe200078e00ff */
[----:B--2---:R-:W-:-:S04]  /*05c0*/  @!P1 ISETP.NE.AND P0, PT, R8, R11, PT ;  /* 0x0000000b0800920c */ /* 0x004fc80003f05270 */
[----:B------:R-:W-:Y:S01]  /*05d0*/  @!P1 FSEL R11, R10, -1.875, !P0 ;  /* 0xbff000000a0b9808 */ /* 0x000fe20004000000 */
[----:B------:R-:W-:Y:S02]  /*05e0*/  @!P1 IMAD.MOV.U32 R10, RZ, RZ, RZ ;  /* 0x000000ffff0a9224 */ /* 0x000fe400078e00ff */
[----:B------:R-:W-:-:S03]  /*05f0*/  VIADD R8, R0, 0x100 ;  /* 0x0000010000087836 */ /* 0x000fc60000000000 */
[----:B------:R-:W1:Y:S02]  /*0600*/  @!P1 F2I.F64.TRUNC R11, R10 ;  /* 0x0000000a000b9311 */ /* 0x000e64000030d100 */
[----:B------:R-:W-:Y:S01]  /*0610*/  ISETP.GE.AND P0, PT, R8, UR8, PT ;  /* 0x0000000808007c0c */ /* 0x000fe2000bf06270 */
[----:B0-----:R-:W-:-:S05]  /*0620*/  IMAD.WIDE R8, R12, R13, UR4 ;  /* 0x000000040c087e25 */ /* 0x001fca000f8e020d */
[----:B-1----:R0:W-:Y:S07]  /*0630*/  @!P1 STG.E desc[UR18][R8.64], R11 ;  /* 0x0000000b08009986 */ /* 0x0021ee000c101912 */
[----:B------:R-:W2:Y:S04]  /*0640*/  @!P0 LDG.E.U8 R2, desc[UR18][R6.64+0x80] ;  /* 0x0000801206028981 */ /* 0x000ea8000c1e1100 */
[----:B------:R-:W2:Y:S01]  /*0650*/  @!P0 LDG.E.U8 R3, desc[UR18][R4.64+0x80] ;  /* 0x0000801204038981 */ /* 0x000ea2000c1e1100 */
[----:B------:R-:W-:Y:S01]  /*0660*/  @!P0 IMAD.MOV.U32 R12, RZ, RZ, 0x40000000 ;  /* 0x40000000ff0c8424 */ /* 0x000fe200078e00ff */
[----:B--2---:R-:W-:Y:S01]  /*0670*/  @!P0 ISETP.NE.AND P1, PT, R2, R3, PT ;  /* 0x000000030200820c */ /* 0x004fe20003f25270 */
[----:B------:R-:W-:-:S03]  /*0680*/  @!P0 IMAD.MOV.U32 R2, RZ, RZ, RZ ;  /* 0x000000ffff028224 */ /* 0x000fc600078e00ff */
[----:B------:R-:W-:Y:S01]  /*0690*/  @!P0 FSEL R3, R12, -1.875, !P1 ;  /* 0xbff000000c038808 */ /* 0x000fe20004800000 */
[----:B------:R-:W-:-:S05]  /*06a0*/  VIADD R12, R0, 0x180 ;  /* 0x00000180000c7836 */ /* 0x000fca0000000000 */
[----:B------:R-:W1:Y:S01]  /*06b0*/  @!P0 F2I.F64.TRUNC R3, R2 ;  /* 0x0000000200038311 */ /* 0x000e62000030d100 */
[----:B------:R-:W-:Y:S01]  /*06c0*/  ISETP.GE.AND P1, PT, R12, UR8, PT ;  /* 0x000000080c007c0c */ /* 0x000fe2000bf26270 */
[----:B-1----:R1:W-:-:S12]  /*06d0*/  @!P0 STG.E desc[UR18][R8.64+0x200], R3 ;  /* 0x0002000308008986 */ /* 0x0023d8000c101912 */
[----:B------:R-:W2:Y:S04]  /*06e0*/  @!P1 LDG.E.U8 R10, desc[UR18][R6.64+0x100] ;  /* 0x00010012060a9981 */ /* 0x000ea8000c1e1100 */
[----:B0-----:R-:W2:Y:S01]  /*06f0*/  @!P1 LDG.E.U8 R11, desc[UR18][R4.64+0x100] ;  /* 0x00010012040b9981 */ /* 0x001ea2000c1e1100 */
[----:B------:R-:W-:Y:S01]  /*0700*/  @!P1 IMAD.MOV.U32 R12, RZ, RZ, 0x40000000 ;  /* 0x40000000ff0c9424 */ /* 0x000fe200078e00ff */
[----:B--2---:R-:W-:Y:S01]  /*0710*/  @!P1 ISETP.NE.AND P0, PT, R10, R11, PT ;  /* 0x0000000b0a00920c */ /* 0x004fe20003f05270 */
[----:B------:R-:W-:-:S03]  /*0720*/  @!P1 IMAD.MOV.U32 R10, RZ, RZ, RZ ;  /* 0x000000ffff0a9224 */ /* 0x000fc600078e00ff */
[----:B------:R-:W-:Y:S01]  /*0730*/  @!P1 FSEL R11, R12, -1.875, !P0 ;  /* 0xbff000000c0b9808 */ /* 0x000fe20004000000 */
[----:B------:R-:W-:-:S05]  /*0740*/  VIADD R12, R0, 0x200 ;  /* 0x00000200000c7836 */ /* 0x000fca0000000000 */
[----:B------:R-:W0:Y:S01]  /*0750*/  @!P1 F2I.F64.TRUNC R11, R10 ;  /* 0x0000000a000b9311 */ /* 0x000e22000030d100 */
[----:B------:R-:W-:Y:S01]  /*0760*/  ISETP.GE.AND P0, PT, R12, UR8, PT ;  /* 0x000000080c007c0c */ /* 0x000fe2000bf06270 */
[----:B0-----:R0:W-:-:S12]  /*0770*/  @!P1 STG.E desc[UR18][R8.64+0x400], R11 ;  /* 0x0004000b08009986 */ /* 0x0011d8000c101912 */
[----:B------:R-:W2:Y:S04]  /*0780*/  @!P0 LDG.E.U8 R2, desc[UR18][R6.64+0x180] ;  /* 0x0001801206028981 */ /* 0x000ea8000c1e1100 */
[----:B-1----:R-:W2:Y:S01]  /*0790*/  @!P0 LDG.E.U8 R3, desc[UR18][R4.64+0x180] ;  /* 0x0001801204038981 */ /* 0x002ea2000c1e1100 */
        /* <DEDUP_REMOVED lines=24> */
[----:B------:R-:W-:-:S03]  /*0920*/  VIADD R12, R0, 0x380 ;  /* 0x00000380000c7836 */ /* 0x000fc60000000000 */
[----:B------:R-:W1:Y:S02]  /*0930*/  @!P0 F2I.F64.TRUNC R13, R2 ;  /* 0x00000002000d8311 */ /* 0x000e64000030d100 */
[----:B------:R-:W-:Y:S01]  /*0940*/  ISETP.GE.AND P1, PT, R12, UR8, PT ;  /* 0x000000080c007c0c */ /* 0x000fe2000bf26270 */
[----:B-1----:R1:W-:-:S12]  /*0950*/  @!P0 STG.E desc[UR18][R8.64+0xa00], R13 ;  /* 0x000a000d08008986 */ /* 0x0023d8000c101912 */
[----:B------:R-:W2:Y:S04]  /*0960*/  @!P1 LDG.E.U8 R10, desc[UR18][R6.64+0x300] ;  /* 0x00030012060a9981 */ /* 0x000ea8000c1e1100 */
[----:B0-----:R-:W2:Y:S01]  /*0970*/  @!P1 LDG.E.U8 R11, desc[UR18][R4.64+0x300] ;  /* 0x00030012040b9981 */ /* 0x001ea2000c1e1100 */
[----:B------:R-:W-:Y:S01]  /*0980*/  @!P1 IMAD.MOV.U32 R12, RZ, RZ, 0x40000000 ;  /* 0x40000000ff0c9424 */ /* 0x000fe200078e00ff */
[----:B------:R-:W-:-:S06]  /*0990*/  ULOP3.LUT UR7, UR17, 0x7ffffff8, URZ, 0xc0, !UPT ;  /* 0x7ffffff811077892 */ /* 0x000fcc000f8ec0ff */
[----:B------:R-:W-:Y:S01]  /*09a0*/  IMAD.U32 R3, RZ, RZ, UR7 ;  /* 0x00000007ff037e24 */ /* 0x000fe2000f8e00ff */
[----:B--2---:R-:W-:Y:S01]  /*09b0*/  @!P1 ISETP.NE.AND P0, PT, R10, R11, PT ;  /* 0x0000000b0a00920c */ /* 0x004fe20003f05270 */
[----:B------:R-:W-:-:S03]  /*09c0*/  @!P1 IMAD.MOV.U32 R10, RZ, RZ, RZ ;  /* 0x000000ffff0a9224 */ /* 0x000fc600078e00ff */
[----:B------:R-:W-:-:S06]  /*09d0*/  @!P1 FSEL R11, R12, -1.875, !P0 ;  /* 0xbff000000c0b9808 */ /* 0x000fcc0004000000 */
[----:B------:R-:W0:Y:S01]  /*09e0*/  @!P1 F2I.F64.TRUNC R11, R10 ;  /* 0x0000000a000b9311 */ /* 0x000e22000030d100 */
[----:B------:R-:W-:Y:S01]  /*09f0*/  ISETP.NE.AND P0, PT, R3, 0x8, PT ;  /* 0x000000080300780c */ /* 0x000fe20003f05270 */
[----:B0-----:R1:W-:-:S12]  /*0a00*/  @!P1 STG.E desc[UR18][R8.64+0xc00], R11 ;  /* 0x000c000b08009986 */ /* 0x0013d8000c101912 */
[----:B------:R-:W-:Y:S05]  /*0a10*/  @!P0 BRA `(.L_x_241) ;  /* 0x0000000400908947 */ /* 0x000fea0003800000 */
[----:B------:R-:W-:-:S07]  /*0a20*/  IMAD.MOV.U32 R4, RZ, RZ, 0x8 ;  /* 0x00000008ff047424 */ /* 0x000fce00078e00ff */
.L_x_244:
[----:B------:R-:W-:-:S05]  /*0a30*/  IMAD R2, R4, 0x80, R0 ;  /* 0x0000008004027824 */ /* 0x000fca00078e0200 */
[----:B------:R-:W-:-:S13]  /*0a40*/  ISETP.GE.AND P0, PT, R2, UR8, PT ;  /* 0x0000000802007c0c */ /* 0x000fda000bf06270 */
[C---:B01----:R-:W-:Y:S02]  /*0a50*/  @!P0 IADD3 R8, P2, PT, R2.reuse, UR10, RZ ;  /* 0x0000000a02088c10 */ /* 0x043fe4000ff5e0ff */
[----:B------:R-:W-:-:S03]  /*0a60*/  @!P0 IADD3 R6, P1, PT, R2, UR14, RZ ;  /* 0x0000000e02068c10 */ /* 0x000fc6000ff3e0ff */
[----:B------:R-:W-:Y:S02]  /*0a70*/  @!P0 IMAD.X R9, RZ, RZ, UR11, P2 ;  /* 0x0000000bff098e24 */ /* 0x000fe400090e06ff */
[----:B------:R-:W-:-:S04]  /*0a80*/  @!P0 IMAD.X R7, RZ, RZ, UR15, P1 ;  /* 0x0000000fff078e24 */ /* 0x000fc800088e06ff */
[----:B------:R-:W2:Y:S04]  /*0a90*/  @!P0 LDG.E.U8 R9, desc[UR18][R8.64] ;  /* 0x0000001208098981 */ /* 0x000ea8000c1e1100 */
[----:B------:R-:W2:Y:S01]  /*0aa0*/  @!P0 LDG.E.U8 R6, desc[UR18][R6.64] ;  /* 0x0000001206068981 */ /* 0x000ea2000c1e1100 */
[----:B------:R-:W-:Y:S02]  /*0ab0*/  @!P0 IMAD.MOV.U32 R12, RZ, RZ, 0x40000000 ;  /* 0x40000000ff0c8424 */ /* 0x000fe400078e00ff */
[----:B------:R-:W-:Y:S02]  /*0ac0*/  VIADD R14, R2, 0x80 ;  /* 0x00000080020e7836 */ /* 0x000fe40000000000 */
[----:B------:R-:W-:-:S03]  /*0ad0*/  IMAD.MOV.U32 R11, RZ, RZ, 0x4 ;  /* 0x00000004ff0b7424 */ /* 0x000fc600078e00ff */
[----:B------:R-:W-:Y:S02]  /*0ae0*/  SHF.R.S32.HI R5, RZ, 0x1f, R14 ;  /* 0x0000001fff057819 */ /* 0x000fe4000001140e */
[----:B------:R-:W-:Y:S02]  /*0af0*/  IADD3 R10, P2, PT, R14, UR14, RZ ;  /* 0x0000000e0e0a7c10 */ /* 0x000fe4000ff5e0ff */
[----:B--2---:R-:W-:-:S04]  /*0b00*/  @!P0 ISETP.NE.AND P1, PT, R6, R9, PT ;  /* 0x000000090600820c */ /* 0x004fc80003f25270 */
[----:B------:R-:W-:Y:S01]  /*0b10*/  @!P0 FSEL R13, R12, -1.875, !P1 ;  /* 0xbff000000c0d8808 */ /* 0x000fe20004800000 */
[----:B------:R-:W-:Y:S01]  /*0b20*/  @!P0 IMAD.MOV.U32 R12, RZ, RZ, RZ ;  /* 0x000000ffff0c8224 */ /* 0x000fe200078e00ff */
[----:B------:R-:W-:-:S03]  /*0b30*/  ISETP.GE.AND P1, PT, R14, UR8, PT ;  /* 0x000000080e007c0c */ /* 0x000fc6000bf26270 */
[----:B------:R-:W0:Y:S01]  /*0b40*/  @!P0 F2I.F64.TRUNC R15, R12 ;  /* 0x0000000c000f8311 */ /* 0x000e22000030d100 */
[----:B------:R-:W-:Y:S01]  /*0b50*/  IADD3 R6, P3, PT, R14, UR10, RZ ;  /* 0x0000000a0e067c10 */ /* 0x000fe2000ff7e0ff */
[----:B------:R-:W-:Y:S01]  /*0b60*/  @!P0 IMAD.WIDE.U32 R8, R2, R11, UR4 ;  /* 0x0000000402088e25 */ /* 0x000fe2000f8e000b */
[C---:B------:R-:W-:Y:S02]  /*0b70*/  IADD3.X R11, PT, PT, R5.reuse, UR15, RZ, P2, !PT ;  /* 0x0000000f050b7c10 */ /* 0x040fe400097fe4ff */
[----:B------:R-:W-:Y:S02]  /*0b80*/  IADD3.X R7, PT, PT, R5, UR11, RZ, P3, !PT ;  /* 0x0000000b05077c10 */ /* 0x000fe40009ffe4ff */
[----:B0-----:R0:W-:Y:S04]  /*0b90*/  @!P0 STG.E desc[UR18][R8.64], R15 ;  /* 0x0000000f08008986 */ /* 0x0011e8000c101912 */
        /* <DEDUP_REMOVED lines=9> */
[----:B------:R-:W-:-:S04]  /*0c30*/  IMAD.MOV.U32 R5, RZ, RZ, 0x4 ;  /* 0x00000004ff057424 */ /* 0x000fc800078e00ff */
[----:B0-----:R-:W-:-:S05]  /*0c40*/  IMAD.WIDE R8, R14, R5, UR4 ;  /* 0x000000040e087e25 */ /* 0x001fca000f8e0205 */
[----:B-1----:R0:W-:Y:S04]  /*0c50*/  @!P1 STG.E desc[UR18][R8.64], R13 ;  /* 0x0000000d08009986 */ /* 0x0021e8000c101912 */
        /* <DEDUP_REMOVED lines=11> */
[----:B------:R-:W2:Y:S01]  /*0d10*/  @!P1 LDG.E.U8 R12, desc[UR18][R6.64+0x100] ;  /* 0x00010012060c9981 */ /* 0x000ea2000c1e1100 */
[----:B0-----:R-:W-:Y:S01]  /*0d20*/  @!P1 IMAD.MOV.U32 R13, RZ, RZ, 0x40000000 ;  /* 0x40000000ff0d9424 */ /* 0x001fe200078e00ff */
        /* <DEDUP_REMOVED lines=8> */
[----:B------:R-:W2:Y:S01]  /*0db0*/  @!P0 LDG.E.U8 R14, desc[UR18][R6.64+0x180] ;  /* 0x00018012060e8981 */ /* 0x000ea2000c1e1100 */
[----:B-1----:R-:W-:Y:S01]  /*0dc0*/  @!P0 IMAD.MOV.U32 R15, RZ, RZ, 0x40000000 ;  /* 0x40000000ff0f8424 */ /* 0x002fe200078e00ff */
        /* <DEDUP_REMOVED lines=19> */
[----:B-1----:R-:W-:Y:S02]  /*0f00*/  @!P0 IMAD.MOV.U32 R15, RZ, RZ, 0x40000000 ;  /* 0x40000000ff0f8424 */ /* 0x002fe400078e00ff */
[----:B------:R-:W-:Y:S02]  /*0f10*/  VIADD R2, R2, 0x380 ;  /* 0x0000038002027836 */ /* 0x000fe40000000000 */
[----:B------:R-:W-:Y:S01]  /*0f20*/  VIADD R4, R4, 0x8 ;  /* 0x0000000804047836 */ /* 0x000fe20000000000 */
[----:B------:R-:W-:Y:S01]  /*0f30*/  BSSY.RECONVERGENT B0, `(.L_x_242) ;  /* 0x0000011000007945 */ /* 0x000fe20003800200 */
[----:B--2---:R-:W-:Y:S01]  /*0f40*/  @!P0 ISETP.NE.AND P1, PT, R5, R14, PT ;  /* 0x0000000e0500820c */ /* 0x004fe20003f25270 */
[----:B------:R-:W-:-:S03]  /*0f50*/  @!P0 IMAD.MOV.U32 R14, RZ, RZ, RZ ;  /* 0x000000ffff0e8224 */ /* 0x000fc600078e00ff */
[----:B------:R-:W-:-:S06]  /*0f60*/  @!P0 FSEL R15, R15, -1.875, !P1 ;  /* 0xbff000000f0f8808 */ /* 0x000fcc0004800000 */
[----:B------:R-:W1:Y:S02]  /*0f70*/  @!P0 F2I.F64.TRUNC R15, R14 ;  /* 0x0000000e000f8311 */ /* 0x000e64000030d100 */
[----:B-1----:R0:W-:Y:S01]  /*0f80*/  @!P0 STG.E desc[UR18][R8.64+0xa00], R15 ;  /* 0x000a000f08008986 */ /* 0x0021e2000c101912 */
[----:B------:R-:W-:Y:S02]  /*0f90*/  ISETP.GE.AND P0, PT, R2, UR8, PT ;  /* 0x0000000802007c0c */ /* 0x000fe4000bf06270 */
[----:B------:R-:W-:-:S11]  /*0fa0*/  ISETP.NE.AND P1, PT, R4, R3, PT ;  /* 0x000000030400720c */ /* 0x000fd60003f25270 */
[----:B0-----:R-:W-:Y:S05]  /*0fb0*/  @P0 BRA `(.L_x_243) ;  /* 0x0000000000200947 */ /* 0x001fea0003800000 */
[----:B------:R-:W2:Y:S04]  /*0fc0*/  LDG.E.U8 R10, desc[UR18][R10.64+0x300] ;  /* 0x000300120a0a7981 */ /* 0x000ea8000c1e1100 */
[----:B------:R-:W2:Y:S01]  /*0fd0*/  LDG.E.U8 R7, desc[UR18][R6.64+0x300] ;  /* 0x0003001206077981 */ /* 0x000ea2000c1e1100 */
[----:B------:R-:W-:Y:S01]  /*0fe0*/  IMAD.MOV.U32 R12, RZ, RZ, 0x40000000 ;  /* 0x40000000ff0c7424 */ /* 0x000fe200078e00ff */
[----:B--2---:R-:W-:-:S04]  /*0ff0*/  ISETP.NE.AND P0, PT, R10, R7, PT ;  /* 0x000000070a00720c */ /* 0x004fc80003f05270 */
[----:B------:R-:W-:Y:S01]  /*1000*/  FSEL R13, R12, -1.875, !P0 ;  /* 0xbff000000c0d7808 */ /* 0x000fe20004000000 */
[----:B------:R-:W-:-:S05]  /*1010*/  IMAD.MOV.U32 R12, RZ, RZ, RZ ;  /* 0x000000ffff0c7224 */ /* 0x000fca00078e00ff */
[----:B------:R-:W0:Y:S02]  /*1020*/  F2I.F64.TRUNC R13, R12 ;  /* 0x0000000c000d7311 */ /* 0x000e24000030d100 */
[----:B0-----:R0:W-:Y:S02]  /*1030*/  STG.E desc[UR18][R8.64+0xc00], R13 ;  /* 0x000c000d08007986 */ /* 0x0011e4000c101912 */
.L_x_243:
[----:B------:R-:W-:Y:S05]  /*1040*/  BSYNC.RECONVERGENT B0 ;  /* 0x0000000000007941 */ /* 0x000fea0003800200 */
.L_x_242:
[----:B------:R-:W-:Y:S05]  /*1050*/  @P1 BRA `(.L_x_244) ;  /* 0xfffffff800741947 */ /* 0x000fea000383ffff */
.L_x_241:
[----:B------:R-:W-:-:S13]  /*1060*/  ISETP.NE.AND P0, PT, RZ, UR6, PT ;  /* 0x00000006ff007c0c */ /* 0x000fda000bf05270 */
[----:B------:R-:W-:Y:S05]  /*1070*/  @!P0 EXIT ;  /* 0x000000000000894d */ /* 0x000fea0003800000 */
[----:B------:R-:W2:Y:S01]  /*1080*/  LDC R2, c[0x0][0x388] ;  /* 0x0000e200ff027b82 */ /* 0x000ea20000000800 */
[----:B------:R-:W-:Y:S01]  /*1090*/  UISETP.GE.U32.AND UP0, UPT, UR6, 0x4, UPT ;  /* 0x000000040600788c */ /* 0x000fe2000bf06070 */
[----:B--2---:R-:W-:-:S04]  /*10a0*/  LOP3.LUT R16, R2, 0x3, RZ, 0xc0, !PT ;  /* 0x0000000302107812 */ /* 0x004fc800078ec0ff */
[----:B------:R-:W-:-:S04]  /*10b0*/  ISETP.NE.AND P0, PT, R16, RZ, PT ;  /* 0x000000ff1000720c */ /* 0x000fc80003f05270 */
[----:B------:R-:W-:Y:S09]  /*10c0*/  BRA.U !UP0, `(.L_x_245) ;  /* 0x0000000508147547 */ /* 0x000ff2000b800000 */
[----:B------:R-:W-:-:S05]  /*10d0*/  IMAD R4, R3, 0x80, R0 ;  /* 0x0000008003047824 */ /* 0x000fca00078e0200 */
[----:B------:R-:W-:-:S13]  /*10e0*/  ISETP.GE.AND P2, PT, R4, UR8, PT ;  /* 0x0000000804007c0c */ /* 0x000fda000bf46270 */
[----:B------:R-:W-:Y:S02]  /*10f0*/  @!P2 SHF.R.S32.HI R5, RZ, 0x1f, R4 ;  /* 0x0000001fff05a819 */ /* 0x000fe40000011404 */
[C---:B------:R-:W-:Y:S02]  /*1100*/  @!P2 IADD3 R10, P3, PT, R4.reuse, UR10, RZ ;  /* 0x0000000a040aac10 */ /* 0x040fe4000ff7e0ff */
[----:B01----:R-:W-:Y:S02]  /*1110*/  @!P2 IADD3 R8, P1, PT, R4, UR14, RZ ;  /* 0x0000000e0408ac10 */ /* 0x003fe4000ff3e0ff */
[C---:B------:R-:W-:Y:S02]  /*1120*/  @!P2 IADD3.X R11, PT, PT, R5.reuse, UR11, RZ, P3, !PT ;  /* 0x0000000b050bac10 */ /* 0x040fe40009ffe4ff */
[----:B------:R-:W-:-:S04]  /*1130*/  @!P2 IADD3.X R9, PT, PT, R5, UR15, RZ, P1, !PT ;  /* 0x0000000f0509ac10 */ /* 0x000fc80008ffe4ff */
[----:B------:R0:W2:Y:S04]  /*1140*/  @!P2 LDG.E.U8 R11, desc[UR18][R10.64] ;  /* 0x000000120a0ba981 */ /* 0x0000a8000c1e1100 */
[----:B------:R-:W2:Y:S01]  /*1150*/  @!P2 LDG.E.U8 R8, desc[UR18][R8.64] ;  /* 0x000000120808a981 */ /* 0x000ea2000c1e1100 */
[----:B------:R-:W-:Y:S02]  /*1160*/  VIADD R6, R4, 0x80 ;  /* 0x0000008004067836 */ /* 0x000fe40000000000 */
[----:B------:R-:W-:-:S03]  /*1170*/  @!P2 IMAD.MOV.U32 R12, RZ, RZ, 0x40000000 ;  /* 0x40000000ff0ca424 */ /* 0x000fc600078e00ff */
[----:B------:R-:W-:Y:S01]  /*1180*/  ISETP.GE.AND P1, PT, R6, UR8, PT ;  /* 0x0000000806007c0c */ /* 0x000fe2000bf26270 */
[----:B------:R-:W-:-:S12]  /*1190*/  IMAD.MOV.U32 R17, RZ, RZ, 0x4 ;  /* 0x00000004ff117424 */ /* 0x000fd800078e00ff */
[----:B------:R-:W-:Y:S02]  /*11a0*/  @!P1 SHF.R.S32.HI R5, RZ, 0x1f, R6 ;  /* 0x0000001fff059819 */ /* 0x000fe40000011406 */
[----:B0-----:R-:W-:Y:S02]  /*11b0*/  @!P1 IADD3 R10, P4, PT, R6, UR10, RZ ;  /* 0x0000000a060a9c10 */ /* 0x001fe4000ff9e0ff */
[----:B--2---:R-:W-:-:S04]  /*11c0*/  @!P2 ISETP.NE.AND P3, PT, R8, R11, PT ;  /* 0x0000000b0800a20c */ /* 0x004fc80003f65270 */
[----:B------:R-:W-:Y:S01]  /*11d0*/  @!P2 FSEL R13, R12, -1.875, !P3 ;  /* 0xbff000000c0da808 */ /* 0x000fe20005800000 */
[----:B------:R-:W-:-:S04]  /*11e0*/  @!P2 IMAD.MOV.U32 R12, RZ, RZ, RZ ;  /* 0x000000ffff0ca224 */ /* 0x000fc800078e00ff */
[----:B------:R-:W0:Y:S01]  /*11f0*/  @!P2 F2I.F64.TRUNC R7, R12 ;  /* 0x0000000c0007a311 */ /* 0x000e22000030d100 */
[----:B------:R-:W-:Y:S01]  /*1200*/  @!P1 IADD3 R14, P3, PT, R6, UR14, RZ ;  /* 0x0000000e060e9c10 */ /* 0x000fe2000ff7e0ff */
[C---:B------:R-:W-:Y:S01]  /*1210*/  @!P2 IMAD.WIDE R8, R4.reuse, R17, UR4 ;  /* 0x000000040408ae25 */ /* 0x040fe2000f8e0211 */
[C---:B------:R-:W-:Y:S02]  /*1220*/  @!P1 IADD3.X R11, PT, PT, R5.reuse, UR11, RZ, P4, !PT ;  /* 0x0000000b050b9c10 */ /* 0x040fe4000a7fe4ff */
[----:B------:R-:W-:Y:S02]  /*1230*/  @!P1 IADD3.X R15, PT, PT, R5, UR15, RZ, P3, !PT ;  /* 0x0000000f050f9c10 */ /* 0x000fe40009ffe4ff */
[----:B0-----:R0:W-:Y:S04]  /*1240*/  @!P2 STG.E desc[UR18][R8.64], R7 ;  /* 0x000000070800a986 */ /* 0x0011e8000c101912 */
[----:B------:R-:W2:Y:S04]  /*1250*/  @!P1 LDG.E.U8 R14, desc[UR18][R14.64] ;  /* 0x000000120e0e9981 */ /* 0x000ea8000c1e1100 */
[----:B------:R1:W2:Y:S01]  /*1260*/  @!P1 LDG.E.U8 R11, desc[UR18][R10.64] ;  /* 0x000000120a0b9981 */ /* 0x0002a2000c1e1100 */
[----:B------:R-:W-:-:S02]  /*1270*/  VIADD R5, R4, 0x100 ;  /* 0x0000010004057836 */ /* 0x000fc40000000000 */
[----:B------:R-:W-:-:S03]  /*1280*/  @!P1 IMAD.MOV.U32 R12, RZ, RZ, 0x40000000 ;  /* 0x40000000ff0c9424 */ /* 0x000fc600078e00ff */
[----:B------:R-:W-:Y:S01]  /*1290*/  ISETP.GE.AND P2, PT, R5, UR8, PT ;  /* 0x0000000805007c0c */ /* 0x000fe2000bf46270 */
[----:B------:R-:W-:-:S12]  /*12a0*/  IMAD.MOV.U32 R19, RZ, RZ, 0x4 ;  /* 0x00000004ff137424 */ /* 0x000fd800078e00ff */
[----:B0-----:R-:W-:Y:S02]  /*12b0*/  @!P2 SHF.R.S32.HI R7, RZ, 0x1f, R5 ;  /* 0x0000001fff07a819 */ /* 0x001fe40000011405 */
[----:B-1----:R-:W-:Y:S02]  /*12c0*/  @!P2 IADD3 R10, P4, PT, R5, UR10, RZ ;  /* 0x0000000a050aac10 */ /* 0x002fe4000ff9e0ff */
[----:B--2---:R-:W-:-:S04]  /*12d0*/  @!P1 ISETP.NE.AND P3, PT, R14, R11, PT ;  /* 0x0000000b0e00920c */ /* 0x004fc80003f65270 */
[----:B------:R-:W-:Y:S01]  /*12e0*/  @!P1 FSEL R13, R12, -1.875, !P3 ;  /* 0xbff000000c0d9808 */ /* 0x000fe20005800000 */
[----:B------:R-:W-:-:S04]  /*12f0*/  @!P1 IMAD.MOV.U32 R12, RZ, RZ, RZ ;  /* 0x000000ffff0c9224 */ /* 0x000fc800078e00ff */
[----:B------:R-:W0:Y:S01]  /*1300*/  @!P1 F2I.F64.TRUNC R17, R12 ;  /* 0x0000000c00119311 */ /* 0x000e22000030d100 */
[----:B------:R-:W-:Y:S02]  /*1310*/  @!P2 IADD3 R8, P3, PT, R5, UR14, RZ ;  /* 0x0000000e0508ac10 */ /* 0x000fe4000ff7e0ff */
[C---:B------:R-:W-:Y:S02]  /*1320*/  @!P2 IADD3.X R11, PT, PT, R7.reuse, UR11, RZ, P4, !PT ;  /* 0x0000000b070bac10 */ /* 0x040fe4000a7fe4ff */
[----:B------:R-:W-:Y:S01]  /*1330*/  @!P2 IADD3.X R9, PT, PT, R7, UR15, RZ, P3, !PT ;  /* 0x0000000f0709ac10 */ /* 0x000fe20009ffe4ff */
[----:B------:R-:W-:-:S05]  /*1340*/  @!P1 IMAD.WIDE R6, R6, R19, UR4 ;  /* 0x0000000406069e25 */ /* 0x000fca000f8e0213 */
[----:B0-----:R0:W-:Y:S04]  /*1350*/  @!P1 STG.E desc[UR18][R6.64], R17 ;  /* 0x0000001106009986 */ /* 0x0011e8000c101912 */
[----:B------:R-:W2:Y:S04]  /*1360*/  @!P2 LDG.E.U8 R8, desc[UR18][R8.64] ;  /* 0x000000120808a981 */ /* 0x000ea8000c1e1100 */
[----:B------:R1:W2:Y:S01]  /*1370*/  @!P2 LDG.E.U8 R11, desc[UR18][R10.64] ;  /* 0x000000120a0ba981 */ /* 0x0002a2000c1e1100 */
[----:B------:R-:W-:Y:S02]  /*1380*/  VIADD R14, R4, 0x180 ;  /* 0x00000180040e7836 */ /* 0x000fe40000000000 */
[----:B------:R-:W-:-:S03]  /*1390*/  @!P2 IMAD.MOV.U32 R12, RZ, RZ, 0x40000000 ;  /* 0x40000000ff0ca424 */ /* 0x000fc600078e00ff */
[----:B------:R-:W-:Y:S01]  /*13a0*/  ISETP.GE.AND P1, PT, R14, UR8, PT ;  /* 0x000000080e007c0c */ /* 0x000fe2000bf26270 */
[----:B------:R-:W-:-:S12]  /*13b0*/  IMAD.MOV.U32 R18, RZ, RZ, 0x4 ;  /* 0x00000004ff127424 */ /* 0x000fd800078e00ff */
[----:B------:R-:W-:Y:S02]  /*13c0*/  @!P1 SHF.R.S32.HI R4, RZ, 0x1f, R14 ;  /* 0x0000001fff049819 */ /* 0x000fe4000001140e */
[----:B-1----:R-:W-:Y:S02]  /*13d0*/  @!P1 IADD3 R10, P4, PT, R14, UR10, RZ ;  /* 0x0000000a0e0a9c10 */ /* 0x002fe4000ff9e0ff */
[----:B--2---:R-:W-:-:S04]  /*13e0*/  @!P2 ISETP.NE.AND P3, PT, R8, R11, PT ;  /* 0x0000000b0800a20c */ /* 0x004fc80003f65270 */
[----:B------:R-:W-:Y:S01]  /*13f0*/  @!P2 FSEL R13, R12, -1.875, !P3 ;  /* 0xbff000000c0da808 */ /* 0x000fe20005800000 */
[----:B------:R-:W-:-:S04]  /*1400*/  @!P2 IMAD.MOV.U32 R12, RZ, RZ, RZ ;  /* 0x000000ffff0ca224 */ /* 0x000fc800078e00ff */
[----:B------:R-:W1:Y:S01]  /*1410*/  @!P2 F2I.F64.TRUNC R15, R12 ;  /* 0x0000000c000fa311 */ /* 0x000e62000030d100 */
[----:B------:R-:W-:Y:S02]  /*1420*/  @!P1 IADD3 R8, P3, PT, R14, UR14, RZ ;  /* 0x0000000e0e089c10 */ /* 0x000fe4000ff7e0ff */
[C---:B------:R-:W-:Y:S02]  /*1430*/  @!P1 IADD3.X R11, PT, PT, R4.reuse, UR11, RZ, P4, !PT ;  /* 0x0000000b040b9c10 */ /* 0x040fe4000a7fe4ff */
[----:B------:R-:W-:Y:S01]  /*1440*/  @!P1 IADD3.X R9, PT, PT, R4, UR15, RZ, P3, !PT ;  /* 0x0000000f04099c10 */ /* 0x000fe20009ffe4ff */
[----:B------:R-:W-:-:S05]  /*1450*/  @!P2 IMAD.WIDE R4, R5, R18, UR4 ;  /* 0x000000040504ae25 */ /* 0x000fca000f8e0212 */
[----:B-1----:R2:W-:Y:S04]  /*1460*/  @!P2 STG.E desc[UR18][R4.64], R15 ;  /* 0x0000000f0400a986 */ /* 0x0025e8000c101912 */
[----:B------:R-:W3:Y:S04]  /*1470*/  @!P1 LDG.E.U8 R8, desc[UR18][R8.64] ;  /* 0x0000001208089981 */ /* 0x000ee8000c1e1100 */
[----:B------:R-:W3:Y:S01]  /*1480*/  @!P1 LDG.E.U8 R11, desc[UR18][R10.64] ;  /* 0x000000120a0b9981 */ /* 0x000ee2000c1e1100 */
[----:B------:R-:W-:Y:S02]  /*1490*/  @!P1 IMAD.MOV.U32 R12, RZ, RZ, 0x40000000 ;  /* 0x40000000ff0c9424 */ /* 0x000fe400078e00ff */
[----:B0-----:R-:W-:-:S04]  /*14a0*/  IMAD.MOV.U32 R7, RZ, RZ, 0x4 ;  /* 0x00000004ff077424 */ /* 0x001fc800078e00ff */
[----:B------:R-:W-:-:S04]  /*14b0*/  @!P1 IMAD.WIDE R6, R14, R7, UR4 ;  /* 0x000000040e069e25 */ /* 0x000fc8000f8e0207 */
[----:B------:R-:W-:Y:S01]  /*14c0*/  VIADD R3, R3, 0x4 ;  /* 0x0000000403037836 */ /* 0x000fe20000000000 */
[----:B---3--:R-:W-:-:S04]  /*14d0*/  @!P1 ISETP.NE.AND P2, PT, R8, R11, PT ;  /* 0x0000000b0800920c */ /* 0x008fc80003f45270 */
[----:B------:R-:W-:Y:S01]  /*14e0*/  @!P1 FSEL R13, R12, -1.875, !P2 ;  /* 0xbff000000c0d9808 */ /* 0x000fe20005000000 */
[----:B------:R-:W-:-:S05]  /*14f0*/  @!P1 IMAD.MOV.U32 R12, RZ, RZ, RZ ;  /* 0x000000ffff0c9224 */ /* 0x000fca00078e00ff */
[----:B------:R-:W0:Y:S02]  /*1500*/  @!P1 F2I.F64.TRUNC R13, R12 ;  /* 0x0000000c000d9311 */ /* 0x000e24000030d100 */
[----:B0-----:R2:W-:Y:S02]  /*1510*/  @!P1 STG.E desc[UR18][R6.64], R13 ;  /* 0x0000000d06009986 */ /* 0x0015e4000c101912 */
.L_x_245:
[----:B------:R-:W-:Y:S05]  /*1520*/  @!P0 EXIT ;  /* 0x000000000000894d */ /* 0x000fea0003800000 */
[----:B------:R-:W-:Y:S02]  /*1530*/  ISETP.NE.AND P1, PT, R16, 0x1, PT ;  /* 0x000000011000780c */ /* 0x000fe40003f25270 */
[----:B------:R-:W-:-:S04]  /*1540*/  LOP3.LUT R2, R2, 0x1, RZ, 0xc0, !PT ;  /* 0x0000000102027812 */ /* 0x000fc800078ec0ff */
[----:B------:R-:W-:-:S07]  /*1550*/  ISETP.NE.U32.AND P0, PT, R2, 0x1, PT ;  /* 0x000000010200780c */ /* 0x000fce0003f05070 */
[----:B------:R-:W-:Y:S06]  /*1560*/  @!P1 BRA `(.L_x_246) ;  /* 0x00000000008c9947 */ /* 0x000fec0003800000 */
[----:B------:R-:W-:-:S05]  /*1570*/  IMAD R16, R3, 0x80, R0 ;  /* 0x0000008003107824 */ /* 0x000fca00078e0200 */
[----:B------:R-:W-:-:S13]  /*1580*/  ISETP.GE.AND P1, PT, R16, UR8, PT ;  /* 0x0000000810007c0c */ /* 0x000fda000bf26270 */
[----:B------:R-:W-:Y:S02]  /*1590*/  @!P1 SHF.R.S32.HI R2, RZ, 0x1f, R16 ;  /* 0x0000001fff029819 */ /* 0x000fe40000011410 */
[C---:B--2---:R-:W-:Y:S02]  /*15a0*/  @!P1 IADD3 R6, P3, PT, R16.reuse, UR10, RZ ;  /* 0x0000000a10069c10 */ /* 0x044fe4000ff7e0ff */
[----:B------:R-:W-:Y:S02]  /*15b0*/  @!P1 IADD3 R4, P2, PT, R16, UR14, RZ ;  /* 0x0000000e10049c10 */ /* 0x000fe4000ff5e0ff */
[C---:B------:R-:W-:Y:S02]  /*15c0*/  @!P1 IADD3.X R7, PT, PT, R2.reuse, UR11, RZ, P3, !PT ;  /* 0x0000000b02079c10 */ /* 0x040fe40009ffe4ff */
[----:B------:R-:W-:-:S04]  /*15d0*/  @!P1 IADD3.X R5, PT, PT, R2, UR15, RZ, P2, !PT ;  /* 0x0000000f02059c10 */ /* 0x000fc800097fe4ff */
[----:B------:R-:W2:Y:S04]  /*15e0*/  @!P1 LDG.E.U8 R7, desc[UR18][R6.64] ;  /* 0x0000001206079981 */ /* 0x000ea8000c1e1100 */
[----:B------:R-:W2:Y:S01]  /*15f0*/  @!P1 LDG.E.U8 R4, desc[UR18][R4.64] ;  /* 0x0000001204049981 */ /* 0x000ea2000c1e1100 */
[----:B------:R-:W-:Y:S02]  /*1600*/  VIADD R14, R16, 0x80 ;  /* 0x00000080100e7836 */ /* 0x000fe40000000000 */
[----:B01----:R-:W-:-:S03]  /*1610*/  @!P1 IMAD.MOV.U32 R8, RZ, RZ, 0x40000000 ;  /* 0x40000000ff089424 */ /* 0x003fc600078e00ff */
[----:B------:R-:W-:Y:S01]  /*1620*/  ISETP.GE.AND P2, PT, R14, UR8, PT ;  /* 0x000000080e007c0c */ /* 0x000fe2000bf46270 */
[----:B------:R-:W-:-:S12]  /*1630*/  IMAD.MOV.U32 R17, RZ, RZ, 0x4 ;  /* 0x00000004ff117424 */ /* 0x000fd800078e00ff */
[----:B------:R-:W-:Y:S02]  /*1640*/  @!P2 SHF.R.S32.HI R2, RZ, 0x1f, R14 ;  /* 0x0000001fff02a819 */ /* 0x000fe4000001140e */
[----:B------:R-:W-:-:S04]  /*1650*/  @!P2 IADD3 R12, P4, PT, R14, UR10, RZ ;  /* 0x0000000a0e0cac10 */ /* 0x000fc8000ff9e0ff */
[----:B------:R-:W-:Y:S02]  /*1660*/  @!P2 IADD3.X R13, PT, PT, R2, UR11, RZ, P4, !PT ;  /* 0x0000000b020dac10 */ /* 0x000fe4000a7fe4ff */
[----:B--2---:R-:W-:-:S04]  /*1670*/  @!P1 ISETP.NE.AND P3, PT, R4, R7, PT ;  /* 0x000000070400920c */ /* 0x004fc80003f65270 */
[----:B------:R-:W-:Y:S01]  /*1680*/  @!P1 FSEL R9, R8, -1.875, !P3 ;  /* 0xbff0000008099808 */ /* 0x000fe20005800000 */
[----:B------:R-:W-:-:S04]  /*1690*/  @!P1 IMAD.MOV.U32 R8, RZ, RZ, RZ ;  /* 0x000000ffff089224 */ /* 0x000fc800078e00ff */
[----:B------:R-:W0:Y:S01]  /*16a0*/  @!P1 F2I.F64.TRUNC R15, R8 ;  /* 0x00000008000f9311 */ /* 0x000e22000030d100 */
[----:B------:R-:W-:Y:S01]  /*16b0*/  @!P2 IADD3 R10, P3, PT, R14, UR14, RZ ;  /* 0x0000000e0e0aac10 */ /* 0x000fe2000ff7e0ff */
[----:B------:R-:W-:-:S03]  /*16c0*/  @!P1 IMAD.WIDE R4, R16, R17, UR4 ;  /* 0x0000000410049e25 */ /* 0x000fc6000f8e0211 */
[----:B------:R-:W-:Y:S02]  /*16d0*/  @!P2 IADD3.X R11, PT, PT, R2, UR15, RZ, P3, !PT ;  /* 0x0000000f020bac10 */ /* 0x000fe40009ffe4ff */
[----:B0-----:R3:W-:Y:S04]  /*16e0*/  @!P1 STG.E desc[UR18][R4.64], R15 ;  /* 0x0000000f04009986 */ /* 0x0017e8000c101912 */
[----:B------:R-:W2:Y:S04]  /*16f0*/  @!P2 LDG.E.U8 R10, desc[UR18][R10.64] ;  /* 0x000000120a0aa981 */ /* 0x000ea8000c1e1100 */
[----:B------:R-:W2:Y:S01]  /*1700*/  @!P2 LDG.E.U8 R13, desc[UR18][R12.64] ;  /* 0x000000120c0da981 */ /* 0x000ea2000c1e1100 */
[----:B------:R-:W-:-:S02]  /*1710*/  @!P2 IMAD.MOV.U32 R8, RZ, RZ, 0x40000000 ;  /* 0x40000000ff08a424 */ /* 0x000fc400078e00ff */
[----:B------:R-:W-:-:S04]  /*1720*/  IMAD.MOV.U32 R7, RZ, RZ, 0x4 ;  /* 0x00000004ff077424 */ /* 0x000fc800078e00ff */
[----:B------:R-:W-:-:S04]  /*1730*/  @!P2 IMAD.WIDE R6, R14, R7, UR4 ;  /* 0x000000040e06ae25 */ /* 0x000fc8000f8e0207 */
[----:B------:R-:W-:Y:S01]  /*1740*/  VIADD R3, R3, 0x2 ;  /* 0x0000000203037836 */ /* 0x000fe20000000000 */
[----:B--2---:R-:W-:-:S04]  /*1750*/  @!P2 ISETP.NE.AND P1, PT, R10, R13, PT ;  /* 0x0000000d0a00a20c */ /* 0x004fc80003f25270 */
[----:B------:R-:W-:Y:S01]  /*1760*/  @!P2 FSEL R9, R8, -1.875, !P1 ;  /* 0xbff000000809a808 */ /* 0x000fe20004800000 */
[----:B------:R-:W-:-:S05]  /*1770*/  @!P2 IMAD.MOV.U32 R8, RZ, RZ, RZ ;  /* 0x000000ffff08a224 */ /* 0x000fca00078e00ff */
[----:B------:R-:W0:Y:S02]  /*1780*/  @!P2 F2I.F64.TRUNC R9, R8 ;  /* 0x000000080009a311 */ /* 0x000e24000030d100 */
[----:B0-----:R3:W-:Y:S02]  /*1790*/  @!P2 STG.E desc[UR18][R6.64], R9 ;  /* 0x000000090600a986 */ /* 0x0017e4000c101912 */
.L_x_246:
[----:B------:R-:W-:Y:S05]  /*17a0*/  @P0 EXIT ;  /* 0x000000000000094d */ /* 0x000fea0003800000 */
[----:B------:R-:W-:-:S05]  /*17b0*/  IMAD R3, R3, 0x80, R0 ;  /* 0x0000008003037824 */ /* 0x000fca00078e0200 */
[----:B------:R-:W-:-:S13]  /*17c0*/  ISETP.GE.AND P0, PT, R3, UR8, PT ;  /* 0x0000000803007c0c */ /* 0x000fda000bf06270 */
[----:B------:R-:W-:Y:S05]  /*17d0*/  @P0 EXIT ;  /* 0x000000000000094d */ /* 0x000fea0003800000 */
[----:B------:R-:W-:Y:S02]  /*17e0*/  SHF.R.S32.HI R0, RZ, 0x1f, R3 ;  /* 0x0000001fff007819 */ /* 0x000fe40000011403 */
[C---:B--23--:R-:W-:Y:S02]  /*17f0*/  IADD3 R6, P1, PT, R3.reuse, UR10, RZ ;  /* 0x0000000a03067c10 */ /* 0x04cfe4000ff3e0ff */
[----:B------:R-:W-:Y:S02]  /*1800*/  IADD3 R4, P0, PT, R3, UR14, RZ ;  /* 0x0000000e03047c10 */ /* 0x000fe4000ff1e0ff */
[C---:B------:R-:W-:Y:S02]  /*1810*/  IADD3.X R7, PT, PT, R0.reuse, UR11, RZ, P1, !PT ;  /* 0x0000000b00077c10 */ /* 0x040fe40008ffe4ff */
[----:B------:R-:W-:-:S04]  /*1820*/  IADD3.X R5, PT, PT, R0, UR15, RZ, P0, !PT ;  /* 0x0000000f00057c10 */ /* 0x000fc800087fe4ff */
[----:B------:R-:W2:Y:S04]  /*1830*/  LDG.E.U8 R7, desc[UR18][R6.64] ;  /* 0x0000001206077981 */ /* 0x000ea8000c1e1100 */
[----:B------:R-:W2:Y:S01]  /*1840*/  LDG.E.U8 R4, desc[UR18][R4.64] ;  /* 0x0000001204047981 */ /* 0x000ea2000c1e1100 */
[----:B01----:R-:W-:Y:S02]  /*1850*/  IMAD.MOV.U32 R8, RZ, RZ, 0x40000000 ;  /* 0x40000000ff087424 */ /* 0x003fe400078e00ff */
[----:B------:R-:W-:-:S04]  /*1860*/  IMAD.MOV.U32 R2, RZ, RZ, 0x4 ;  /* 0x00000004ff027424 */ /* 0x000fc800078e00ff */
[----:B------:R-:W-:Y:S01]  /*1870*/  IMAD.WIDE R2, R3, R2, UR4 ;  /* 0x0000000403027e25 */ /* 0x000fe2000f8e0202 */
[----:B--2---:R-:W-:-:S04]  /*1880*/  ISETP.NE.AND P0, PT, R4, R7, PT ;  /* 0x000000070400720c */ /* 0x004fc80003f05270 */
[----:B------:R-:W-:Y:S01]  /*1890*/  FSEL R9, R8, -1.875, !P0 ;  /* 0xbff0000008097808 */ /* 0x000fe20004000000 */
[----:B------:R-:W-:-:S05]  /*18a0*/  IMAD.MOV.U32 R8, RZ, RZ, RZ ;  /* 0x000000ffff087224 */ /* 0x000fca00078e00ff */
[----:B------:R-:W0:Y:S02]  /*18b0*/  F2I.F64.TRUNC R9, R8 ;  /* 0x0000000800097311 */ /* 0x000e24000030d100 */
[----:B0-----:R-:W-:Y:S01]  /*18c0*/  STG.E desc[UR18][R2.64], R9 ;  /* 0x0000000902007986 */ /* 0x001fe2000c101912 */
[----:B------:R-:W-:Y:S05]  /*18d0*/  EXIT ;  /* 0x000000000000794d */ /* 0x000fea0003800000 */
.L_x_240:
[----:B------:R-:W-:-:S06]  /*18e0*/  UISETP.GE.AND UP0, UPT, UR17, 0x1, UPT ;  /* 0x000000011100788c */ /* 0x000fcc000bf06270 */
[----:B------:R-:W-:-:S13]  /*18f0*/  PLOP3.LUT P0, PT, PT, PT, UP0, 0x80, 0x8 ;  /* 0x000000000008781c */ /* 0x000fda0003f0f008 */
[----:B------:R-:W-:Y:S05]  /*1900*/  @!P0 EXIT ;  /* 0x000000000000894d */ /* 0x000fea0003800000 */
[----:B------:R-:W-:Y:S01]  /*1910*/  UISETP.GE.U32.AND UP0, UPT, UR17, 0x8, UPT ;  /* 0x000000081100788c */ /* 0x000fe2000bf06070 */
[----:B------:R-:W-:Y:S01]  /*1920*/  IMAD.MOV.U32 R3, RZ, RZ, RZ ;  /* 0x000000ffff037224 */ /* 0x000fe200078e00ff */
[----:B------:R-:W-:-:S07]  /*1930*/  ULOP3.LUT UR9, UR17, 0x7, URZ, 0xc0, !UPT ;  /* 0x0000000711097892 */ /* 0x000fce000f8ec0ff */
[----:B------:R-:W-:Y:S05]  /*1940*/  BRA.U !UP0, `(.L_x_247) ;  /* 0x0000000508547547 */ /* 0x000fea000b800000 */
[----:B------:R-:W-:Y:S01]  /*1950*/  ULOP3.LUT UR12, UR17, 0x7ffffff8, URZ, 0xc0, !UPT ;  /* 0x7ffffff8110c7892 */ /* 0x000fe2000f8ec0ff */
[----:B------:R-:W-:Y:S01]  /*1960*/  IMAD.MOV.U32 R11, RZ, RZ, 0x4 ;  /* 0x00000004ff0b7424 */ /* 0x000fe200078e00ff */
[----:B------:R-:W-:Y:S01]  /*1970*/  UIADD3 UR7, UP0, UPT, UR4, 0x600, URZ ;  /* 0x0000060004077890 */ /* 0x000fe2000ff1e0ff */
[C---:B------:R-:W-:Y:S01]  /*1980*/  VIADD R9, R0.reuse, 0x80 ;  /* 0x0000008000097836 */ /* 0x040fe20000000000 */
[----:B------:R-:W-:Y:S01]  /*1990*/  UIADD3 UR6, UPT, UPT, -UR12, URZ, URZ ;  /* 0x000000ff0c067290 */ /* 0x000fe2000fffe1ff */
[----:B------:R-:W-:Y:S01]  /*19a0*/  IMAD.WIDE.U32 R10, R0, R11, UR4 ;  /* 0x00000004000a7e25 */ /* 0x000fe2000f8e000b */
[----:B------:R-:W-:-:S03]  /*19b0*/  UIADD3.X UR8, UPT, UPT, URZ, UR5, URZ, UP0, !UPT ;  /* 0x00000005ff087290 */ /* 0x000fc600087fe4ff */
[----:B------:R-:W-:Y:S02]  /*19c0*/  IMAD.MOV.U32 R2, RZ, RZ, R0 ;  /* 0x000000ffff027224 */ /* 0x000fe400078e0000 */
[----:B------:R-:W-:Y:S02]  /*19d0*/  IMAD.MOV.U32 R8, RZ, RZ, RZ ;  /* 0x000000ffff087224 */ /* 0x000fe400078e00ff */
[----:B------:R-:W-:-:S07]  /*19e0*/  IMAD.U32 R3, RZ, RZ, UR12 ;  /* 0x0000000cff037e24 */ /* 0x000fce000f8e00ff */
.L_x_248:
[C---:B------:R-:W-:Y:S02]  /*19f0*/  IADD3 R16, P1, PT, R2.reuse, UR10, RZ ;  /* 0x0000000a02107c10 */ /* 0x040fe4000ff3e0ff */
[----:B-1----:R-:W-:Y:S02]  /*1a00*/  IADD3 R12, P0, PT, R2, UR14, RZ ;  /* 0x0000000e020c7c10 */ /* 0x002fe4000ff1e0ff */
[C---:B------:R-:W-:Y:S02]  /*1a10*/  IADD3.X R17, PT, PT, R8.reuse, UR11, RZ, P1, !PT ;  /* 0x0000000b08117c10 */ /* 0x040fe40008ffe4ff */
[----:B------:R-:W-:-:S04]  /*1a20*/  IADD3.X R13, PT, PT, R8, UR15, RZ, P0, !PT ;  /* 0x0000000f080d7c10 */ /* 0x000fc800087fe4ff */
[----:B------:R-:W2:Y:S04]  /*1a30*/  LDG.E.U8 R17, desc[UR18][R16.64] ;  /* 0x0000001210117981 */ /* 0x000ea8000c1e1100 */
[----:B------:R-:W2:Y:S01]  /*1a40*/  LDG.E.U8 R12, desc[UR18][R12.64] ;  /* 0x000000120c0c7981 */ /* 0x000ea2000c1e1100 */
[----:B------:R-:W-:Y:S02]  /*1a50*/  IMAD.MOV.U32 R14, RZ, RZ, 0x40000000 ;  /* 0x40000000ff0e7424 */ /* 0x000fe400078e00ff */
[----:B------:R-:W-:Y:S01]  /*1a60*/  IMAD.MOV.U32 R18, RZ, RZ, RZ ;  /* 0x000000ffff127224 */ /* 0x000fe200078e00ff */
[----:B--2---:R-:W-:-:S04]  /*1a70*/  ISETP.NE.AND P0, PT, R12, R17, PT ;  /* 0x000000110c00720c */ /* 0x004fc80003f05270 */
[----:B------:R-:W-:Y:S02]  /*1a80*/  FSEL R19, R14, -1.875, !P0 ;  /* 0xbff000000e137808 */ /* 0x000fe40004000000 */
[----:B------:R-:W-:-:S04]  /*1a90*/  IADD3 R4, P0, PT, R9, 0x180, RZ ;  /* 0x0000018009047810 */ /* 0x000fc80007f1e0ff */
[----:B------:R-:W0:Y:S01]  /*1aa0*/  F2I.F64.TRUNC R19, R18 ;  /* 0x0000001200137311 */ /* 0x000e22000030d100 */
[----:B------:R-:W-:Y:S02]  /*1ab0*/  LEA.HI.X.SX32 R5, R9, RZ, 0x1, P0 ;  /* 0x000000ff09057211 */ /* 0x000fe400000f0eff */
[C---:B------:R-:W-:Y:S02]  /*1ac0*/  IADD3 R6, P0, PT, R4.reuse, UR14, RZ ;  /* 0x0000000e04067c10 */ /* 0x040fe4000ff1e0ff */
[----:B------:R-:W-:Y:S02]  /*1ad0*/  IADD3 R4, P1, PT, R4, UR10, RZ ;  /* 0x0000000a04047c10 */ /* 0x000fe4000ff3e0ff */
[C---:B------:R-:W-:Y:S02]  /*1ae0*/  IADD3.X R7, PT, PT, R5.reuse, UR15, RZ, P0, !PT ;  /* 0x0000000f05077c10 */ /* 0x040fe400087fe4ff */
[----:B------:R-:W-:Y:S01]  /*1af0*/  IADD3.X R5, PT, PT, R5, UR11, RZ, P1, !PT ;  /* 0x0000000b05057c10 */ /* 0x000fe20008ffe4ff */
[----:B0-----:R0:W-:Y:S04]  /*1b00*/  STG.E desc[UR18][R10.64], R19 ;  /* 0x000000130a007986 */ /* 0x0011e8000c101912 */
[----:B------:R-:W2:Y:S04]  /*1b10*/  LDG.E.U8 R12, desc[UR18][R6.64+-0x180] ;  /* 0xfffe8012060c7981 */ /* 0x000ea8000c1e1100 */
[----:B------:R-:W2:Y:S01]  /*1b20*/  LDG.E.U8 R13, desc[UR18][R4.64+-0x180] ;  /* 0xfffe8012040d7981 */ /* 0x000ea2000c1e1100 */
[----:B------:R-:W-:Y:S01]  /*1b30*/  IMAD.MOV.U32 R16, RZ, RZ, RZ ;  /* 0x000000ffff107224 */ /* 0x000fe200078e00ff */
[----:B--2---:R-:W-:-:S04]  /*1b40*/  ISETP.NE.AND P0, PT, R12, R13, PT ;  /* 0x0000000d0c00720c */ /* 0x004fc80003f05270 */
[----:B------:R-:W-:-:S06]  /*1b50*/  FSEL R17, R14, -1.875, !P0 ;  /* 0xbff000000e117808 */ /* 0x000fcc0004000000 */
[----:B------:R-:W1:Y:S01]  /*1b60*/  F2I.F64.TRUNC R17, R16 ;  /* 0x0000001000117311 */ /* 0x000e62000030d100 */
[----:B------:R-:W-:Y:S02]  /*1b70*/  IMAD.U32 R12, RZ, RZ, UR7 ;  /* 0x00000007ff0c7e24 */ /* 0x000fe4000f8e00ff */
[----:B------:R-:W-:Y:S02]  /*1b80*/  IMAD.U32 R13, RZ, RZ, UR8 ;  /* 0x00000008ff0d7e24 */ /* 0x000fe4000f8e00ff */
[----:B------:R-:W-:-:S05]  /*1b90*/  IMAD.WIDE R12, R9, 0x4, R12 ;  /* 0x00000004090c7825 */ /* 0x000fca00078e020c */
[----:B-1----:R1:W-:Y:S04]  /*1ba0*/  STG.E desc[UR18][R12.64+-0x600], R17 ;  /* 0xfffa00110c007986 */ /* 0x0023e8000c101912 */
[----:B------:R-:W2:Y:S04]  /*1bb0*/  LDG.E.U8 R15, desc[UR18][R6.64+-0x100] ;  /* 0xffff0012060f7981 */ /* 0x000ea8000c1e1100 */
[----:B------:R-:W2:Y:S02]  /*1bc0*/  LDG.E.U8 R18, desc[UR18][R4.64+-0x100] ;  /* 0xffff001204127981 */ /* 0x000ea4000c1e1100 */
[----:B--2---:R-:W-:Y:S01]  /*1bd0*/  ISETP.NE.AND P0, PT, R15, R18, PT ;  /* 0x000000120f00720c */ /* 0x004fe20003f05270 */
[----:B------:R-:W-:-:S03]  /*1be0*/  IMAD.MOV.U32 R18, RZ, RZ, RZ ;  /* 0x000000ffff127224 */ /* 0x000fc600078e00ff */
[----:B0-----:R-:W-:-:S06]  /*1bf0*/  FSEL R19, R14, -1.875, !P0 ;  /* 0xbff000000e137808 */ /* 0x001fcc0004000000 */
[----:B------:R-:W0:Y:S02]  /*1c00*/  F2I.F64.TRUNC R19, R18 ;  /* 0x0000001200137311 */ /* 0x000e24000030d100 */
[----:B0-----:R0:W-:Y:S04]  /*1c10*/  STG.E desc[UR18][R12.64+-0x400], R19 ;  /* 0xfffc00130c007986 */ /* 0x0011e8000c101912 */
[----:B------:R-:W2:Y:S04]  /*1c20*/  LDG.E.U8 R15, desc[UR18][R6.64+-0x80] ;  /* 0xffff8012060f7981 */ /* 0x000ea8000c1e1100 */
[----:B------:R-:W2:Y:S02]  /*1c30*/  LDG.E.U8 R16, desc[UR18][R4.64+-0x80] ;  /* 0xffff801204107981 */ /* 0x000ea4000c1e1100 */
[----:B--2---:R-:W-:Y:S01]  /*1c40*/  ISETP.NE.AND P0, PT, R15, R16, PT ;  /* 0x000000100f00720c */ /* 0x004fe20003f05270 */
[----:B------:R-:W-:-:S03]  /*1c50*/  IMAD.MOV.U32 R16, RZ, RZ, RZ ;  /* 0x000000ffff107224 */ /* 0x000fc600078e00ff */
[----:B-1----:R-:W-:-:S06]  /*1c60*/  FSEL R17, R14, -1.875, !P0 ;  /* 0xbff000000e117808 */ /* 0x002fcc0004000000 */
[----:B------:R-:W1:Y:S02]  /*1c70*/  F2I.F64.TRUNC R17, R16 ;  /* 0x0000001000117311 */ /* 0x000e64000030d100 */
[----:B-1----:R1:W-:Y:S04]  /*1c80*/  STG.E desc[UR18][R12.64+-0x200], R17 ;  /* 0xfffe00110c007986 */ /* 0x0023e8000c101912 */
[----:B------:R-:W2:Y:S04]  /*1c90*/  LDG.E.U8 R15, desc[UR18][R6.64] ;  /* 0x00000012060f7981 */ /* 0x000ea8000c1e1100 */
[----:B------:R-:W2:Y:S02]  /*1ca0*/  LDG.E.U8 R20, desc[UR18][R4.64] ;  /* 0x0000001204147981 */ /* 0x000ea4000c1e1100 */
[----:B--2---:R-:W-:-:S04]  /*1cb0*/  ISETP.NE.AND P0, PT, R15, R20, PT ;  /* 0x000000140f00720c */ /* 0x004fc80003f05270 */
[----:B0-----:R-:W-:-:S06]  /*1cc0*/  FSEL R19, R14, -1.875, !P0 ;  /* 0xbff000000e137808 */ /* 0x001fcc0004000000 */
[----:B------:R-:W0:Y:S02]  /*1cd0*/  F2I.F64.TRUNC R19, R18 ;  /* 0x0000001200137311 */ /* 0x000e24000030d100 */
[----:B0-----:R0:W-:Y:S04]  /*1ce0*/  STG.E desc[UR18][R12.64], R19 ;  /* 0x000000130c007986 */ /* 0x0011e8000c101912 */
[----:B------:R-:W2:Y:S04]  /*1cf0*/  LDG.E.U8 R15, desc[UR18][R6.64+0x80] ;  /* 0x00008012060f7981 */ /* 0x000ea8000c1e1100 */
[----:B------:R-:W2:Y:S02]  /*1d00*/  LDG.E.U8 R20, desc[UR18][R4.64+0x80] ;  /* 0x0000801204147981 */ /* 0x000ea4000c1e1100 */
[----:B--2---:R-:W-:-:S04]  /*1d10*/  ISETP.NE.AND P0, PT, R15, R20, PT ;  /* 0x000000140f00720c */ /* 0x004fc80003f05270 */
        /* <DEDUP_REMOVED lines=10> */
[----:B------:R-:W2:Y:S01]  /*1dc0*/  LDG.E.U8 R20, desc[UR18][R4.64+0x180] ;  /* 0x0001801204147981 */ /* 0x000ea2000c1e1100 */
[----:B------:R-:W-:-:S04]  /*1dd0*/  UIADD3 UR6, UPT, UPT, UR6, 0x8, URZ ;  /* 0x0000000806067890 */ /* 0x000fc8000fffe0ff */
[----:B------:R-:W-:Y:S01]  /*1de0*/  UISETP.NE.AND UP0, UPT, UR6, URZ, UPT ;  /* 0x000000ff0600728c */ /* 0x000fe2000bf05270 */
[----:B------:R-:W-:Y:S01]  /*1df0*/  IADD3 R2, P1, PT, R2, 0x400, RZ ;  /* 0x0000040002027810 */ /* 0x000fe20007f3e0ff */
[----:B------:R-:W-:-:S04]  /*1e00*/  VIADD R9, R9, 0x400 ;  /* 0x0000040009097836 */ /* 0x000fc80000000000 */
[----:B------:R-:W-:Y:S01]  /*1e10*/  IMAD.X R8, RZ, RZ, R8, P1 ;  /* 0x000000ffff087224 */ /* 0x000fe200008e0608 */
[----:B--2---:R-:W-:-:S04]  /*1e20*/  ISETP.NE.AND P0, PT, R15, R20, PT ;  /* 0x000000140f00720c */ /* 0x004fc80003f05270 */
[----:B------:R-:W-:Y:S01]  /*1e30*/  FSEL R15, R14, -1.875, !P0 ;  /* 0xbff000000e0f7808 */ /* 0x000fe20004000000 */
[----:B------:R-:W-:-:S05]  /*1e40*/  IMAD.MOV.U32 R14, RZ, RZ, RZ ;  /* 0x000000ffff0e7224 */ /* 0x000fca00078e00ff */
[----:B------:R-:W0:Y:S02]  /*1e50*/  F2I.F64.TRUNC R15, R14 ;  /* 0x0000000e000f7311 */ /* 0x000e24000030d100 */
[----:B0-----:R1:W-:Y:S01]  /*1e60*/  STG.E desc[UR18][R12.64+0x600], R15 ;  /* 0x0006000f0c007986 */ /* 0x0013e2000c101912 */
[----:B------:R-:W-:-:S05]  /*1e70*/  IADD3 R10, P0, PT, R10, 0x1000, RZ ;  /* 0x000010000a0a7810 */ /* 0x000fca0007f1e0ff */
[----:B------:R-:W-:Y:S01]  /*1e80*/  IMAD.X R11, RZ, RZ, R11, P0 ;  /* 0x000000ffff0b7224 */ /* 0x000fe200000e060b */
[----:B------:R-:W-:Y:S07]  /*1e90*/  BRA.U UP0, `(.L_x_248) ;  /* 0xfffffff900d47547 */ /* 0x000fee000b83ffff */
.L_x_247:
[----:B------:R-:W-:-:S13]  /*1ea0*/  ISETP.NE.AND P0, PT, RZ, UR9, PT ;  /* 0x00000009ff007c0c */ /* 0x000fda000bf05270 */
[----:B------:R-:W-:Y:S05]  /*1eb0*/  @!P0 EXIT ;  /* 0x000000000000894d */ /* 0x000fea0003800000 */
[----:B------:R-:W-:Y:S02]  /*1ec0*/  UISETP.GE.U32.AND UP0, UPT, UR9, 0x4, UPT ;  /* 0x000000040900788c */ /* 0x000fe4000bf06070 */
[----:B------:R-:W-:-:S07]  /*1ed0*/  ULOP3.LUT UR6, UR17, 0x3, URZ, 0xc0, !UPT ;  /* 0x0000000311067892 */ /* 0x000fce000f8ec0ff */
[----:B------:R-:W-:Y:S05]  /*1ee0*/  BRA.U !UP0, `(.L_x_249) ;  /* 0x0000000108907547 */ /* 0x000fea000b800000 */
[----:B------:R-:W-:-:S05]  /*1ef0*/  IMAD R8, R3, 0x80, R0 ;  /* 0x0000008003087824 */ /* 0x000fca00078e0200 */
[----:B------:R-:W-:Y:S02]  /*1f00*/  SHF.R.S32.HI R2, RZ, 0x1f, R8 ;  /* 0x0000001fff027819 */ /* 0x000fe40000011408 */
[C---:B------:R-:W-:Y:S02]  /*1f10*/  IADD3 R6, P0, PT, R8.reuse, UR14, RZ ;  /* 0x0000000e08067c10 */ /* 0x040fe4000ff1e0ff */
[----:B------:R-:W-:Y:S02]  /*1f20*/  IADD3 R4, P1, PT, R8, UR10, RZ ;  /* 0x0000000a08047c10 */ /* 0x000fe4000ff3e0ff */
[C---:B------:R-:W-:Y:S02]  /*1f30*/  IADD3.X R7, PT, PT, R2.reuse, UR15, RZ, P0, !PT ;  /* 0x0000000f02077c10 */ /* 0x040fe400087fe4ff */
[----:B------:R-:W-:-:S03]  /*1f40*/  IADD3.X R5, PT, PT, R2, UR11, RZ, P1, !PT ;  /* 0x0000000b02057c10 */ /* 0x000fc60008ffe4ff */
[----:B------:R-:W2:Y:S04]  /*1f50*/  LDG.E.U8 R2, desc[UR18][R6.64] ;  /* 0x0000001206027981 */ /* 0x000ea8000c1e1100 */
[----:B------:R-:W2:Y:S01]  /*1f60*/  LDG.E.U8 R9, desc[UR18][R4.64] ;  /* 0x0000001204097981 */ /* 0x000ea2000c1e1100 */
[----:B------:R-:W-:Y:S02]  /*1f70*/  IMAD.MOV.U32 R14, RZ, RZ, 0x40000000 ;  /* 0x40000000ff0e7424 */ /* 0x000fe400078e00ff */
[----:B------:R-:W-:Y:S01]  /*1f80*/  IMAD.MOV.U32 R10, RZ, RZ, RZ ;  /* 0x000000ffff0a7224 */ /* 0x000fe200078e00ff */
[----:B--2---:R-:W-:Y:S01]  /*1f90*/  ISETP.NE.AND P0, PT, R2, R9, PT ;  /* 0x000000090200720c */ /* 0x004fe20003f05270 */
[----:B------:R-:W-:-:S03]  /*1fa0*/  IMAD.MOV.U32 R9, RZ, RZ, 0x4 ;  /* 0x00000004ff097424 */ /* 0x000fc600078e00ff */
[----:B------:R-:W-:Y:S01]  /*1fb0*/  FSEL R11, R14, -1.875, !P0 ;  /* 0xbff000000e0b7808 */ /* 0x000fe20004000000 */
[----:B------:R-:W-:-:S05]  /*1fc0*/  IMAD.WIDE R8, R8, R9, UR4 ;  /* 0x0000000408087e25 */ /* 0x000fca000f8e0209 */
[----:B------:R-:W0:Y:S02]  /*1fd0*/  F2I.F64.TRUNC R11, R10 ;  /* 0x0000000a000b7311 */ /* 0x000e24000030d100 */
[----:B0-----:R0:W-:Y:S04]  /*1fe0*/  STG.E desc[UR18][R8.64], R11 ;  /* 0x0000000b08007986 */ /* 0x0011e8000c101912 */
[----:B------:R-:W2:Y:S04]  /*1ff0*/  LDG.E.U8 R2, desc[UR18][R6.64+0x80] ;  /* 0x0000801206027981 */ /* 0x000ea8000c1e1100 */
[----:B-1----:R-:W2:Y:S01]  /*2000*/  LDG.E.U8 R13, desc[UR18][R4.64+0x80] ;  /* 0x00008012040d7981 */ /* 0x002ea2000c1e1100 */
[----:B------:R-:W-:Y:S01]  /*2010*/  IMAD.MOV.U32 R12, RZ, RZ, RZ ;  /* 0x000000ffff0c7224 */ /* 0x000fe200078e00ff */
[----:B--2---:R-:W-:-:S04]  /*2020*/  ISETP.NE.AND P0, PT, R2, R13, PT ;  /* 0x0000000d0200720c */ /* 0x004fc80003f05270 */
[----:B------:R-:W-:-:S06]  /*2030*/  FSEL R13, R14, -1.875, !P0 ;  /* 0xbff000000e0d7808 */ /* 0x000fcc0004000000 */
        /* <DEDUP_REMOVED lines=10> */
[----:B------:R-:W-:Y:S01]  /*20e0*/  VIADD R3, R3, 0x4 ;  /* 0x0000000403037836 */ /* 0x000fe20000000000 */
[----:B--2---:R-:W-:-:S04]  /*20f0*/  ISETP.NE.AND P0, PT, R2, R15, PT ;  /* 0x0000000f0200720c */ /* 0x004fc80003f05270 */
[----:B-1----:R-:W-:-:S06]  /*2100*/  FSEL R13, R14, -1.875, !P0 ;  /* 0xbff000000e0d7808 */ /* 0x002fcc0004000000 */
[----:B------:R-:W1:Y:S02]  /*2110*/  F2I.F64.TRUNC R13, R12 ;  /* 0x0000000c000d7311 */ /* 0x000e64000030d100 */
[----:B-1----:R0:W-:Y:S02]  /*2120*/  STG.E desc[UR18][R8.64+0x600], R13 ;  /* 0x0006000d08007986 */ /* 0x0021e4000c101912 */
.L_x_249:
[----:B------:R-:W-:-:S13]  /*2130*/  ISETP.NE.AND P0, PT, RZ, UR6, PT ;  /* 0x00000006ff007c0c */ /* 0x000fda000bf05270 */
[----:B------:R-:W-:Y:S05]  /*2140*/  @!P0 EXIT ;  /* 0x000000000000894d */ /* 0x000fea0003800000 */
[----:B------:R-:W-:-:S09]  /*2150*/  UISETP.NE.AND UP0, UPT, UR6, 0x1, UPT ;  /* 0x000000010600788c */ /* 0x000fd2000bf05270 */
[----:B------:R-:W-:Y:S05]  /*2160*/  BRA.U !UP0, `(.L_x_250) ;  /* 0x0000000108607547 */ /* 0x000fea000b800000 */
[----:B-1----:R-:W-:-:S05]  /*2170*/  IMAD R12, R3, 0x80, R0 ;  /* 0x00000080030c7824 */ /* 0x002fca00078e0200 */
[----:B------:R-:W-:Y:S02]  /*2180*/  SHF.R.S32.HI R2, RZ, 0x1f, R12 ;  /* 0x0000001fff027819 */ /* 0x000fe4000001140c */
[C---:B0-----:R-:W-:Y:S02]  /*2190*/  IADD3 R8, P0, PT, R12.reuse, UR14, RZ ;  /* 0x0000000e0c087c10 */ /* 0x041fe4000ff1e0ff */
[----:B------:R-:W-:Y:S02]  /*21a0*/  IADD3 R10, P1, PT, R12, UR10, RZ ;  /* 0x0000000a0c0a7c10 */ /* 0x000fe4000ff3e0ff */
[C---:B------:R-:W-:Y:S02]  /*21b0*/  IADD3.X R9, PT, PT, R2.reuse, UR15, RZ, P0, !PT ;  /* 0x0000000f02097c10 */ /* 0x040fe400087fe4ff */
[----:B------:R-:W-:-:S03]  /*21c0*/  IADD3.X R11, PT, PT, R2, UR11, RZ, P1, !PT ;  /* 0x0000000b020b7c10 */ /* 0x000fc60008ffe4ff */
[----:B------:R-:W2:Y:S04]  /*21d0*/  LDG.E.U8 R2, desc[UR18][R8.64] ;  /* 0x0000001208027981 */ /* 0x000ea8000c1e1100 */
[----:B------:R-:W2:Y:S01]  /*21e0*/  LDG.E.U8 R5, desc[UR18][R10.64] ;  /* 0x000000120a057981 */ /* 0x000ea2000c1e1100 */
[----:B------:R-:W-:Y:S02]  /*21f0*/  IMAD.MOV.U32 R6, RZ, RZ, 0x40000000 ;  /* 0x40000000ff067424 */ /* 0x000fe400078e00ff */
[----:B------:R-:W-:Y:S02]  /*2200*/  IMAD.MOV.U32 R4, RZ, RZ, RZ ;  /* 0x000000ffff047224 */ /* 0x000fe400078e00ff */
[----:B------:R-:W-:-:S04]  /*2210*/  IMAD.MOV.U32 R13, RZ, RZ, 0x4 ;  /* 0x00000004ff0d7424 */ /* 0x000fc800078e00ff */
[----:B------:R-:W-:Y:S01]  /*2220*/  IMAD.WIDE R12, R12, R13, UR4 ;  /* 0x000000040c0c7e25 */ /* 0x000fe2000f8e020d */
[----:B--2---:R-:W-:-:S04]  /*2230*/  ISETP.NE.AND P0, PT, R2, R5, PT ;  /* 0x000000050200720c */ /* 0x004fc80003f05270 */
[----:B------:R-:W-:-:S06]  /*2240*/  FSEL R5, R6, -1.875, !P0 ;  /* 0xbff0000006057808 */ /* 0x000fcc0004000000 */
[----:B------:R-:W0:Y:S02]  /*2250*/  F2I.F64.TRUNC R5, R4 ;  /* 0x0000000400057311 */ /* 0x000e24000030d100 */
[----:B0-----:R2:W-:Y:S04]  /*2260*/  STG.E desc[UR18][R12.64], R5 ;  /* 0x000000050c007986 */ /* 0x0015e8000c101912 */
[----:B------:R-:W3:Y:S04]  /*2270*/  LDG.E.U8 R2, desc[UR18][R8.64+0x80] ;  /* 0x0000801208027981 */ /* 0x000ee8000c1e1100 */
[----:B------:R-:W3:Y:S01]  /*2280*/  LDG.E.U8 R7, desc[UR18][R10.64+0x80] ;  /* 0x000080120a077981 */ /* 0x000ee2000c1e1100 */
[----:B------:R-:W-:Y:S01]  /*2290*/  VIADD R3, R3, 0x2 ;  /* 0x0000000203037836 */ /* 0x000fe20000000000 */
[----:B---3--:R-:W-:-:S04]  /*22a0*/  ISETP.NE.AND P0, PT, R2, R7, PT ;  /* 0x000000070200720c */ /* 0x008fc80003f05270 */
[----:B------:R-:W-:Y:S01]  /*22b0*/  FSEL R7, R6, -1.875, !P0 ;  /* 0xbff0000006077808 */ /* 0x000fe20004000000 */
[----:B------:R-:W-:-:S05]  /*22c0*/  IMAD.MOV.U32 R6, RZ, RZ, RZ ;  /* 0x000000ffff067224 */ /* 0x000fca00078e00ff */
[----:B------:R-:W0:Y:S02]  /*22d0*/  F2I.F64.TRUNC R7, R6 ;  /* 0x0000000600077311 */ /* 0x000e24000030d100 */
[----:B0-----:R2:W-:Y:S02]  /*22e0*/  STG.E desc[UR18][R12.64+0x200], R7 ;  /* 0x000200070c007986 */ /* 0x0015e4000c101912 */
.L_x_250:
[----:B------:R-:W-:-:S04]  /*22f0*/  ULOP3.LUT UR6, UR17, 0x1, URZ, 0xc0, !UPT ;  /* 0x0000000111067892 */ /* 0x000fc8000f8ec0ff */
[----:B------:R-:W-:-:S06]  /*2300*/  UISETP.NE.U32.AND UP0, UPT, UR6, 0x1, UPT ;  /* 0x000000010600788c */ /* 0x000fcc000bf05070 */
[----:B------:R-:W-:-:S13]  /*2310*/  PLOP3.LUT P0, PT, PT, PT, UP0, 0x80, 0x8 ;  /* 0x000000000008781c */ /* 0x000fda0003f0f008 */
[----:B------:R-:W-:Y:S05]  /*2320*/  @P0 EXIT ;  /* 0x000000000000094d */ /* 0x000fea0003800000 */
[----:B------:R-:W-:-:S05]  /*2330*/  IMAD R3, R3, 0x80, R0 ;  /* 0x0000008003037824 */ /* 0x000fca00078e0200 */
[----:B------:R-:W-:Y:S02]  /*2340*/  SHF.R.S32.HI R0, RZ, 0x1f, R3 ;  /* 0x0000001fff007819 */ /* 0x000fe40000011403 */
[C---:B------:R-:W-:Y:S02]  /*2350*/  IADD3 R6, P1, PT, R3.reuse, UR10, RZ ;  /* 0x0000000a03067c10 */ /* 0x040fe4000ff3e0ff */
[----:B------:R-:W-:Y:S02]  /*2360*/  IADD3 R4, P0, PT, R3, UR14, RZ ;  /* 0x0000000e03047c10 */ /* 0x000fe4000ff1e0ff */
[C---:B--2---:R-:W-:Y:S02]  /*2370*/  IADD3.X R7, PT, PT, R0.reuse, UR11, RZ, P1, !PT ;  /* 0x0000000b00077c10 */ /* 0x044fe40008ffe4ff */
[----:B------:R-:W-:-:S04]  /*2380*/  IADD3.X R5, PT, PT, R0, UR15, RZ, P0, !PT ;  /* 0x0000000f00057c10 */ /* 0x000fc800087fe4ff */
[----:B------:R-:W2:Y:S04]  /*2390*/  LDG.E.U8 R7, desc[UR18][R6.64] ;  /* 0x0000001206077981 */ /* 0x000ea8000c1e1100 */
[----:B------:R-:W2:Y:S01]  /*23a0*/  LDG.E.U8 R4, desc[UR18][R4.64] ;  /* 0x0000001204047981 */ /* 0x000ea2000c1e1100 */
[----:B0-----:R-:W-:Y:S02]  /*23b0*/  IMAD.MOV.U32 R8, RZ, RZ, 0x40000000 ;  /* 0x40000000ff087424 */ /* 0x001fe400078e00ff */
        /* <DEDUP_REMOVED lines=8> */
.L_x_251:
        /* <DEDUP_REMOVED lines=12> */
.L_x_278:


//--------------------- .text._ZN3cub18CUB_300001_SM_10006detail9transform16transform_kernelINS2_10policy_hubILb1EN4cuda3std3__45tupleIJN6thrust24THRUST_300001_SM_1000_NS6detail15normal_iteratorINSA_10device_ptrIcEEEESF_EEEE10policy1000Ei10scoreMatchNSC_INSD_IiEEEEJPcSM_EEEvT0_iT1_T2_DpNS2_10kernel_argIT3_EE --------------------------
	.section	.text._ZN3cub18CUB_300001_SM_10006detail9transform16transform_kernelINS2_10policy_hubILb1EN4cuda3std3__45tupleIJN6thrust24THRUST_300001_SM_1000_NS6detail15normal_iteratorINSA_10device_ptrIcEEEESF_EEEE10policy1000Ei10scoreMatchNSC_INSD_IiEEEEJPcSM_EEEvT0_iT1_T2_DpNS2_10kernel_argIT3_EE,"ax",@progbits
	.align	128
        .global         _ZN3cub18CUB_300001_SM_10006detail9transform16transform_kernelINS2_10policy_hubILb1EN4cuda3std3__45tupleIJN6thrust24THRUST_300001_SM_1000_NS6detail15normal_iteratorINSA_10device_ptrIcEEEESF_EEEE10policy1000Ei10scoreMatchNSC_INSD_IiEEEEJPcSM_EEEvT0_iT1_T2_DpNS2_10kernel_argIT3_EE
        .type           _ZN3cub18CUB_300001_SM_10006detail9transform16transform_kernelINS2_10policy_hubILb1EN4cuda3std3__45tupleIJN6thrust24THRUST_300001_SM_1000_NS6detail15normal_iteratorINSA_10device_ptrIcEEEESF_EEEE10policy1000Ei10scoreMatchNSC_INSD_IiEEEEJPcSM_EEEvT0_iT1_T2_DpNS2_10kernel_argIT3_EE,@function
        .size           _ZN3cub18CUB_300001_SM_10006detail9transform16transform_kernelINS2_10policy_hubILb1EN4cuda3std3__45tupleIJN6thrust24THRUST_300001_SM_1000_NS6detail15normal_iteratorINSA_10device_ptrIcEEEESF_EEEE10policy1000Ei10scoreMatchNSC_INSD_IiEEEEJPcSM_EEEvT0_iT1_T2_DpNS2_10kernel_argIT3_EE,(.L_x_279 - _ZN3cub18CUB_300001_SM_10006detail9transform16transform_kernelINS2_10policy_hubILb1EN4cuda3std3__45tupleIJN6thrust24THRUST_300001_SM_1000_NS6detail15normal_iteratorINSA_10device_ptrIcEEEESF_EEEE10policy1000Ei10scoreMatchNSC_INSD_IiEEEEJPcSM_EEEvT0_iT1_T2_DpNS2_10kernel_argIT3_EE)
        .other          _ZN3cub18CUB_300001_SM_10006detail9transform16transform_kernelINS2_10policy_hubILb1EN4cuda3std3__45tupleIJN6thrust24THRUST_300001_SM_1000_NS6detail15normal_iteratorINSA_10device_ptrIcEEEESF_EEEE10policy1000Ei10scoreMatchNSC_INSD_IiEEEEJPcSM_EEEvT0_iT1_T2_DpNS2_10kernel_argIT3_EE,@"STO_CUDA_ENTRY STV_DEFAULT"
_ZN3cub18CUB_300001_SM_10006detail9transform16transform_kernelINS2_10policy_hubILb1EN4cuda3std3__45tupleIJN6thrust24THRUST_300001_SM_1000_NS6detail15normal_iteratorINSA_10device_ptrIcEEEESF_EEEE10policy1000Ei10scoreMatchNSC_INSD_IiEEEEJPcSM_EEEvT0_iT1_T2_DpNS2_10kernel_argIT3_EE:
.text._ZN3cub18CUB_300001_SM_10006detail9transform16transform_kernelINS2_10policy_hubILb1EN4cuda3std3__45tupleIJN6thrust24THRUST_300001_SM_1000_NS6detail15normal_iteratorINSA_10device_ptrIcEEEESF_EEEE10policy1000Ei10scoreMatchNSC_INSD_IiEEEEJPcSM_EEEvT0_iT1_T2_DpNS2_10kernel_argIT3_EE:
[----:B------:R-:W-:Y:S08]  /*0000*/  LDC R1, c[0x0][0x37c] ;  /* 0x0000df00ff017b82 */ /* 0x000ff00000000800 */
[----:B------:R-:W0:Y:S01]  /*0010*/  LDC.64 R8, c[0x0][0x380] ;  /* 0x0000e000ff087b82 */ /* 0x000e220000000a00 */
[----:B------:R-:W1:Y:S01]  /*0020*/  S2R R0, SR_TID.X ;  /* 0x0000000000007919 */ /* 0x000e620000002100 */
[----:B------:R-:W-:Y:S06]  /*0030*/  BSSY.RECONVERGENT B0, `(.L_x_252) ;  /* 0x0000023000007945 */ /* 0x000fec0003800200 */
[----:B------:R-:W2:Y:S01]  /*0040*/  S2UR UR4, SR_CTAID.X ;  /* 0x00000000000479c3 */ /* 0x000ea20000002500 */
[----:B0-----:R-:W-:-:S04]  /*0050*/  IMAD.SHL.U32 R2, R9, 0x80, RZ ;  /* 0x0000008009027824 */ /* 0x001fc800078e00ff */
[----:B--2---:R-:W-:Y:S02]  /*0060*/  IMAD R3, R2, UR4, RZ ;  /* 0x0000000402037c24 */ /* 0x004fe4000f8e02ff */
[----:B-1----:R-:W-:Y:S02]  /*0070*/  IMAD.SHL.U32 R7, R0, 0x80, RZ ;  /* 0x0000008000077824 */ /* 0x002fe400078e00ff */
[--C-:B------:R-:W-:Y:S01]  /*0080*/  IMAD.IADD R5, R8, 0x1, -R3.reuse ;  /* 0x0000000108057824 */ /* 0x100fe200078e0a03 */
[----:B------:R-:W-:-:S04]  /*0090*/  SHF.R.S32.HI R6, RZ, 0x1f, R3 ;  /* 0x0000001fff067819 */ /* 0x000fc80000011403 */
[----:B------:R-:W-:-:S04]  /*00a0*/  VIMNMX R18, PT, PT, R2, R5, PT ;  /* 0x0000000502127248 */ /* 0x000fc80003fe0100 */
[----:B------:R-:W-:-:S13]  /*00b0*/  ISETP.GE.AND P0, PT, R7, R18, PT ;  /* 0x000000120700720c */ /* 0x000fda0003f06270 */
[----:B------:R-:W-:Y:S05]  /*00c0*/  @P0 BRA `(.L_x_253) ;  /* 0x0000000000640947 */ /* 0x000fea0003800000 */
[----:B------:R-:W0:Y:S01]  /*00d0*/  LDC.64 R10, c[0x0][0x398] ;  /* 0x0000e600ff0a7b82 */ /* 0x000e220000000a00 */
[----:B------:R-:W-:Y:S01]  /*00e0*/  BSSY.RECONVERGENT B1, `(.L_x_254) ;  /* 0x000000c000017945 */ /* 0x000fe20003800200 */
[----:B------:R-:W-:Y:S02]  /*00f0*/  IMAD.MOV.U32 R13, RZ, RZ, R7 ;  /* 0x000000ffff0d7224 */ /* 0x000fe400078e0007 */
[----:B0-----:R-:W-:-:S03]  /*0100*/  IMAD.WIDE.U32 R10, R0, 0x80, R10 ;  /* 0x00000080000a7825 */ /* 0x001fc600078e000a */
[----:B------:R-:W-:-:S05]  /*0110*/  IADD3 R4, P0, PT, R3, R10, RZ ;  /* 0x0000000a03047210 */ /* 0x000fca0007f1e0ff */
[----:B------:R-:W-:-:S08]  /*0120*/  IMAD.X R11, R11, 0x1, R6, P0 ;  /* 0x000000010b0b7824 */ /* 0x000fd000000e0606 */
.L_x_255:
[----:B------:R-:W-:Y:S02]  /*0130*/  VIADD R13, R13, 0x4000 ;  /* 0x000040000d0d7836 */ /* 0x000fe40000000000 */
[----:B------:R-:W-:Y:S01]  /*0140*/  IMAD.MOV.U32 R10, RZ, RZ, R4 ;  /* 0x000000ffff0a7224 */ /* 0x000fe200078e0004 */
[----:B------:R-:W-:Y:S02]  /*0150*/  IADD3 R4, P1, PT, R4, 0x4000, RZ ;  /* 0x0000400004047810 */ /* 0x000fe40007f3e0ff */
[----:B------:R-:W-:Y:S02]  /*0160*/  ISETP.GE.AND P0, PT, R13, R18, PT ;  /* 0x000000120d00720c */ /* 0x000fe40003f06270 */
[----:B------:R0:W-:Y:S02]  /*0170*/  CCTL.E.PF2 [R10] ;  /* 0x000000000a00798f */ /* 0x0001e40000800100 */
[----:B0-----:R-:W-:-:S09]  /*0180*/  IMAD.X R11, RZ, RZ, R11, P1 ;  /* 0x000000ffff0b7224 */ /* 0x001fd200008e060b */
[----:B------:R-:W-:Y:S05]  /*0190*/  @!P0 BRA `(.L_x_255) ;  /* 0xfffffffc00e48947 */ /* 0x000fea000383ffff */
[----:B------:R-:W-:Y:S05]  /*01a0*/  BSYNC.RECONVERGENT B1 ;  /* 0x0000000000017941 */ /* 0x000fea0003800200 */
.L_x_254:
[----:B------:R-:W0:Y:S02]  /*01b0*/  LDC.64 R10, c[0x0][0x3a8] ;  /* 0x0000ea00ff0a7b82 */ /* 0x000e240000000a00 */
[----:B0-----:R-:W-:-:S03]  /*01c0*/  IMAD.WIDE.U32 R10, R0, 0x80, R10 ;  /* 0x00000080000a7825 */ /* 0x001fc600078e000a */
[----:B------:R-:W-:-:S05]  /*01d0*/  IADD3 R4, P0, PT, R3, R10, RZ ;  /* 0x0000000a03047210 */ /* 0x000fca0007f1e0ff */
[----:B------:R-:W-:-:S08]  /*01e0*/  IMAD.X R11, R11, 0x1, R6, P0 ;  /* 0x000000010b0b7824 */ /* 0x000fd000000e0606 */
.L_x_256:
[----:B------:R-:W-:Y:S02]  /*01f0*/  VIADD R7, R7, 0x4000 ;  /* 0x0000400007077836 */ /* 0x000fe40000000000 */
[----:B------:R-:W-:Y:S01]  /*0200*/  IMAD.MOV.U32 R10, RZ, RZ, R4 ;  /* 0x000000ffff0a7224 */ /* 0x000fe200078e0004 */
[----:B------:R-:W-:Y:S02]  /*0210*/  IADD3 R4, P1, PT, R4, 0x4000, RZ ;  /* 0x0000400004047810 */ /* 0x000fe40007f3e0ff */
[----:B------:R-:W-:Y:S02]  /*0220*/  ISETP.GE.AND P0, PT, R7, R18, PT ;  /* 0x000000120700720c */ /* 0x000fe40003f06270 */
[----:B------:R0:W-:Y:S02]  /*0230*/  CCTL.E.PF2 [R10] ;  /* 0x000000000a00798f */ /* 0x0001e40000800100 */
[----:B0-----:R-:W-:-:S09]  /*0240*/  IMAD.X R11, RZ, RZ, R11, P1 ;  /* 0x000000ffff0b7224 */ /* 0x001fd200008e060b */
[----:B------:R-:W-:Y:S05]  /*0250*/  @!P0 BRA `(.L_x_256) ;  /* 0xfffffffc00e48947 */ /* 0x000fea000383ffff */
.L_x_253:
[----:B------:R-:W-:Y:S05]  /*0260*/  BSYNC.RECONVERGENT B0 ;  /* 0x0000000000007941 */ /* 0x000fea0003800200 */
.L_x_252:
[----:B------:R-:W0:Y:S01]  /*0270*/  LDC.64 R12, c[0x0][0x398] ;  /* 0x0000e600ff0c7b82 */ /* 0x000e220000000a00 */
[----:B------:R-:W1:Y:S01]  /*0280*/  LDCU.64 UR6, c[0x0][0x3a8] ;  /* 0x00007500ff0677ac */ /* 0x000e620008000a00 */
[----:B------:R-:W-:Y:S02]  /*0290*/  ISETP.GT.AND P0, PT, R2, R5, PT ;  /* 0x000000050200720c */ /* 0x000fe40003f04270 */
[C---:B------:R-:W-:Y:S01]  /*02a0*/  SHF.L.U64.HI R4, R3.reuse, 0x2, R6 ;  /* 0x0000000203047819 */ /* 0x040fe20000010206 */
[----:B------:R-:W2:Y:S03]  /*02b0*/  LDCU.64 UR4, c[0x0][0x358] ;  /* 0x00006b00ff0477ac */ /* 0x000ea60008000a00 */
[----:B------:R-:W3:Y:S01]  /*02c0*/  LDC.64 R10, c[0x0][0x390] ;  /* 0x0000e400ff0a7b82 */ /* 0x000ee20000000a00 */
[C---:B0-----:R-:W-:Y:S02]  /*02d0*/  IADD3 R2, P1, PT, R3.reuse, R12, RZ ;  /* 0x0000000c03027210 */ /* 0x041fe40007f3e0ff */
[----:B---3--:R-:W-:-:S02]  /*02e0*/  LEA R10, P3, R3, R10, 0x2 ;  /* 0x0000000a030a7211 */ /* 0x008fc400078610ff */
[----:B-1----:R-:W-:-:S03]  /*02f0*/  IADD3 R3, P2, PT, R3, UR6, RZ ;  /* 0x0000000603037c10 */ /* 0x002fc6000ff5e0ff */
[----:B------:R-:W-:Y:S01]  /*0300*/  IMAD.X R11, R4, 0x1, R11, P3 ;  /* 0x00000001040b7824 */ /* 0x000fe200018e060b */
[C---:B------:R-:W-:Y:S01]  /*0310*/  IADD3.X R5, PT, PT, R6.reuse, UR7, RZ, P2, !PT ;  /* 0x0000000706057c10 */ /* 0x040fe200097fe4ff */
[----:B------:R-:W-:Y:S01]  /*0320*/  IMAD.X R4, R6, 0x1, R13, P1 ;  /* 0x0000000106047824 */ /* 0x000fe200008e060d */
[----:B--2---:R-:W-:Y:S07]  /*0330*/  @P0 BRA `(.L_x_257) ;  /* 0x0000000800c00947 */ /* 0x004fee0003800000 */
[----:B------:R-:W-:-:S13]  /*0340*/  ISETP.GE.AND P0, PT, R9, 0x1, PT ;  /* 0x000000010900780c */ /* 0x000fda0003f06270 */
[----:B------:R-:W-:Y:S05]  /*0350*/  @!P0 EXIT ;  /* 0x000000000000894d */ /* 0x000fea0003800000 */
[C---:B------:R-:W-:Y:S01]  /*0360*/  ISETP.GE.U32.AND P1, PT, R9.reuse, 0x8, PT ;  /* 0x000000080900780c */ /* 0x040fe20003f26070 */
[----:B------:R-:W-:Y:S01]  /*0370*/  IMAD.MOV.U32 R7, RZ, RZ, RZ ;  /* 0x000000ffff077224 */ /* 0x000fe200078e00ff */
[----:B------:R-:W-:-:S04]  /*0380*/  LOP3.LUT R6, R9, 0x7, RZ, 0xc0, !PT ;  /* 0x0000000709067812 */ /* 0x000fc800078ec0ff */
[----:B------:R-:W-:-:S07]  /*0390*/  ISETP.NE.AND P0, PT, R6, RZ, PT ;  /* 0x000000ff0600720c */ /* 0x000fce0003f05270 */
[----:B------:R-:W-:Y:S06]  /*03a0*/  @!P1 BRA `(.L_x_258) ;  /* 0x0000000400489947 */ /* 0x000fec0003800000 */
[----:B------:R-:W-:Y:S01]  /*03b0*/  IADD3 R12, P1, PT, R10, 0x600, RZ ;  /* 0x000006000a0c7810 */ /* 0x000fe20007f3e0ff */
[----:B------:R-:W-:Y:S01]  /*03c0*/  IMAD.WIDE.U32 R24, R0, 0x4, R10 ;  /* 0x0000000400187825 */ /* 0x000fe200078e000a */
[----:B------:R-:W-:-:S03]  /*03d0*/  LOP3.LUT R7, R9, 0x7ffffff8, RZ, 0xc0, !PT ;  /* 0x7ffffff809077812 */ /* 0x000fc600078ec0ff */
[----:B------:R-:W-:Y:S02]  /*03e0*/  VIADD R27, R0, 0x80 ;  /* 0x00000080001b7836 */ /* 0x000fe40000000000 */
[----:B------:R-:W-:Y:S02]  /*03f0*/  IMAD.MOV.U32 R8, RZ, RZ, R0 ;  /* 0x000000ffff087224 */ /* 0x000fe400078e0000 */
[----:B------:R-:W-:Y:S02]  /*0400*/  IMAD.MOV.U32 R9, RZ, RZ, RZ ;  /* 0x000000ffff097224 */ /* 0x000fe400078e00ff */
[----:B------:R-:W-:Y:S02]  /*0410*/  IMAD.X R13, RZ, RZ, R11, P1 ;  /* 0x000000ffff0d7224 */ /* 0x000fe400008e060b */
[----:B------:R-:W-:-:S07]  /*0420*/  IMAD.MOV R26, RZ, RZ, -R7 ;  /* 0x000000ffff1a7224 */ /* 0x000fce00078e0a07 */
.L_x_259:
[C---:B------:R-:W-:Y:S02]  /*0430*/  IADD3 R20, P2, PT, R8.reuse, R3, RZ ;  /* 0x0000000308147210 */ /* 0x040fe40007f5e0ff */
[----:B------:R-:W-:-:S03]  /*0440*/  IADD3 R22, P1, PT, R8, R2, RZ ;  /* 0x0000000208167210 */ /* 0x000fc60007f3e0ff */
[C---:B0-----:R-:W-:Y:S02]  /*0450*/  IMAD.X R21, R9.reuse, 0x1, R5, P2 ;  /* 0x0000000109157824 */ /* 0x041fe400010e0605 */
[----:B------:R-:W-:-:S04]  /*0460*/  IMAD.X R23, R9, 0x1, R4, P1 ;  /* 0x0000000109177824 */ /* 0x000fc800008e0604 */
[----:B------:R-:W2:Y:S04]  /*0470*/  LDG.E.U8 R21, desc[UR4][R20.64] ;  /* 0x0000000414157981 */ /* 0x000ea8000c1e1100 */
[----:B------:R-:W2:Y:S01]  /*0480*/  LDG.E.U8 R22, desc[UR4][R22.64] ;  /* 0x0000000416167981 */ /* 0x000ea2000c1e1100 */
[----:B------:R-:W-:Y:S02]  /*0490*/  IMAD.MOV.U32 R28, RZ, RZ, 0x40000000 ;  /* 0x40000000ff1c7424 */ /* 0x000fe400078e00ff */
[----:B------:R-:W-:Y:S01]  /*04a0*/  IMAD.MOV.U32 R14, RZ, RZ, RZ ;  /* 0x000000ffff0e7224 */ /* 0x000fe200078e00ff */
[----:B--2---:R-:W-:-:S04]  /*04b0*/  ISETP.NE.AND P1, PT, R22, R21, PT ;  /* 0x000000151600720c */ /* 0x004fc80003f25270 */
[----:B------:R-:W-:Y:S02]  /*04c0*/  FSEL R15, R28, -1.875, !P1 ;  /* 0xbff000001c0f7808 */ /* 0x000fe40004800000 */
[C---:B------:R-:W-:Y:S02]  /*04d0*/  IADD3 R16, P1, PT, R27.reuse, 0x180, RZ ;  /* 0x000001801b107810 */ /* 0x040fe40007f3e0ff */
[----:B------:R-:W0:Y:S02]  /*04e0*/  F2I.F64.TRUNC R29, R14 ;  /* 0x0000000e001d7311 */ /* 0x000e24000030d100 */
[----:B------:R-:W-:Y:S02]  /*04f0*/  LEA.HI.X.SX32 R17, R27, RZ, 0x1, P1 ;  /* 0x000000ff1b117211 */ /* 0x000fe400008f0eff */
[C---:B------:R-:W-:Y:S02]  /*0500*/  IADD3 R18, P1, PT, R16.reuse, R2, RZ ;  /* 0x0000000210127210 */ /* 0x040fe40007f3e0ff */
[----:B------:R-:W-:-:S03]  /*0510*/  IADD3 R16, P2, PT, R16, R3, RZ ;  /* 0x0000000310107210 */ /* 0x000fc60007f5e0ff */
[C---:B------:R-:W-:Y:S02]  /*0520*/  IMAD.X R19, R17.reuse, 0x1, R4, P1 ;  /* 0x0000000111137824 */ /* 0x040fe400008e0604 */
[----:B------:R-:W-:Y:S01]  /*0530*/  IMAD.X R17, R17, 0x1, R5, P2 ;  /* 0x0000000111117824 */ /* 0x000fe200010e0605 */
[----:B0-----:R0:W-:Y:S04]  /*0540*/  STG.E desc[UR4][R24.64], R29 ;  /* 0x0000001d18007986 */ /* 0x0011e8000c101904 */
[----:B------:R-:W2:Y:S04]  /*0550*/  LDG.E.U8 R20, desc[UR4][R18.64+-0x180] ;  /* 0xfffe800412147981 */ /* 0x000ea8000c1e1100 */
[----:B------:R-:W2:Y:S01]  /*0560*/  LDG.E.U8 R21, desc[UR4][R16.64+-0x180] ;  /* 0xfffe800410157981 */ /* 0x000ea2000c1e1100 */
[----:B------:R-:W-:Y:S01]  /*0570*/  IMAD.WIDE R14, R27, 0x4, R12 ;  /* 0x000000041b0e7825 */ /* 0x000fe200078e020c */
[----:B--2---:R-:W-:-:S03]  /*0580*/  ISETP.NE.AND P1, PT, R20, R21, PT ;  /* 0x000000151400720c */ /* 0x004fc60003f25270 */
[----:B------:R-:W-:Y:S01]  /*0590*/  IMAD.MOV.U32 R20, RZ, RZ, RZ ;  /* 0x000000ffff147224 */ /* 0x000fe200078e00ff */
[----:B------:R-:W-:-:S06]  /*05a0*/  FSEL R21, R28, -1.875, !P1 ;  /* 0xbff000001c157808 */ /* 0x000fcc0004800000 */
[----:B------:R-:W1:Y:S02]  /*05b0*/  F2I.F64.TRUNC R21, R20 ;  /* 0x0000001400157311 */ /* 0x000e64000030d100 */
[----:B-1----:R1:W-:Y:S04]  /*05c0*/  STG.E desc[UR4][R14.64+-0x600], R21 ;  /* 0xfffa00150e007986 */ /* 0x0023e8000c101904 */
[----:B------:R-:W2:Y:S04]  /*05d0*/  LDG.E.U8 R22, desc[UR4][R18.64+-0x100] ;  /* 0xffff000412167981 */ /* 0x000ea8000c1e1100 */
[----:B------:R-:W2:Y:S02]  /*05e0*/  LDG.E.U8 R23, desc[UR4][R16.64+-0x100] ;  /* 0xffff000410177981 */ /* 0x000ea4000c1e1100 */
[----:B--2---:R-:W-:Y:S01]  /*05f0*/  ISETP.NE.AND P1, PT, R22, R23, PT ;  /* 0x000000171600720c */ /* 0x004fe20003f25270 */
[----:B------:R-:W-:-:S03]  /*0600*/  IMAD.MOV.U32 R22, RZ, RZ, RZ ;  /* 0x000000ffff167224 */ /* 0x000fc600078e00ff */
[----:B------:R-:W-:-:S06]  /*0610*/  FSEL R23, R28, -1.875, !P1 ;  /* 0xbff000001c177808 */ /* 0x000fcc0004800000 */
[----:B------:R-:W2:Y:S02]  /*0620*/  F2I.F64.TRUNC R23, R22 ;  /* 0x0000001600177311 */ /* 0x000ea4000030d100 */
[----:B--2---:R2:W-:Y:S04]  /*0630*/  STG.E desc[UR4][R14.64+-0x400], R23 ;  /* 0xfffc00170e007986 */ /* 0x0045e8000c101904 */
[----:B0-----:R-:W3:Y:S04]  /*0640*/  LDG.E.U8 R29, desc[UR4][R18.64+-0x80] ;  /* 0xffff8004121d7981 */ /* 0x001ee8000c1e1100 */
[----:B------:R-:W3:Y:S02]  /*0650*/  LDG.E.U8 R20, desc[UR4][R16.64+-0x80] ;  /* 0xffff800410147981 */ /* 0x000ee4000c1e1100 */
[----:B---3--:R-:W-:Y:S01]  /*0660*/  ISETP.NE.AND P1, PT, R29, R20, PT ;  /* 0x000000141d00720c */ /* 0x008fe20003f25270 */
[----:B------:R-:W-:-:S03]  /*0670*/  IMAD.MOV.U32 R20, RZ, RZ, RZ ;  /* 0x000000ffff147224 */ /* 0x000fc600078e00ff */
[----:B-1----:R-:W-:-:S06]  /*0680*/  FSEL R21, R28, -1.875, !P1 ;  /* 0xbff000001c157808 */ /* 0x002fcc0004800000 */
[----:B------:R-:W0:Y:S02]  /*0690*/  F2I.F64.TRUNC R21, R20 ;  /* 0x0000001400157311 */ /* 0x000e24000030d100 */
[----:B0-----:R0:W-:Y:S04]  /*06a0*/  STG.E desc[UR4][R14.64+-0x200], R21 ;  /* 0xfffe00150e007986 */ /* 0x0011e8000c101904 */
[----:B------:R-:W3:Y:S04]  /*06b0*/  LDG.E.U8 R29, desc[UR4][R18.64] ;  /* 0x00000004121d7981 */ /* 0x000ee8000c1e1100 */
[----:B------:R-:W3:Y:S02]  /*06c0*/  LDG.E.U8 R20, desc[UR4][R16.64] ;  /* 0x0000000410147981 */ /* 0x000ee4000c1e1100 */
[----:B---3--:R-:W-:-:S04]  /*06d0*/  ISETP.NE.AND P1, PT, R29, R20, PT ;  /* 0x000000141d00720c */ /* 0x008fc80003f25270 */
[----:B--2---:R-:W-:-:S06]  /*06e0*/  FSEL R23, R28, -1.875, !P1 ;  /* 0xbff000001c177808 */ /* 0x004fcc0004800000 */
[----:B------:R-:W1:Y:S02]  /*06f0*/  F2I.F64.TRUNC R23, R22 ;  /* 0x0000001600177311 */ /* 0x000e64000030d100 */
        /* <DEDUP_REMOVED lines=15> */
[----:B------:R-:W2:Y:S01]  /*07f0*/  LDG.E.U8 R16, desc[UR4][R16.64+0x180] ;  /* 0x0001800410107981 */ /* 0x000ea2000c1e1100 */
[----:B------:R-:W-:Y:S01]  /*0800*/  VIADD R26, R26, 0x8 ;  /* 0x000000081a1a7836 */ /* 0x000fe20000000000 */
[----:B------:R-:W-:-:S02]  /*0810*/  IADD3 R24, P2, PT, R24, 0x1000, RZ ;  /* 0x0000100018187810 */ /* 0x000fc40007f5e0ff */
[----:B------:R-:W-:Y:S01]  /*0820*/  IADD3 R8, P3, PT, R8, 0x400, RZ ;  /* 0x0000040008087810 */ /* 0x000fe20007f7e0ff */
[----:B------:R-:W-:Y:S02]  /*0830*/  VIADD R27, R27, 0x400 ;  /* 0x000004001b1b7836 */ /* 0x000fe40000000000 */
[----:B------:R-:W-:Y:S02]  /*0840*/  IMAD.X R25, RZ, RZ, R25, P2 ;  /* 0x000000ffff197224 */ /* 0x000fe400010e0619 */
[----:B------:R-:W-:Y:S01]  /*0850*/  IMAD.X R9, RZ, RZ, R9, P3 ;  /* 0x000000ffff097224 */ /* 0x000fe200018e0609 */
[----:B--2---:R-:W-:-:S04]  /*0860*/  ISETP.NE.AND P1, PT, R29, R16, PT ;  /* 0x000000101d00720c */ /* 0x004fc80003f25270 */
[----:B------:R-:W-:Y:S01]  /*0870*/  FSEL R29, R28, -1.875, !P1 ;  /* 0xbff000001c1d7808 */ /* 0x000fe20004800000 */
[----:B------:R-:W-:-:S05]  /*0880*/  IMAD.MOV.U32 R28, RZ, RZ, RZ ;  /* 0x000000ffff1c7224 */ /* 0x000fca00078e00ff */
[----:B------:R-:W1:Y:S01]  /*0890*/  F2I.F64.TRUNC R29, R28 ;  /* 0x0000001c001d7311 */ /* 0x000e62000030d100 */
[----:B------:R-:W-:Y:S01]  /*08a0*/  ISETP.NE.AND P1, PT, R26, RZ, PT ;  /* 0x000000ff1a00720c */ /* 0x000fe20003f25270 */
[----:B-1----:R0:W-:-:S12]  /*08b0*/  STG.E desc[UR4][R14.64+0x600], R29 ;  /* 0x0006001d0e007986 */ /* 0x0021d8000c101904 */
[----:B------:R-:W-:Y:S05]  /*08c0*/  @P1 BRA `(.L_x_259) ;  /* 0xfffffff800d81947 */ /* 0x000fea000383ffff */
.L_x_258:
[----:B------:R-:W-:Y:S05]  /*08d0*/  @!P0 EXIT ;  /* 0x000000000000894d */ /* 0x000fea0003800000 */
[----:B------:R-:W1:Y:S01]  /*08e0*/  LDC R16, c[0x0][0x384] ;  /* 0x0000e100ff107b82 */ /* 0x000e620000000800 */
[----:B------:R-:W-:Y:S02]  /*08f0*/  ISETP.GE.U32.AND P1, PT, R6, 0x4, PT ;  /* 0x000000040600780c */ /* 0x000fe40003f26070 */
[----:B-1----:R-:W-:-:S04]  /*0900*/  LOP3.LUT R22, R16, 0x3, RZ, 0xc0, !PT ;  /* 0x0000000310167812 */ /* 0x002fc800078ec0ff */
[----:B------:R-:W-:-:S07]  /*0910*/  ISETP.NE.AND P0, PT, R22, RZ, PT ;  /* 0x000000ff1600720c */ /* 0x000fce0003f05270 */
[----:B------:R-:W-:Y:S06]  /*0920*/  @!P1 BRA `(.L_x_260) ;  /* 0x0000000000909947 */ /* 0x000fec0003800000 */
[----:B0-----:R-:W-:-:S05]  /*0930*/  IMAD R15, R7, 0x80, R0 ;  /* 0x00000080070f7824 */ /* 0x001fca00078e0200 */
[----:B------:R-:W-:Y:S02]  /*0940*/  SHF.R.S32.HI R6, RZ, 0x1f, R15 ;  /* 0x0000001fff067819 */ /* 0x000fe4000001140f */
[C---:B------:R-:W-:Y:S02]  /*0950*/  IADD3 R12, P1, PT, R15.reuse, R2, RZ ;  /* 0x000000020f0c7210 */ /* 0x040fe40007f3e0ff */
[----:B------:R-:W-:-:S03]  /*0960*/  IADD3 R8, P2, PT, R15, R3, RZ ;  /* 0x000000030f087210 */ /* 0x000fc60007f5e0ff */
[C---:B------:R-:W-:Y:S02]  /*0970*/  IMAD.X R13, R6.reuse, 0x1, R4, P1 ;  /* 0x00000001060d7824 */ /* 0x040fe400008e0604 */
[----:B------:R-:W-:-:S03]  /*0980*/  IMAD.X R9, R6, 0x1, R5, P2 ;  /* 0x0000000106097824 */ /* 0x000fc600010e0605 */
[----:B------:R-:W2:Y:S04]  /*0990*/  LDG.E.U8 R14, desc[UR4][R12.64] ;  /* 0x000000040c0e7981 */ /* 0x000ea8000c1e1100 */
[----:B------:R-:W2:Y:S01]  /*09a0*/  LDG.E.U8 R17, desc[UR4][R8.64] ;  /* 0x0000000408117981 */ /* 0x000ea2000c1e1100 */
[----:B------:R-:W-:Y:S02]  /*09b0*/  IMAD.MOV.U32 R6, RZ, RZ, 0x40000000 ;  /* 0x40000000ff067424 */ /* 0x000fe400078e00ff */
[----:B------:R-:W-:Y:S01]  /*09c0*/  IMAD.MOV.U32 R18, RZ, RZ, RZ ;  /* 0x000000ffff127224 */ /* 0x000fe200078e00ff */
[----:B--2---:R-:W-:Y:S01]  /*09d0*/  ISETP.NE.AND P1, PT, R14, R17, PT ;  /* 0x000000110e00720c */ /* 0x004fe20003f25270 */
[----:B------:R-:W-:-:S03]  /*09e0*/  IMAD.WIDE R14, R15, 0x4, R10 ;  /* 0x000000040f0e7825 */ /* 0x000fc600078e020a */
[----:B------:R-:W-:-:S06]  /*09f0*/  FSEL R19, R6, -1.875, !P1 ;  /* 0xbff0000006137808 */ /* 0x000fcc0004800000 */
[----:B------:R-:W0:Y:S02]  /*0a00*/  F2I.F64.TRUNC R19, R18 ;  /* 0x0000001200137311 */ /* 0x000e24000030d100 */
[----:B0-----:R0:W-:Y:S04]  /*0a10*/  STG.E desc[UR4][R14.64], R19 ;  /* 0x000000130e007986 */ /* 0x0011e8000c101904 */
[----:B------:R-:W2:Y:S04]  /*0a20*/  LDG.E.U8 R17, desc[UR4][R12.64+0x80] ;  /* 0x000080040c117981 */ /* 0x000ea8000c1e1100 */
[----:B------:R-:W2:Y:S02]  /*0a30*/  LDG.E.U8 R20, desc[UR4][R8.64+0x80] ;  /* 0x0000800408147981 */ /* 0x000ea4000c1e1100 */
[----:B--2---:R-:W-:Y:S01]  /*0a40*/  ISETP.NE.AND P1, PT, R17, R20, PT ;  /* 0x000000141100720c */ /* 0x004fe20003f25270 */
[----:B------:R-:W-:-:S03]  /*0a50*/  IMAD.MOV.U32 R20, RZ, RZ, RZ ;  /* 0x000000ffff147224 */ /* 0x000fc600078e00ff */
[----:B------:R-:W-:-:S06]  /*0a60*/  FSEL R21, R6, -1.875, !P1 ;  /* 0xbff0000006157808 */ /* 0x000fcc0004800000 */
        /* <DEDUP_REMOVED lines=9> */
[----:B------:R-:W3:Y:S04]  /*0b00*/  LDG.E.U8 R17, desc[UR4][R12.64+0x180] ;  /* 0x000180040c117981 */ /* 0x000ee8000c1e1100 */
[----:B------:R-:W3:Y:S01]  /*0b10*/  LDG.E.U8 R24, desc[UR4][R8.64+0x180] ;  /* 0x0001800408187981 */ /* 0x000ee2000c1e1100 */
[----:B------:R-:W-:Y:S01]  /*0b20*/  VIADD R7, R7, 0x4 ;  /* 0x0000000407077836 */ /* 0x000fe20000000000 */
[----:B---3--:R-:W-:-:S04]  /*0b30*/  ISETP.NE.AND P1, PT, R17, R24, PT ;  /* 0x000000181100720c */ /* 0x008fc80003f25270 */
[----:B-1----:R-:W-:-:S06]  /*0b40*/  FSEL R21, R6, -1.875, !P1 ;  /* 0xbff0000006157808 */ /* 0x002fcc0004800000 */
[----:B------:R-:W0:Y:S02]  /*0b50*/  F2I.F64.TRUNC R21, R20 ;  /* 0x0000001400157311 */ /* 0x000e24000030d100 */
[----:B0-----:R2:W-:Y:S02]  /*0b60*/  STG.E desc[UR4][R14.64+0x600], R21 ;  /* 0x000600150e007986 */ /* 0x0015e4000c101904 */
.L_x_260:
[----:B------:R-:W-:Y:S05]  /*0b70*/  @!P0 EXIT ;  /* 0x000000000000894d */ /* 0x000fea0003800000 */
[----:B------:R-:W-:Y:S02]  /*0b80*/  ISETP.NE.AND P1, PT, R22, 0x1, PT ;  /* 0x000000011600780c */ /* 0x000fe40003f25270 */
[----:B------:R-:W-:-:S04]  /*0b90*/  LOP3.LUT R16, R16, 0x1, RZ, 0xc0, !PT ;  /* 0x0000000110107812 */ /* 0x000fc800078ec0ff */
[----:B------:R-:W-:-:S07]  /*0ba0*/  ISETP.NE.U32.AND P0, PT, R16, 0x1, PT ;  /* 0x000000011000780c */ /* 0x000fce0003f05070 */
[----:B------:R-:W-:Y:S06]  /*0bb0*/  @!P1 BRA `(.L_x_261) ;  /* 0x00000000005c9947 */ /* 0x000fec0003800000 */
[----:B--2---:R-:W-:-:S05]  /*0bc0*/  IMAD R19, R7, 0x80, R0 ;  /* 0x0000008007137824 */ /* 0x004fca00078e0200 */
[----:B------:R-:W-:Y:S02]  /*0bd0*/  SHF.R.S32.HI R6, RZ, 0x1f, R19 ;  /* 0x0000001fff067819 */ /* 0x000fe40000011413 */
[C---:B0-----:R-:W-:Y:S02]  /*0be0*/  IADD3 R14, P1, PT, R19.reuse, R2, RZ ;  /* 0x00000002130e7210 */ /* 0x041fe40007f3e0ff */
        /* <DEDUP_REMOVED lines=13> */
[----:B------:R-:W2:Y:S01]  /*0cc0*/  LDG.E.U8 R19, desc[UR4][R8.64+0x80] ;  /* 0x0000800408137981 */ /* 0x000ea2000c1e1100 */
[----:B------:R-:W-:Y:S01]  /*0cd0*/  VIADD R7, R7, 0x2 ;  /* 0x0000000207077836 */ /* 0x000fe20000000000 */
[----:B--2---:R-:W-:-:S04]  /*0ce0*/  ISETP.NE.AND P1, PT, R6, R19, PT ;  /* 0x000000130600720c */ /* 0x004fc80003f25270 */
[----:B------:R-:W-:Y:S01]  /*0cf0*/  FSEL R19, R18, -1.875, !P1 ;  /* 0xbff0000012137808 */ /* 0x000fe20004800000 */
[----:B------:R-:W-:-:S05]  /*0d00*/  IMAD.MOV.U32 R18, RZ, RZ, RZ ;  /* 0x000000ffff127224 */ /* 0x000fca00078e00ff */
[----:B------:R-:W0:Y:S02]  /*0d10*/  F2I.F64.TRUNC R19, R18 ;  /* 0x0000001200137311 */ /* 0x000e24000030d100 */
[----:B0-----:R1:W-:Y:S02]  /*0d20*/  STG.E desc[UR4][R12.64+0x200], R19 ;  /* 0x000200130c007986 */ /* 0x0013e4000c101904 */
.L_x_261:
[----:B------:R-:W-:Y:S05]  /*0d30*/  @P0 EXIT ;  /* 0x000000000000094d */ /* 0x000fea0003800000 */
[----:B------:R-:W-:-:S05]  /*0d40*/  IMAD R9, R7, 0x80, R0 ;  /* 0x0000008007097824 */ /* 0x000fca00078e0200 */
[----:B------:R-:W-:Y:S02]  /*0d50*/  SHF.R.S32.HI R0, RZ, 0x1f, R9 ;  /* 0x0000001fff007819 */ /* 0x000fe40000011409 */
[C---:B------:R-:W-:Y:S02]  /*0d60*/  IADD3 R6, P1, PT, R9.reuse, R3, RZ ;  /* 0x0000000309067210 */ /* 0x040fe40007f3e0ff */
[----:B------:R-:W-:-:S03]  /*0d70*/  IADD3 R2, P0, PT, R9, R2, RZ ;  /* 0x0000000209027210 */ /* 0x000fc60007f1e0ff */
[C---:B------:R-:W-:Y:S02]  /*0d80*/  IMAD.X R7, R0.reuse, 0x1, R5, P1 ;  /* 0x0000000100077824 */ /* 0x040fe400008e0605 */
[----:B------:R-:W-:-:S04]  /*0d90*/  IMAD.X R3, R0, 0x1, R4, P0 ;  /* 0x0000000100037824 */ /* 0x000fc800000e0604 */
[----:B------:R-:W3:Y:S04]  /*0da0*/  LDG.E.U8 R7, desc[UR4][R6.64] ;  /* 0x0000000406077981 */ /* 0x000ee8000c1e1100 */
[----:B------:R-:W3:Y:S01]  /*0db0*/  LDG.E.U8 R2, desc[UR4][R2.64] ;  /* 0x0000000402027981 */ /* 0x000ee2000c1e1100 */
[----:B------:R-:W-:Y:S02]  /*0dc0*/  IMAD.MOV.U32 R4, RZ, RZ, 0x40000000 ;  /* 0x40000000ff047424 */ /* 0x000fe400078e00ff */
[----:B------:R-:W-:Y:S01]  /*0dd0*/  IMAD.WIDE R10, R9, 0x4, R10 ;  /* 0x00000004090a7825 */ /* 0x000fe200078e020a */
[----:B---3--:R-:W-:-:S04]  /*0de0*/  ISETP.NE.AND P0, PT, R2, R7, PT ;  /* 0x000000070200720c */ /* 0x008fc80003f05270 */
[----:B------:R-:W-:Y:S01]  /*0df0*/  FSEL R5, R4, -1.875, !P0 ;  /* 0xbff0000004057808 */ /* 0x000fe20004000000 */
[----:B------:R-:W-:-:S05]  /*0e00*/  IMAD.MOV.U32 R4, RZ, RZ, RZ ;  /* 0x000000ffff047224 */ /* 0x000fca00078e00ff */
[----:B------:R-:W3:Y:S02]  /*0e10*/  F2I.F64.TRUNC R5, R4 ;  /* 0x0000000400057311 */ /* 0x000ee4000030d100 */
[----:B---3--:R-:W-:Y:S01]  /*0e20*/  STG.E desc[UR4][R10.64], R5 ;  /* 0x000000050a007986 */ /* 0x008fe2000c101904 */
[----:B------:R-:W-:Y:S05]  /*0e30*/  EXIT ;  /* 0x000000000000794d */ /* 0x000fea0003800000 */
.L_x_257:
[----:B------:R-:W-:-:S13]  /*0e40*/  ISETP.GE.AND P0, PT, R9, 0x1, PT ;  /* 0x000000010900780c */ /* 0x000fda0003f06270 */
[----:B------:R-:W-:Y:S05]  /*0e50*/  @!P0 EXIT ;  /* 0x000000000000894d */ /* 0x000fea0003800000 */
[C---:B------:R-:W-:Y:S01]  /*0e60*/  ISETP.GE.U32.AND P0, PT, R9.reuse, 0x8, PT ;  /* 0x000000080900780c */ /* 0x040fe20003f06070 */
[----:B------:R-:W-:Y:S01]  /*0e70*/  IMAD.MOV.U32 R19, RZ, RZ, RZ ;  /* 0x000000ffff137224 */ /* 0x000fe200078e00ff */
[----:B------:R-:W-:-:S11]  /*0e80*/  LOP3.LUT R22, R9, 0x7, RZ, 0xc0, !PT ;  /* 0x0000000709167812 */ /* 0x000fd600078ec0ff */
[----:B------:R-:W-:Y:S05]  /*0e90*/  @!P0 BRA `(.L_x_262) ;  /* 0x00000004008c8947 */ /* 0x000fea0003800000 */
[----:B------:R-:W-:Y:S01]  /*0ea0*/  LOP3.LUT R19, R9, 0x7ffffff8, RZ, 0xc0, !PT ;  /* 0x7ffffff809137812 */ /* 0x000fe200078ec0ff */
[----:B------:R-:W-:-:S07]  /*0eb0*/  IMAD.MOV.U32 R20, RZ, RZ, RZ ;  /* 0x000000ffff147224 */ /* 0x000fce00078e00ff */
.L_x_265:
[----:B------:R-:W-:-:S05]  /*0ec0*/  IMAD R21, R20, 0x80, R0 ;  /* 0x0000008014157824 */ /* 0x000fca00078e0200 */
[----:B------:R-:W-:-:S13]  /*0ed0*/  ISETP.GE.AND P0, PT, R21, R18, PT ;  /* 0x000000121500720c */ /* 0x000fda0003f06270 */
[C---:B0-----:R-:W-:Y:S02]  /*0ee0*/  @!P0 IADD3 R12, P2, PT, R21.reuse, R3, RZ ;  /* 0x00000003150c8210 */ /* 0x041fe40007f5e0ff */
[----:B------:R-:W-:-:S03]  /*0ef0*/  @!P0 IADD3 R8, P1, PT, R21, R2, RZ ;  /* 0x0000000215088210 */ /* 0x000fc60007f3e0ff */
[----:B------:R-:W-:Y:S02]  /*0f00*/  @!P0 IMAD.X R13, RZ, RZ, R5, P2 ;  /* 0x000000ffff0d8224 */ /* 0x000fe400010e0605 */
[----:B------:R-:W-:-:S04]  /*0f10*/  @!P0 IMAD.X R9, RZ, RZ, R4, P1 ;  /* 0x000000ffff098224 */ /* 0x000fc800008e0604 */
[----:B------:R-:W2:Y:S04]  /*0f20*/  @!P0 LDG.E.U8 R13, desc[UR4][R12.64] ;  /* 0x000000040c0d8981 */ /* 0x000ea8000c1e1100 */
[----:B------:R-:W2:Y:S01]  /*0f30*/  @!P0 LDG.E.U8 R8, desc[UR4][R8.64] ;  /* 0x0000000408088981 */ /* 0x000ea2000c1e1100 */
[----:B------:R-:W-:Y:S02]  /*0f40*/  @!P0 IMAD.MOV.U32 R16, RZ, RZ, 0x40000000 ;  /* 0x40000000ff108424 */ /* 0x000fe400078e00ff */
[----:B------:R-:W-:-:S05]  /*0f50*/  VIADD R25, R21, 0x80 ;  /* 0x0000008015197836 */ /* 0x000fca0000000000 */
[----:B------:R-:W-:Y:S02]  /*0f60*/  SHF.R.S32.HI R24, RZ, 0x1f, R25 ;  /* 0x0000001fff187819 */ /* 0x000fe40000011419 */
[----:B------:R-:W-:Y:S01]  /*0f70*/  IADD3 R6, P2, PT, R25, R2, RZ ;  /* 0x0000000219067210 */ /* 0x000fe20007f5e0ff */
[----:B------:R-:W-:-:S04]  /*0f80*/  @!P0 IMAD.WIDE.U32 R14, R21, 0x4, R10 ;  /* 0x00000004150e8825 */ /* 0x000fc800078e000a */
[----:B------:R-:W-:Y:S01]  /*0f90*/  IMAD.X R7, R24, 0x1, R4, P2 ;  /* 0x0000000118077824 */ /* 0x000fe200010e0604 */
[----:B--2---:R-:W-:-:S04]  /*0fa0*/  @!P0 ISETP.NE.AND P1, PT, R8, R13, PT ;  /* 0x0000000d0800820c */ /* 0x004fc80003f25270 */
[----:B------:R-:W-:Y:S01]  /*0fb0*/  @!P0 FSEL R17, R16, -1.875, !P1 ;  /* 0xbff0000010118808 */ /* 0x000fe20004800000 */
[----:B------:R-:W-:Y:S01]  /*0fc0*/  @!P0 IMAD.MOV.U32 R16, RZ, RZ, RZ ;  /* 0x000000ffff108224 */ /* 0x000fe200078e00ff */
[----:B------:R-:W-:-:S03]  /*0fd0*/  ISETP.GE.AND P1, PT, R25, R18, PT ;  /* 0x000000121900720c */ /* 0x000fc60003f26270 */
[----:B------:R-:W0:Y:S01]  /*0fe0*/  @!P0 F2I.F64.TRUNC R23, R16 ;  /* 0x0000001000178311 */ /* 0x000e22000030d100 */
[----:B------:R-:W-:-:S05]  /*0ff0*/  IADD3 R8, P3, PT, R25, R3, RZ ;  /* 0x0000000319087210 */ /* 0x000fca0007f7e0ff */
[----:B------:R-:W-:Y:S01]  /*1000*/  IMAD.X R9, R24, 0x1, R5, P3 ;  /* 0x0000000118097824 */ /* 0x000fe200018e0605 */
[----:B0-----:R0:W-:Y:S04]  /*1010*/  @!P0 STG.E desc[UR4][R14.64], R23 ;  /* 0x000000170e008986 */ /* 0x0011e8000c101904 */
[----:B------:R-:W2:Y:S04]  /*1020*/  @!P1 LDG.E.U8 R12, desc[UR4][R6.64] ;  /* 0x00000004060c9981 */ /* 0x000ea8000c1e1100 */
[----:B------:R-:W2:Y:S01]  /*1030*/  @!P1 LDG.E.U8 R13, desc[UR4][R8.64] ;  /* 0x00000004080d9981 */ /* 0x000ea2000c1e1100 */
[----:B------:R-:W-:Y:S01]  /*1040*/  @!P1 IMAD.MOV.U32 R16, RZ, RZ, 0x40000000 ;  /* 0x40000000ff109424 */ /* 0x000fe200078e00ff */
[----:B--2---:R-:W-:-:S04]  /*1050*/  @!P1 ISETP.NE.AND P0, PT, R12, R13, PT ;  /* 0x0000000d0c00920c */ /* 0x004fc80003f05270 */
[----:B------:R-:W-:Y:S01]  /*1060*/  @!P1 FSEL R17, R16, -1.875, !P0 ;  /* 0xbff0000010119808 */ /* 0x000fe20004000000 */
[----:B------:R-:W-:Y:S02]  /*1070*/  @!P1 IMAD.MOV.U32 R16, RZ, RZ, RZ ;  /* 0x000000ffff109224 */ /* 0x000fe400078e00ff */
[----:B------:R-:W-:-:S03]  /*1080*/  VIADD R13, R21, 0x100 ;  /* 0x00000100150d7836 */ /* 0x000fc60000000000 */
[----:B------:R-:W1:Y:S02]  /*1090*/  @!P1 F2I.F64.TRUNC R17, R16 ;  /* 0x0000001000119311 */ /* 0x000e64000030d100 */
[----:B------:R-:W-:Y:S01]  /*10a0*/  ISETP.GE.AND P0, PT, R13, R18, PT ;  /* 0x000000120d00720c */ /* 0x000fe20003f06270 */
[----:B------:R-:W-:-:S05]  /*10b0*/  IMAD.WIDE R12, R25, 0x4, R10 ;  /* 0x00000004190c7825 */ /* 0x000fca00078e020a */
[----:B-1----:R1:W-:Y:S07]  /*10c0*/  @!P1 STG.E desc[UR4][R12.64], R17 ;  /* 0x000000110c009986 */ /* 0x0023ee000c101904 */
[----:B0-----:R-:W2:Y:S04]  /*10d0*/  @!P0 LDG.E.U8 R14, desc[UR4][R6.64+0x80] ;  /* 0x00008004060e8981 */ /* 0x001ea8000c1e1100 */
[----:B------:R-:W2:Y:S01]  /*10e0*/  @!P0 LDG.E.U8 R15, desc[UR4][R8.64+0x80] ;  /* 0x00008004080f8981 */ /* 0x000ea2000c1e1100 */
[----:B------:R-:W-:Y:S01]  /*10f0*/  @!P0 IMAD.MOV.U32 R23, RZ, RZ, 0x40000000 ;  /* 0x40000000ff178424 */ /* 0x000fe200078e00ff */
[----:B--2---:R-:W-:Y:S01]  /*1100*/  @!P0 ISETP.NE.AND P1, PT, R14, R15, PT ;  /* 0x0000000f0e00820c */ /* 0x004fe20003f25270 */
[----:B------:R-:W-:-:S03]  /*1110*/  @!P0 IMAD.MOV.U32 R14, RZ, RZ, RZ ;  /* 0x000000ffff0e8224 */ /* 0x000fc600078e00ff */
[----:B------:R-:W-:Y:S01]  /*1120*/  @!P0 FSEL R15, R23, -1.875, !P1 ;  /* 0xbff00000170f8808 */ /* 0x000fe20004800000 */
[----:B------:R-:W-:-:S05]  /*1130*/  VIADD R23, R21, 0x180 ;  /* 0x0000018015177836 */ /* 0x000fca0000000000 */
[----:B------:R-:W0:Y:S01]  /*1140*/  @!P0 F2I.F64.TRUNC R15, R14 ;  /* 0x0000000e000f8311 */ /* 0x000e22000030d100 */
[----:B------:R-:W-:Y:S01]  /*1150*/  ISETP.GE.AND P1, PT, R23, R18, PT ;  /* 0x000000121700720c */ /* 0x000fe20003f26270 */
        /* <DEDUP_REMOVED lines=9> */
[----:B------:R-:W-:Y:S01]  /*11f0*/  ISETP.GE.AND P0, PT, R23, R18, PT ;  /* 0x000000121700720c */ /* 0x000fe20003f06270 */
        /* <DEDUP_REMOVED lines=23> */
[----:B------:R-:W-:Y:S02]  /*1370*/  @!P0 IMAD.MOV.U32 R23, RZ, RZ, 0x40000000 ;  /* 0x40000000ff178424 */ /* 0x000fe400078e00ff */
[----:B------:R-:W-:Y:S02]  /*1380*/  VIADD R21, R21, 0x380 ;  /* 0x0000038015157836 */ /* 0x000fe40000000000 */
[----:B------:R-:W-:Y:S01]  /*1390*/  VIADD R20, R20, 0x8 ;  /* 0x0000000814147836 */ /* 0x000fe20000000000 */
[----:B------:R-:W-:Y:S01]  /*13a0*/  BSSY.RECONVERGENT B0, `(.L_x_263) ;  /* 0x0000011000007945 */ /* 0x000fe20003800200 */
[----:B--2---:R-:W-:Y:S01]  /*13b0*/  @!P0 ISETP.NE.AND P1, PT, R14, R15, PT ;  /* 0x0000000f0e00820c */ /* 0x004fe20003f25270 */
[----:B------:R-:W-:-:S03]  /*13c0*/  @!P0 IMAD.MOV.U32 R14, RZ, RZ, RZ ;  /* 0x000000ffff0e8224 */ /* 0x000fc600078e00ff */
[----:B------:R-:W-:-:S06]  /*13d0*/  @!P0 FSEL R15, R23, -1.875, !P1 ;  /* 0xbff00000170f8808 */ /* 0x000fcc0004800000 */
[----:B------:R-:W0:Y:S02]  /*13e0*/  @!P0 F2I.F64.TRUNC R15, R14 ;  /* 0x0000000e000f8311 */ /* 0x000e24000030d100 */
[----:B0-----:R1:W-:Y:S01]  /*13f0*/  @!P0 STG.E desc[UR4][R12.64+0xa00], R15 ;  /* 0x000a000f0c008986 */ /* 0x0013e2000c101904 */
[----:B------:R-:W-:Y:S02]  /*1400*/  ISETP.GE.AND P0, PT, R21, R18, PT ;  /* 0x000000121500720c */ /* 0x000fe40003f06270 */
[----:B------:R-:W-:-:S11]  /*1410*/  ISETP.NE.AND P1, PT, R20, R19, PT ;  /* 0x000000131400720c */ /* 0x000fd60003f25270 */
[----:B-1----:R-:W-:Y:S05]  /*1420*/  @P0 BRA `(.L_x_264) ;  /* 0x0000000000200947 */ /* 0x002fea0003800000 */
        /* <DEDUP_REMOVED lines=8> */
.L_x_264:
[----:B------:R-:W-:Y:S05]  /*14b0*/  BSYNC.RECONVERGENT B0 ;  /* 0x0000000000007941 */ /* 0x000fea0003800200 */
.L_x_263:
[----:B------:R-:W-:Y:S05]  /*14c0*/  @P1 BRA `(.L_x_265) ;  /* 0xfffffff8007c1947 */ /* 0x000fea000383ffff */
.L_x_262:
[----:B------:R-:W-:-:S13]  /*14d0*/  ISETP.NE.AND P0, PT, R22, RZ, PT ;  /* 0x000000ff1600720c */ /* 0x000fda0003f05270 */
[----:B------:R-:W-:Y:S05]  /*14e0*/  @!P0 EXIT ;  /* 0x000000000000894d */ /* 0x000fea0003800000 */
[----:B------:R-:W1:Y:S01]  /*14f0*/  LDC R6, c[0x0][0x384] ;  /* 0x0000e100ff067b82 */ /* 0x000e620000000800 */
[----:B------:R-:W-:Y:S02]  /*1500*/  ISETP.GE.U32.AND P1, PT, R22, 0x4, PT ;  /* 0x000000041600780c */ /* 0x000fe40003f26070 */
[----:B-1----:R-:W-:-:S04]  /*1510*/  LOP3.LUT R16, R6, 0x3, RZ, 0xc0, !PT ;  /* 0x0000000306107812 */ /* 0x002fc800078ec0ff */
[----:B------:R-:W-:-:S07]  /*1520*/  ISETP.NE.AND P0, PT, R16, RZ, PT ;  /* 0x000000ff1000720c */ /* 0x000fce0003f05270 */
[----:B------:R-:W-:Y:S06]  /*1530*/  @!P1 BRA `(.L_x_266) ;  /* 0x0000000400049947 */ /* 0x000fec0003800000 */
[----:B------:R-:W-:-:S05]  /*1540*/  IMAD R7, R19, 0x80, R0 ;  /* 0x0000008013077824 */ /* 0x000fca00078e0200 */
[----:B------:R-:W-:-:S13]  /*1550*/  ISETP.GE.AND P2, PT, R7, R18, PT ;  /* 0x000000120700720c */ /* 0x000fda0003f46270 */
[----:B------:R-:W-:Y:S02]  /*1560*/  @!P2 SHF.R.S32.HI R8, RZ, 0x1f, R7 ;  /* 0x0000001fff08a819 */ /* 0x000fe40000011407 */
[C---:B------:R-:W-:Y:S02]  /*1570*/  @!P2 IADD3 R14, P3, PT, R7.reuse, R3, RZ ;  /* 0x00000003070ea210 */ /* 0x040fe40007f7e0ff */
[----:B0-----:R-:W-:-:S03]  /*1580*/  @!P2 IADD3 R12, P1, PT, R7, R2, RZ ;  /* 0x00000002070ca210 */ /* 0x001fc60007f3e0ff */
[C---:B------:R-:W-:Y:S02]  /*1590*/  @!P2 IMAD.X R15, R8.reuse, 0x1, R5, P3 ;  /* 0x00000001080fa824 */ /* 0x040fe400018e0605 */
[----:B------:R-:W-:-:S04]  /*15a0*/  @!P2 IMAD.X R13, R8, 0x1, R4, P1 ;  /* 0x00000001080da824 */ /* 0x000fc800008e0604 */
[----:B------:R-:W2:Y:S04]  /*15b0*/  @!P2 LDG.E.U8 R15, desc[UR4][R14.64] ;  /* 0x000000040e0fa981 */ /* 0x000ea8000c1e1100 */
[----:B------:R-:W2:Y:S01]  /*15c0*/  @!P2 LDG.E.U8 R12, desc[UR4][R12.64] ;  /* 0x000000040c0ca981 */ /* 0x000ea2000c1e1100 */
[----:B------:R-:W-:Y:S02]  /*15d0*/  VIADD R17, R7, 0x80 ;  /* 0x0000008007117836 */ /* 0x000fe40000000000 */
[----:B------:R-:W-:-:S03]  /*15e0*/  @!P2 IMAD.MOV.U32 R22, RZ, RZ, 0x40000000 ;  /* 0x40000000ff16a424 */ /* 0x000fc600078e00ff */
[----:B------:R-:W-:-:S13]  /*15f0*/  ISETP.GE.AND P1, PT, R17, R18, PT ;  /* 0x000000121100720c */ /* 0x000fda0003f26270 */
[----:B------:R-:W-:Y:S02]  /*1600*/  @!P1 SHF.R.S32.HI R20, RZ, 0x1f, R17 ;  /* 0x0000001fff149819 */ /* 0x000fe40000011411 */
[----:B--2---:R-:W-:-:S04]  /*1610*/  @!P2 ISETP.NE.AND P3, PT, R12, R15, PT ;  /* 0x0000000f0c00a20c */ /* 0x004fc80003f65270 */
[----:B------:R-:W-:Y:S01]  /*1620*/  @!P2 FSEL R23, R22, -1.875, !P3 ;  /* 0xbff000001617a808 */ /* 0x000fe20005800000 */
[----:B------:R-:W-:-:S04]  /*1630*/  @!P2 IMAD.MOV.U32 R22, RZ, RZ, RZ ;  /* 0x000000ffff16a224 */ /* 0x000fc800078e00ff */
[----:B------:R-:W0:Y:S01]  /*1640*/  @!P2 F2I.F64.TRUNC R25, R22 ;  /* 0x000000160019a311 */ /* 0x000e22000030d100 */
[C---:B------:R-:W-:Y:S02]  /*1650*/  @!P1 IADD3 R12, P4, PT, R17.reuse, R3, RZ ;  /* 0x00000003110c9210 */ /* 0x040fe40007f9e0ff */
[----:B------:R-:W-:Y:S01]  /*1660*/  @!P1 IADD3 R8, P3, PT, R17, R2, RZ ;  /* 0x0000000211089210 */ /* 0x000fe20007f7e0ff */
[----:B------:R-:W-:-:S04]  /*1670*/  @!P2 IMAD.WIDE R14, R7, 0x4, R10 ;  /* 0x00000004070ea825 */ /* 0x000fc800078e020a */
[C---:B------:R-:W-:Y:S02]  /*1680*/  @!P1 IMAD.X R13, R20.reuse, 0x1, R5, P4 ;  /* 0x00000001140d9824 */ /* 0x040fe400020e0605 */
[----:B------:R-:W-:Y:S01]  /*1690*/  @!P1 IMAD.X R9, R20, 0x1, R4, P3 ;  /* 0x0000000114099824 */ /* 0x000fe200018e0604 */
[----:B0-----:R0:W-:Y:S04]  /*16a0*/  @!P2 STG.E desc[UR4][R14.64], R25 ;  /* 0x000000190e00a986 */ /* 0x0011e8000c101904 */
[----:B------:R-:W2:Y:S04]  /*16b0*/  @!P1 LDG.E.U8 R8, desc[UR4][R8.64] ;  /* 0x0000000408089981 */ /* 0x000ea8000c1e1100 */
[----:B------:R-:W2:Y:S01]  /*16c0*/  @!P1 LDG.E.U8 R13, desc[UR4][R12.64] ;  /* 0x000000040c0d9981 */ /* 0x000ea2000c1e1100 */
[----:B------:R-:W-:-:S02]  /*16d0*/  VIADD R21, R7, 0x100 ;  /* 0x0000010007157836 */ /* 0x000fc40000000000 */
[----:B------:R-:W-:-:S03]  /*16e0*/  @!P1 IMAD.MOV.U32 R22, RZ, RZ, 0x40000000 ;  /* 0x40000000ff169424 */ /* 0x000fc600078e00ff */
[----:B------:R-:W-:-:S13]  /*16f0*/  ISETP.GE.AND P2, PT, R21, R18, PT ;  /* 0x000000121500720c */ /* 0x000fda0003f46270 */
[----:B------:R-:W-:Y:S02]  /*1700*/  @!P2 SHF.R.S32.HI R20, RZ, 0x1f, R21 ;  /* 0x0000001fff14a819 */ /* 0x000fe40000011415 */
[----:B--2---:R-:W-:-:S04]  /*1710*/  @!P1 ISETP.NE.AND P3, PT, R8, R13, PT ;  /* 0x0000000d0800920c */ /* 0x004fc80003f65270 */
[----:B------:R-:W-:Y:S01]  /*1720*/  @!P1 FSEL R23, R22, -1.875, !P3 ;  /* 0xbff0000016179808 */ /* 0x000fe20005800000 */
[----:B------:R-:W-:-:S04]  /*1730*/  @!P1 IMAD.MOV.U32 R22, RZ, RZ, RZ ;  /* 0x000000ffff169224 */ /* 0x000fc800078e00ff */
[----:B------:R-:W1:Y:S01]  /*1740*/  @!P1 F2I.F64.TRUNC R27, R22 ;  /* 0x00000016001b9311 */ /* 0x000e62000030d100 */
[C---:B------:R-:W-:Y:S02]  /*1750*/  @!P2 IADD3 R8, P4, PT, R21.reuse, R3, RZ ;  /* 0x000000031508a210 */ /* 0x040fe40007f9e0ff */
[----:B0-----:R-:W-:Y:S01]  /*1760*/  @!P2 IADD3 R14, P3, PT, R21, R2, RZ ;  /* 0x00000002150ea210 */ /* 0x001fe20007f7e0ff */
[----:B------:R-:W-:-:S04]  /*1770*/  @!P1 IMAD.WIDE R12, R17, 0x4, R10 ;  /* 0x00000004110c9825 */ /* 0x000fc800078e020a */
[C---:B------:R-:W-:Y:S02]  /*1780*/  @!P2 IMAD.X R9, R20.reuse, 0x1, R5, P4 ;  /* 0x000000011409a824 */ /* 0x040fe400020e0605 */
[----:B------:R-:W-:Y:S01]  /*1790*/  @!P2 IMAD.X R15, R20, 0x1, R4, P3 ;  /* 0x00000001140fa824 */ /* 0x000fe200018e0604 */
[----:B-1----:R0:W-:Y:S04]  /*17a0*/  @!P1 STG.E desc[UR4][R12.64], R27 ;  /* 0x0000001b0c009986 */ /* 0x0021e8000c101904 */
        /* <DEDUP_REMOVED lines=18> */
[----:B------:R-:W-:-:S02]  /*18d0*/  @!P1 IMAD.MOV.U32 R20, RZ, RZ, 0x40000000 ;  /* 0x40000000ff149424 */ /* 0x000fc400078e00ff */
[----:B------:R-:W-:Y:S02]  /*18e0*/  @!P1 IMAD.MOV.U32 R22, RZ, RZ, RZ ;  /* 0x000000ffff169224 */ /* 0x000fe400078e00ff */
[----:B------:R-:W-:Y:S01]  /*18f0*/  VIADD R19, R19, 0x4 ;  /* 0x0000000413137836 */ /* 0x000fe20000000000 */
[----:B--2---:R-:W-:-:S04]  /*1900*/  @!P1 ISETP.NE.AND P2, PT, R12, R15, PT ;  /* 0x0000000f0c00920c */ /* 0x004fc80003f45270 */
[----:B------:R-:W-:-:S06]  /*1910*/  @!P1 FSEL R23, R20, -1.875, !P2 ;  /* 0xbff0000014179808 */ /* 0x000fcc0005000000 */
[----:B------:R-:W0:Y:S01]  /*1920*/  @!P1 F2I.F64.TRUNC R23, R22 ;  /* 0x0000001600179311 */ /* 0x000e22000030d100 */
[----:B------:R-:W-:-:S05]  /*1930*/  @!P1 IMAD.WIDE R20, R7, 0x4, R10 ;  /* 0x0000000407149825 */ /* 0x000fca00078e020a */
[----:B0-----:R1:W-:Y:S02]  /*1940*/  @!P1 STG.E desc[UR4][R20.64], R23 ;  /* 0x0000001714009986 */ /* 0x0013e4000c101904 */
.L_x_266:
[----:B------:R-:W-:Y:S05]  /*1950*/  @!P0 EXIT ;  /* 0x000000000000894d */ /* 0x000fea0003800000 */
[----:B------:R-:W-:Y:S02]  /*1960*/  ISETP.NE.AND P1, PT, R16, 0x1, PT ;  /* 0x000000011000780c */ /* 0x000fe40003f25270 */
[----:B------:R-:W-:-:S04]  /*1970*/  LOP3.LUT R6, R6, 0x1, RZ, 0xc0, !PT ;  /* 0x0000000106067812 */ /* 0x000fc800078ec0ff */
[----:B------:R-:W-:-:S07]  /*1980*/  ISETP.NE.U32.AND P0, PT, R6, 0x1, PT ;  /* 0x000000010600780c */ /* 0x000fce0003f05070 */
[----:B------:R-:W-:Y:S06]  /*1990*/  @!P1 BRA `(.L_x_267) ;  /* 0x0000000000849947 */ /* 0x000fec0003800000 */
[----:B-1----:R-:W-:-:S05]  /*19a0*/  IMAD R23, R19, 0x80, R0 ;  /* 0x0000008013177824 */ /* 0x002fca00078e0200 */
[----:B------:R-:W-:-:S13]  /*19b0*/  ISETP.GE.AND P1, PT, R23, R18, PT ;  /* 0x000000121700720c */ /* 0x000fda0003f26270 */
[----:B------:R-:W-:Y:S02]  /*19c0*/  @!P1 SHF.R.S32.HI R8, RZ, 0x1f, R23 ;  /* 0x0000001fff089819 */ /* 0x000fe40000011417 */
[C---:B------:R-:W-:Y:S02]  /*19d0*/  @!P1 IADD3 R14, P3, PT, R23.reuse, R3, RZ ;  /* 0x00000003170e9210 */ /* 0x040fe40007f7e0ff */
[----:B------:R-:W-:-:S03]  /*19e0*/  @!P1 IADD3 R6, P2, PT, R23, R2, RZ ;  /* 0x0000000217069210 */ /* 0x000fc60007f5e0ff */
[C---:B0-----:R-:W-:Y:S02]  /*19f0*/  @!P1 IMAD.X R15, R8.reuse, 0x1, R5, P3 ;  /* 0x00000001080f9824 */ /* 0x041fe400018e0605 */
        /* <DEDUP_REMOVED lines=17> */
[----:B------:R-:W3:Y:S04]  /*1b10*/  @!P2 LDG.E.U8 R8, desc[UR4][R8.64] ;  /* 0x000000040808a981 */ /* 0x000ee8000c1e1100 */
[----:B------:R-:W3:Y:S01]  /*1b20*/  @!P2 LDG.E.U8 R7, desc[UR4][R6.64] ;  /* 0x000000040607a981 */ /* 0x000ee2000c1e1100 */
[----:B------:R-:W-:-:S02]  /*1b30*/  @!P2 IMAD.MOV.U32 R12, RZ, RZ, 0x40000000 ;  /* 0x40000000ff0ca424 */ /* 0x000fc400078e00ff */
[----:B------:R-:W-:Y:S02]  /*1b40*/  @!P2 IMAD.MOV.U32 R16, RZ, RZ, RZ ;  /* 0x000000ffff10a224 */ /* 0x000fe400078e00ff */
[----:B------:R-:W-:Y:S01]  /*1b50*/  VIADD R19, R19, 0x2 ;  /* 0x0000000213137836 */ /* 0x000fe20000000000 */
[----:B---3--:R-:W-:-:S04]  /*1b60*/  @!P2 ISETP.NE.AND P1, PT, R8, R7, PT ;  /* 0x000000070800a20c */ /* 0x008fc80003f25270 */
[----:B------:R-:W-:-:S06]  /*1b70*/  @!P2 FSEL R17, R12, -1.875, !P1 ;  /* 0xbff000000c11a808 */ /* 0x000fcc0004800000 */
[----:B------:R-:W0:Y:S01]  /*1b80*/  @!P2 F2I.F64.TRUNC R17, R16 ;  /* 0x000000100011a311 */ /* 0x000e22000030d100 */
[----:B------:R-:W-:-:S05]  /*1b90*/  @!P2 IMAD.WIDE R12, R13, 0x4, R10 ;  /* 0x000000040d0ca825 */ /* 0x000fca00078e020a */
[----:B0-----:R2:W-:Y:S02]  /*1ba0*/  @!P2 STG.E desc[UR4][R12.64], R17 ;  /* 0x000000110c00a986 */ /* 0x0015e4000c101904 */
.L_x_267:
[----:B------:R-:W-:Y:S05]  /*1bb0*/  @P0 EXIT ;  /* 0x000000000000094d */ /* 0x000fea0003800000 */
[----:B------:R-:W-:-:S05]  /*1bc0*/  IMAD R19, R19, 0x80, R0 ;  /* 0x0000008013137824 */ /* 0x000fca00078e0200 */
[----:B------:R-:W-:-:S13]  /*1bd0*/  ISETP.GE.AND P0, PT, R19, R18, PT ;  /* 0x000000121300720c */ /* 0x000fda0003f06270 */
[----:B------:R-:W-:Y:S05]  /*1be0*/  @P0 EXIT ;  /* 0x000000000000094d */ /* 0x000fea0003800000 */
        /* <DEDUP_REMOVED lines=15> */
.L_x_268:
        /* <DEDUP_REMOVED lines=10> */
.L_x_279:


//--------------------- .text._ZN3cub18CUB_300001_SM_10006detail8for_each13static_kernelINS2_12policy_hub_t12policy_500_tEmN6thrust24THRUST_300001_SM_1000_NS8cuda_cub20__uninitialized_fill7functorINS7_10device_ptrIiEEiEEEEvT0_T1_ --------------------------
	.section	.text._ZN3cub18CUB_300001_SM_10006detail8for_each13static_kernelINS2_12policy_hub_t12policy_500_tEmN6thrust24THRUST_300001_SM_1000_NS8cuda_cub20__uninitialized_fill7functorINS7_10device_ptrIiEEiEEEEvT0_T1_,"ax",@progbits
	.align	128
        .global         _ZN3cub18CUB_300001_SM_10006detail8for_each13static_kernelINS2_12policy_hub_t12policy_500_tEmN6thrust24THRUST_300001_SM_1000_NS8cuda_cub20__uninitialized_fill7functorINS7_10device_ptrIiEEiEEEEvT0_T1_
        .type           _ZN3cub18CUB_300001_SM_10006detail8for_each13static_kernelINS2_12policy_hub_t12policy_500_tEmN6thrust24THRUST_300001_SM_1000_NS8cuda_cub20__uninitialized_fill7functorINS7_10device_ptrIiEEiEEEEvT0_T1_,@function
        .size           _ZN3cub18CUB_300001_SM_10006detail8for_each13static_kernelINS2_12policy_hub_t12policy_500_tEmN6thrust24THRUST_300001_SM_1000_NS8cuda_cub20__uninitialized_fill7functorINS7_10device_ptrIiEEiEEEEvT0_T1_,(.L_x_280 - _ZN3cub18CUB_300001_SM_10006detail8for_each13static_kernelINS2_12policy_hub_t12policy_500_tEmN6thrust24THRUST_300001_SM_1000_NS8cuda_cub20__uninitialized_fill7functorINS7_10device_ptrIiEEiEEEEvT0_T1_)
        .other          _ZN3cub18CUB_300001_SM_10006detail8for_each13static_kernelINS2_12policy_hub_t12policy_500_tEmN6thrust24THRUST_300001_SM_1000_NS8cuda_cub20__uninitialized_fill7functorINS7_10device_ptrIiEEiEEEEvT0_T1_,@"STO_CUDA_ENTRY STV_DEFAULT"
_ZN3cub18CUB_300001_SM_10006detail8for_each13static_kernelINS2_12policy_hub_t12policy_500_tEmN6thrust24THRUST_300001_SM_1000_NS8cuda_cub20__uninitialized_fill7functorINS7_10device_ptrIiEEiEEEEvT0_T1_:
.text._ZN3cub18CUB_300001_SM_10006detail8for_each13static_kernelINS2_12policy_hub_t12policy_500_tEmN6thrust24THRUST_300001_SM_1000_NS8cuda_cub20__uninitialized_fill7functorINS7_10device_ptrIiEEiEEEEvT0_T1_:
[----:B------:R-:W-:Y:S08]  /*0000*/  LDC R1, c[0x0][0x37c] ;  /* 0x0000df00ff017b82 */ /* 0x000ff00000000800 */
[----:B------:R-:W0:Y:S01]  /*0010*/  S2UR UR4, SR_CTAID.X ;  /* 0x00000000000479c3 */ /* 0x000e220000002500 */
[----:B------:R-:W1:Y:S01]  /*0020*/  LDCU.64 UR6, c[0x0][0x380] ;  /* 0x00007000ff0677ac */ /* 0x000e620008000a00 */
[----:B------:R-:W2:Y:S01]  /*0030*/  LDCU.64 UR8, c[0x0][0x358] ;  /* 0x00006b00ff0877ac */ /* 0x000ea20008000a00 */
[----:B0-----:R-:W-:-:S04]  /*0040*/  UIMAD.WIDE.U32 UR4, UR4, 0x200, URZ ;  /* 0x00000200040478a5 */ /* 0x001fc8000f8e00ff */
[----:B-1----:R-:W-:-:S04]  /*0050*/  UIADD3 UR6, UP0, UPT, -UR4, UR6, URZ ;  /* 0x0000000604067290 */ /* 0x002fc8000ff1e1ff */
[----:B------:R-:W-:Y:S02]  /*0060*/  UIADD3.X UR7, UPT, UPT, ~UR5, UR7, URZ, UP0, !UPT ;  /* 0x0000000705077290 */ /* 0x000fe400087fe5ff */
[----:B------:R-:W-:-:S04]  /*0070*/  UISETP.GE.U32.AND UP0, UPT, UR6, 0x200, UPT ;  /* 0x000002000600788c */ /* 0x000fc8000bf06070 */
[----:B------:R-:W-:-:S09]  /*0080*/  UISETP.GE.U32.AND.EX UP0, UPT, UR7, URZ, UPT, UP0 ;  /* 0x000000ff0700728c */ /* 0x000fd2000bf06100 */
[----:B--2---:R-:W-:Y:S05]  /*0090*/  BRA.U !UP0, `(.L_x_269) ;  /* 0x0000000108287547 */ /* 0x004fea000b800000 */
[----:B------:R-:W0:Y:S01]  /*00a0*/  S2R R0, SR_TID.X ;  /* 0x0000000000007919 */ /* 0x000e220000002100 */
[----:B------:R-:W1:Y:S01]  /*00b0*/  LDCU.64 UR6, c[0x0][0x388] ;  /* 0x00007100ff0677ac */ /* 0x000e620008000a00 */
[----:B------:R-:W2:Y:S01]  /*00c0*/  LDC R5, c[0x0][0x390] ;  /* 0x0000e400ff057b82 */ /* 0x000ea20000000800 */
[----:B0-----:R-:W-:-:S05]  /*00d0*/  IADD3 R0, P0, PT, R0, UR4, RZ ;  /* 0x0000000400007c10 */ /* 0x001fca000ff1e0ff */
[----:B------:R-:W-:Y:S01]  /*00e0*/  IMAD.X R3, RZ, RZ, UR5, P0 ;  /* 0x00000005ff037e24 */ /* 0x000fe200080e06ff */
[----:B-1----:R-:W-:-:S04]  /*00f0*/  LEA R2, P0, R0, UR6, 0x2 ;  /* 0x0000000600027c11 */ /* 0x002fc8000f8010ff */
[----:B------:R-:W-:-:S05]  /*0100*/  LEA.HI.X R3, R0, UR7, R3, 0x2, P0 ;  /* 0x0000000700037c11 */ /* 0x000fca00080f1403 */
[----:B--2---:R-:W-:Y:S04]  /*0110*/  STG.E desc[UR8][R2.64], R5 ;  /* 0x0000000502007986 */ /* 0x004fe8000c101908 */
[----:B------:R-:W-:Y:S01]  /*0120*/  STG.E desc[UR8][R2.64+0x400], R5 ;  /* 0x0004000502007986 */ /* 0x000fe2000c101908 */
[----:B------:R-:W-:Y:S05]  /*0130*/  EXIT ;  /* 0x000000000000794d */ /* 0x000fea0003800000 */
.L_x_269:
[----:B------:R-:W0:Y:S01]  /*0140*/  S2R R0, SR_TID.X ;  /* 0x0000000000007919 */ /* 0x000e220000002100 */
[----:B------:R-:W-:Y:S01]  /*0150*/  IMAD.U32 R2, RZ, RZ, UR7 ;  /* 0x00000007ff027e24 */ /* 0x000fe2000f8e00ff */
[----:B------:R-:W1:Y:S01]  /*0160*/  LDCU.64 UR10, c[0x0][0x388] ;  /* 0x00007100ff0a77ac */ /* 0x000e620008000a00 */
[----:B------:R-:W-:Y:S01]  /*0170*/  IMAD.U32 R4, RZ, RZ, UR7 ;  /* 0x00000007ff047e24 */ /* 0x000fe2000f8e00ff */
[----:B0-----:R-:W-:-:S04]  /*0180*/  ISETP.LT.U32.AND P0, PT, R0, UR6, PT ;  /* 0x0000000600007c0c */ /* 0x001fc8000bf01070 */
[----:B------:R-:W-:Y:S01]  /*0190*/  ISETP.GT.U32.AND.EX P0, PT, R2, RZ, PT, P0 ;  /* 0x000000ff0200720c */ /* 0x000fe20003f04100 */
[C---:B------:R-:W-:Y:S01]  /*01a0*/  VIADD R2, R0.reuse, 0x100 ;  /* 0x0000010000027836 */ /* 0x040fe20000000000 */
[----:B------:R-:W-:-:S04]  /*01b0*/  IADD3 R0, P2, PT, R0, UR4, RZ ;  /* 0x0000000400007c10 */ /* 0x000fc8000ff5e0ff */
[----:B------:R-:W-:Y:S01]  /*01c0*/  ISETP.LT.U32.AND P1, PT, R2, UR6, PT ;  /* 0x0000000602007c0c */ /* 0x000fe2000bf21070 */
[----:B------:R-:W-:Y:S01]  /*01d0*/  IMAD.X R3, RZ, RZ, UR5, P2 ;  /* 0x00000005ff037e24 */ /* 0x000fe200090e06ff */
[----:B-1----:R-:W-:Y:S02]  /*01e0*/  LEA R2, P2, R0, UR10, 0x2 ;  /* 0x0000000a00027c11 */ /* 0x002fe4000f8410ff */
[----:B------:R-:W-:Y:S02]  /*01f0*/  ISETP.GT.U32.AND.EX P1, PT, R4, RZ, PT, P1 ;  /* 0x000000ff0400720c */ /* 0x000fe40003f24110 */
[----:B------:R-:W-:Y:S01]  /*0200*/  LEA.HI.X R3, R0, UR11, R3, 0x2, P2 ;  /* 0x0000000b00037c11 */ /* 0x000fe200090f1403 */
[----:B------:R-:W0:Y:S04]  /*0210*/  @P0 LDC R5, c[0x0][0x390] ;  /* 0x0000e400ff050b82 */ /* 0x000e280000000800 */
[----:B0-----:R0:W-:Y:S06]  /*0220*/  @P0 STG.E desc[UR8][R2.64], R5 ;  /* 0x0000000502000986 */ /* 0x0011ec000c101908 */
[----:B------:R-:W-:Y:S05]  /*0230*/  @!P1 EXIT ;  /* 0x000000000000994d */ /* 0x000fea0003800000 */
[----:B0-----:R-:W0:Y:S02]  /*0240*/  LDC R5, c[0x0][0x390] ;  /* 0x0000e400ff057b82 */ /* 0x001e240000000800 */
[----:B0-----:R-:W-:Y:S01]  /*0250*/  STG.E desc[UR8][R2.64+0x400], R5 ;  /* 0x0004000502007986 */ /* 0x001fe2000c101908 */
[----:B------:R-:W-:Y:S05]  /*0260*/  EXIT ;  /* 0x000000000000794d */ /* 0x000fea0003800000 */
.L_x_270:
        /* <DEDUP_REMOVED lines=9> */
.L_x_280:


//--------------------- .text._ZN3cub18CUB_300001_SM_10006detail11EmptyKernelIvEEvv --------------------------
	.section	.text._ZN3cub18CUB_300001_SM_10006detail11EmptyKernelIvEEvv,"ax",@progbits
	.align	128
        .global         _ZN3cub18CUB_300001_SM_10006detail11EmptyKernelIvEEvv
        .type           _ZN3cub18CUB_300001_SM_10006detail11EmptyKernelIvEEvv,@function
        .size           _ZN3cub18CUB_300001_SM_10006detail11EmptyKernelIvEEvv,(.L_x_281 - _ZN3cub18CUB_300001_SM_10006detail11EmptyKernelIvEEvv)
        .other          _ZN3cub18CUB_300001_SM_10006detail11EmptyKernelIvEEvv,@"STO_CUDA_ENTRY STV_DEFAULT"
_ZN3cub18CUB_300001_SM_10006detail11EmptyKernelIvEEvv:
.text._ZN3cub18CUB_300001_SM_10006detail11EmptyKernelIvEEvv:
[----:B------:R-:W-:Y:S01]  /*0000*/  LDC R1, c[0x0][0x37c] ;  /* 0x0000df00ff017b82 */ /* 0x000fe20000000800 */
[----:B------:R-:W-:Y:S05]  /*0010*/  EXIT ;  /* 0x000000000000794d */ /* 0x000fea0003800000 */
.L_x_271:
        /* <DEDUP_REMOVED lines=14> */
.L_x_281:


//--------------------- .nv.shared._ZN3cub18CUB_300001_SM_10006detail6reduce28DeviceReduceSingleTileKernelINS2_10policy_hubIiyN4cuda3std3__44plusIiEEE10Policy1000EPiSC_iS9_iiNS7_10__identityEEEvT0_T1_T2_T3_T4_T6_ --------------------------
	.section	.nv.shared._ZN3cub18CUB_300001_SM_10006detail6reduce28DeviceReduceSingleTileKernelINS2_10policy_hubIiyN4cuda3std3__44plusIiEEE10Policy1000EPiSC_iS9_iiNS7_10__identityEEEvT0_T1_T2_T3_T4_T6_,"aw",@nobits
	.sectionflags	@""
	.align	4
.nv.shared._ZN3cub18CUB_300001_SM_10006detail6reduce28DeviceReduceSingleTileKernelINS2_10policy_hubIiyN4cuda3std3__44plusIiEEE10Policy1000EPiSC_iS9_iiNS7_10__identityEEEvT0_T1_T2_T3_T4_T6_:
	.zero		1068


//--------------------- .nv.shared.reserved.0     --------------------------
	.section	.nv.shared.reserved.0,"aw",@nobits
	.weak		__nv_reservedSMEM_offset_0_alias
	.size		__nv_reservedSMEM_offset_0_alias, 0, 64
	.other		__nv_reservedSMEM_offset_0_alias,@"STO_CUDA_RESERVED_SHARED STV_DEFAULT"
__nv_reservedSMEM_offset_0_alias:
	.zero		0
	.zero		64


//--------------------- .nv.global                --------------------------
	.section	.nv.global,"aw",@nobits
.nv.global:
	.type		_ZN34_INTERNAL_f7bfdf13_4_k_cu_6dbdb7946thrust24THRUST_300001_SM_1000_NS3seqE,@object
	.size		_ZN34_INTERNAL_f7bfdf13_4_k_cu_6dbdb7946thrust24THRUST_300001_SM_1000_NS3seqE,(_ZN34_INTERNAL_f7bfdf13_4_k_cu_6dbdb7944cuda3std3__48in_placeE - _ZN34_INTERNAL_f7bfdf13_4_k_cu_6dbdb7946thrust24THRUST_300001_SM_1000_NS3seqE)
_ZN34_INTERNAL_f7bfdf13_4_k_cu_6dbdb7946thrust24THRUST_300001_SM_1000_NS3seqE:
	.zero		1
	.type		_ZN34_INTERNAL_f7bfdf13_4_k_cu_6dbdb7944cuda3std3__48in_placeE,@object
	.size		_ZN34_INTERNAL_f7bfdf13_4_k_cu_6dbdb7944cuda3std3__48in_placeE,(_ZN34_INTERNAL_f7bfdf13_4_k_cu_6dbdb7944cuda3std6ranges3__45__cpo4sizeE - _ZN34_INTERNAL_f7bfdf13_4_k_cu_6dbdb7944cuda3std3__48in_placeE)
_ZN34_INTERNAL_f7bfdf13_4_k_cu_6dbdb7944cuda3std3__48in_placeE:
	.zero		1
	.type		_ZN34_INTERNAL_f7bfdf13_4_k_cu_6dbdb7944cuda3std6ranges3__45__cpo4sizeE,@object
	.size		_ZN34_INTERNAL_f7bfdf13_4_k_cu_6dbdb7944cuda3std6ranges3__45__cpo4sizeE,(_ZN34_INTERNAL_f7bfdf13_4_k_cu_6dbdb7946thrust24THRUST_300001_SM_1000_NS12placeholders2_3E - _ZN34_INTERNAL_f7bfdf13_4_k_cu_6dbdb7944cuda3std6ranges3__45__cpo4sizeE)
_ZN34_INTERNAL_f7bfdf13_4_k_cu_6dbdb7944cuda3std6ranges3__45__cpo4sizeE:
	.zero		1
	.type		_ZN34_INTERNAL_f7bfdf13_4_k_cu_6dbdb7946thrust24THRUST_300001_SM_1000_NS12placeholders2_3E,@object
	.size		_ZN34_INTERNAL_f7bfdf13_4_k_cu_6dbdb7946thrust24THRUST_300001_SM_1000_NS12placeholders2_3E,(_ZN34_INTERNAL_f7bfdf13_4_k_cu_6dbdb7944cuda3std3__45__cpo6cbeginE - _ZN34_INTERNAL_f7bfdf13_4_k_cu_6dbdb7946thrust24THRUST_300001_SM_1000_NS12placeholders2_3E)
_ZN34_INTERNAL_f7bfdf13_4_k_cu_6dbdb7946thrust24THRUST_300001_SM_1000_NS12placeholders2_3E:
	.zero		1
	.type		_ZN34_INTERNAL_f7bfdf13_4_k_cu_6dbdb7944cuda3std3__45__cpo6cbeginE,@object
	.size		_ZN34_INTERNAL_f7bfdf13_4_k_cu_6dbdb7944cuda3std3__45__cpo6cbeginE,(_ZN34_INTERNAL_f7bfdf13_4_k_cu_6dbdb7944cuda3std6ranges3__45__cpo6cbeginE - _ZN34_INTERNAL_f7bfdf13_4_k_cu_6dbdb7944cuda3std3__45__cpo6cbeginE)
_ZN34_INTERNAL_f7bfdf13_4_k_cu_6dbdb7944cuda3std3__45__cpo6cbeginE:
	.zero		1
	.type		_ZN34_INTERNAL_f7bfdf13_4_k_cu_6dbdb7944cuda3std6ranges3__45__cpo6cbeginE,@object
	.size		_ZN34_INTERNAL_f7bfdf13_4_k_cu_6dbdb7944cuda3std6ranges3__45__cpo6cbeginE,(_ZN34_INTERNAL_f7bfdf13_4_k_cu_6dbdb7946thrust24THRUST_300001_SM_1000_NS12placeholders2_7E - _ZN34_INTERNAL_f7bfdf13_4_k_cu_6dbdb7944cuda3std6ranges3__45__cpo6cbeginE)
_ZN34_INTERNAL_f7bfdf13_4_k_cu_6dbdb7944cuda3std6ranges3__45__cpo6cbeginE:
	.zero		1
	.type		_ZN34_INTERNAL_f7bfdf13_4_k_cu_6dbdb7946thrust24THRUST_300001_SM_1000_NS12placeholders2_7E,@object
	.size		_ZN34_INTERNAL_f7bfdf13_4_k_cu_6dbdb7946thrust24THRUST_300001_SM_1000_NS12placeholders2_7E,(_ZN34_INTERNAL_f7bfdf13_4_k_cu_6dbdb7944cuda3std3__45__cpo7crbeginE - _ZN34_INTERNAL_f7bfdf13_4_k_cu_6dbdb7946thrust24THRUST_300001_SM_1000_NS12placeholders2_7E)
_ZN34_INTERNAL_f7bfdf13_4_k_cu_6dbdb7946thrust24THRUST_300001_SM_1000_NS12placeholders2_7E:
	.zero		1
	.type		_ZN34_INTERNAL_f7bfdf13_4_k_cu_6dbdb7944cuda3std3__45__cpo7crbeginE,@object
	.size		_ZN34_INTERNAL_f7bfdf13_4_k_cu_6dbdb7944cuda3std3__45__cpo7crbeginE,(_ZN34_INTERNAL_f7bfdf13_4_k_cu_6dbdb7944cuda3std6ranges3__45__cpo4nextE - _ZN34_INTERNAL_f7bfdf13_4_k_cu_6dbdb7944cuda3std3__45__cpo7crbeginE)
_ZN34_INTERNAL_f7bfdf13_4_k_cu_6dbdb7944cuda3std3__45__cpo7crbeginE:
	.zero		1
	.type		_ZN34_INTERNAL_f7bfdf13_4_k_cu_6dbdb7944cuda3std6ranges3__45__cpo4nextE,@object
	.size		_ZN34_INTERNAL_f7bfdf13_4_k_cu_6dbdb7944cuda3std6ranges3__45__cpo4nextE,(_ZN34_INTERNAL_f7bfdf13_4_k_cu_6dbdb7944cuda3std6ranges3__45__cpo4swapE - _ZN34_INTERNAL_f7bfdf13_4_k_cu_6dbdb7944cuda3std6ranges3__45__cpo4nextE)
_ZN34_INTERNAL_f7bfdf13_4_k_cu_6dbdb7944cuda3std6ranges3__45__cpo4nextE:
	.zero		1
	.type		_ZN34_INTERNAL_f7bfdf13_4_k_cu_6dbdb7944cuda3std6ranges3__45__cpo4swapE,@object
	.size		_ZN34_INTERNAL_f7bfdf13_4_k_cu_6dbdb7944cuda3std6ranges3__45__cpo4swapE,(_ZN34_INTERNAL_f7bfdf13_4_k_cu_6dbdb7946thrust24THRUST_300001_SM_1000_NS8cuda_cub10par_nosyncE - _ZN34_INTERNAL_f7bfdf13_4_k_cu_6dbdb7944cuda3std6ranges3__45__cpo4swapE)
_ZN34_INTERNAL_f7bfdf13_4_k_cu_6dbdb7944cuda3std6ranges3__45__cpo4swapE:
	.zero		1
	.type		_ZN34_INTERNAL_f7bfdf13_4_k_cu_6dbdb7946thrust24THRUST_300001_SM_1000_NS8cuda_cub10par_nosyncE,@object
	.size		_ZN34_INTERNAL_f7bfdf13_4_k_cu_6dbdb7946thrust24THRUST_300001_SM_1000_NS8cuda_cub10par_nosyncE,(_ZN34_INTERNAL_f7bfdf13_4_k_cu_6dbdb7946thrust24THRUST_300001_SM_1000_NS12placeholders2_9E - _ZN34_INTERNAL_f7bfdf13_4_k_cu_6dbdb7946thrust24THRUST_300001_SM_1000_NS8cuda_cub10par_nosyncE)
_ZN34_INTERNAL_f7bfdf13_4_k_cu_6dbdb7946thrust24THRUST_300001_SM_1000_NS8cuda_cub10par_nosyncE:
	.zero		1
	.type		_ZN34_INTERNAL_f7bfdf13_4_k_cu_6dbdb7946thrust24THRUST_300001_SM_1000_NS12placeholders2_9E,@object
	.size		_ZN34_INTERNAL_f7bfdf13_4_k_cu_6dbdb7946thrust24THRUST_300001_SM_1000_NS12placeholders2_9E,(_ZN34_INTERNAL_f7bfdf13_4_k_cu_6dbdb7944cuda3std3__436_GLOBAL__N__f7bfdf13_4_k_cu_6dbdb7946ignoreE - _ZN34_INTERNAL_f7bfdf13_4_k_cu_6dbdb7946thrust24THRUST_300001_SM_1000_NS12placeholders2_9E)
_ZN34_INTERNAL_f7bfdf13_4_k_cu_6dbdb7946thrust24THRUST_300001_SM_1000_NS12placeholders2_9E:
	.zero		1
	.type		_ZN34_INTERNAL_f7bfdf13_4_k_cu_6dbdb7944cuda3std3__436_GLOBAL__N__f7bfdf13_4_k_cu_6dbdb7946ignoreE,@object
	.size		_ZN34_INTERNAL_f7bfdf13_4_k_cu_6dbdb7944cuda3std3__436_GLOBAL__N__f7bfdf13_4_k_cu_6dbdb7946ignoreE,(_ZN34_INTERNAL_f7bfdf13_4_k_cu_6dbdb7944cuda3std6ranges3__45__cpo4dataE - _ZN34_INTERNAL_f7bfdf13_4_k_cu_6dbdb7944cuda3std3__436_GLOBAL__N__f7bfdf13_4_k_cu_6dbdb7946ignoreE)
_ZN34_INTERNAL_f7bfdf13_4_k_cu_6dbdb7944cuda3std3__436_GLOBAL__N__f7bfdf13_4_k_cu_6dbdb7946ignoreE:
	.zero		1
	.type		_ZN34_INTERNAL_f7bfdf13_4_k_cu_6dbdb7944cuda3std6ranges3__45__cpo4dataE,@object
	.size		_ZN34_INTERNAL_f7bfdf13_4_k_cu_6dbdb7944cuda3std6ranges3__45__cpo4dataE,(_ZN34_INTERNAL_f7bfdf13_4_k_cu_6dbdb7946thrust24THRUST_300001_SM_1000_NS12placeholders2_1E - _ZN34_INTERNAL_f7bfdf13_4_k_cu_6dbdb7944cuda3std6ranges3__45__cpo4dataE)
_ZN34_INTERNAL_f7bfdf13_4_k_cu_6dbdb7944cuda3std6ranges3__45__cpo4dataE:
	.zero		1
	.type		_ZN34_INTERNAL_f7bfdf13_4_k_cu_6dbdb7946thrust24THRUST_300001_SM_1000_NS12placeholders2_1E,@object
	.size		_ZN34_INTERNAL_f7bfdf13_4_k_cu_6dbdb7946thrust24THRUST_300001_SM_1000_NS12placeholders2_1E,(_ZN34_INTERNAL_f7bfdf13_4_k_cu_6dbdb7944cuda3std3__45__cpo5beginE - _ZN34_INTERNAL_f7bfdf13_4_k_cu_6dbdb7946thrust24THRUST_300001_SM_1000_NS12placeholders2_1E)
_ZN34_INTERNAL_f7bfdf13_4_k_cu_6dbdb7946thrust24THRUST_300001_SM_1000_NS12placeholders2_1E:
	.zero		1
	.type		_ZN34_INTERNAL_f7bfdf13_4_k_cu_6dbdb7944cuda3std3__45__cpo5beginE,@object
	.size		_ZN34_INTERNAL_f7bfdf13_4_k_cu_6dbdb7944cuda3std3__45__cpo5beginE,(_ZN34_INTERNAL_f7bfdf13_4_k_cu_6dbdb7944cuda3std6ranges3__45__cpo5beginE - _ZN34_INTERNAL_f7bfdf13_4_k_cu_6dbdb7944cuda3std3__45__cpo5beginE)
_ZN34_INTERNAL_f7bfdf13_4_k_cu_6dbdb7944cuda3std3__45__cpo5beginE:
	.zero		1
	.type		_ZN34_INTERNAL_f7bfdf13_4_k_cu_6dbdb7944cuda3std6ranges3__45__cpo5beginE,@object
	.size		_ZN34_INTERNAL_f7bfdf13_4_k_cu_6dbdb7944cuda3std6ranges3__45__cpo5beginE,(_ZN34_INTERNAL_f7bfdf13_4_k_cu_6dbdb7946thrust24THRUST_300001_SM_1000_NS12placeholders2_5E - _ZN34_INTERNAL_f7bfdf13_4_k_cu_6dbdb7944cuda3std6ranges3__45__cpo5beginE)
_ZN34_INTERNAL_f7bfdf13_4_k_cu_6dbdb7944cuda3std6ranges3__45__cpo5beginE:
	.zero		1
	.type		_ZN34_INTERNAL_f7bfdf13_4_k_cu_6dbdb7946thrust24THRUST_300001_SM_1000_NS12placeholders2_5E,@object
	.size		_ZN34_INTERNAL_f7bfdf13_4_k_cu_6dbdb7946thrust24THRUST_300001_SM_1000_NS12placeholders2_5E,(_ZN34_INTERNAL_f7bfdf13_4_k_cu_6dbdb7944cuda3std3__45__cpo6rbeginE - _ZN34_INTERNAL_f7bfdf13_4_k_cu_6dbdb7946thrust24THRUST_300001_SM_1000_NS12placeholders2_5E)
_ZN34_INTERNAL_f7bfdf13_4_k_cu_6dbdb7946thrust24THRUST_300001_SM_1000_NS12placeholders2_5E:
	.zero		1
	.type		_ZN34_INTERNAL_f7bfdf13_4_k_cu_6dbdb7944cuda3std3__45__cpo6rbeginE,@object
	.size		_ZN34_INTERNAL_f7bfdf13_4_k_cu_6dbdb7944cuda3std3__45__cpo6rbeginE,(_ZN34_INTERNAL_f7bfdf13_4_k_cu_6dbdb7944cuda3std6ranges3__45__cpo7advanceE - _ZN34_INTERNAL_f7bfdf13_4_k_cu_6dbdb7944cuda3std3__45__cpo6rbeginE)
_ZN34_INTERNAL_f7bfdf13_4_k_cu_6dbdb7944cuda3std3__45__cpo6rbeginE:
	.zero		1
	.type		_ZN34_INTERNAL_f7bfdf13_4_k_cu_6dbdb7944cuda3std6ranges3__45__cpo7advanceE,@object
	.size		_ZN34_INTERNAL_f7bfdf13_4_k_cu_6dbdb7944cuda3std6ranges3__45__cpo7advanceE,(_ZN34_INTERNAL_f7bfdf13_4_k_cu_6dbdb7944cuda3std3__47nulloptE - _ZN34_INTERNAL_f7bfdf13_4_k_cu_6dbdb7944cuda3std6ranges3__45__cpo7advanceE)
_ZN34_INTERNAL_f7bfdf13_4_k_cu_6dbdb7944cuda3std6ranges3__45__cpo7advanceE:
	.zero		1
	.type		_ZN34_INTERNAL_f7bfdf13_4_k_cu_6dbdb7944cuda3std3__47nulloptE,@object
	.size		_ZN34_INTERNAL_f7bfdf13_4_k_cu_6dbdb7944cuda3std3__47nulloptE,(_ZN34_INTERNAL_f7bfdf13_4_k_cu_6dbdb7944cuda3std6ranges3__45__cpo8distanceE - _ZN34_INTERNAL_f7bfdf13_4_k_cu_6dbdb7944cuda3std3__47nulloptE)
_ZN34_INTERNAL_f7bfdf13_4_k_cu_6dbdb7944cuda3std3__47nulloptE:
	.zero		1
	.type		_ZN34_INTERNAL_f7bfdf13_4_k_cu_6dbdb7944cuda3std6ranges3__45__cpo8distanceE,@object
	.size		_ZN34_INTERNAL_f7bfdf13_4_k_cu_6dbdb7944cuda3std6ranges3__45__cpo8distanceE,(_ZN34_INTERNAL_f7bfdf13_4_k_cu_6dbdb7946thrust24THRUST_300001_SM_1000_NS12placeholders3_10E - _ZN34_INTERNAL_f7bfdf13_4_k_cu_6dbdb7944cuda3std6ranges3__45__cpo8distanceE)
_ZN34_INTERNAL_f7bfdf13_4_k_cu_6dbdb7944cuda3std6ranges3__45__cpo8distanceE:
	.zero		1
	.type		_ZN34_INTERNAL_f7bfdf13_4_k_cu_6dbdb7946thrust24THRUST_300001_SM_1000_NS12placeholders3_10E,@object
	.size		_ZN34_INTERNAL_f7bfdf13_4_k_cu_6dbdb7946thrust24THRUST_300001_SM_1000_NS12placeholders3_10E,(_ZN34_INTERNAL_f7bfdf13_4_k_cu_6dbdb7944cuda3std3__419piecewise_constructE - _ZN34_INTERNAL_f7bfdf13_4_k_cu_6dbdb7946thrust24THRUST_300001_SM_1000_NS12placeholders3_10E)
_ZN34_INTERNAL_f7bfdf13_4_k_cu_6dbdb7946thrust24THRUST_300001_SM_1000_NS12placeholders3_10E:
	.zero		1
	.type		_ZN34_INTERNAL_f7bfdf13_4_k_cu_6dbdb7944cuda3std3__419piecewise_constructE,@object
	.size		_ZN34_INTERNAL_f7bfdf13_4_k_cu_6dbdb7944cuda3std3__419piecewise_constructE,(_ZN34_INTERNAL_f7bfdf13_4_k_cu_6dbdb7944cuda3std6ranges3__45__cpo5cdataE - _ZN34_INTERNAL_f7bfdf13_4_k_cu_6dbdb7944cuda3std3__419piecewise_constructE)
_ZN34_INTERNAL_f7bfdf13_4_k_cu_6dbdb7944cuda3std3__419piecewise_constructE:
	.zero		1
	.type		_ZN34_INTERNAL_f7bfdf13_4_k_cu_6dbdb7944cuda3std6ranges3__45__cpo5cdataE,@object
	.size		_ZN34_INTERNAL_f7bfdf13_4_k_cu_6dbdb7944cuda3std6ranges3__45__cpo5cdataE,(_ZN34_INTERNAL_f7bfdf13_4_k_cu_6dbdb7946thrust24THRUST_300001_SM_1000_NS12placeholders2_2E - _ZN34_INTERNAL_f7bfdf13_4_k_cu_6dbdb7944cuda3std6ranges3__45__cpo5cdataE)
_ZN34_INTERNAL_f7bfdf13_4_k_cu_6dbdb7944cuda3std6ranges3__45__cpo5cdataE:
	.zero		1
	.type		_ZN34_INTERNAL_f7bfdf13_4_k_cu_6dbdb7946thrust24THRUST_300001_SM_1000_NS12placeholders2_2E,@object
	.size		_ZN34_INTERNAL_f7bfdf13_4_k_cu_6dbdb7946thrust24THRUST_300001_SM_1000_NS12placeholders2_2E,(_ZN34_INTERNAL_f7bfdf13_4_k_cu_6dbdb7944cuda3std3__45__cpo3endE - _ZN34_INTERNAL_f7bfdf13_4_k_cu_6dbdb7946thrust24THRUST_300001_SM_1000_NS12placeholders2_2E)
_ZN34_INTERNAL_f7bfdf13_4_k_cu_6dbdb7946thrust24THRUST_300001_SM_1000_NS12placeholders2_2E:
	.zero		1
	.type		_ZN34_INTERNAL_f7bfdf13_4_k_cu_6dbdb7944cuda3std3__45__cpo3endE,@object
	.size		_ZN34_INTERNAL_f7bfdf13_4_k_cu_6dbdb7944cuda3std3__45__cpo3endE,(_ZN34_INTERNAL_f7bfdf13_4_k_cu_6dbdb7944cuda3std6ranges3__45__cpo3endE - _ZN34_INTERNAL_f7bfdf13_4_k_cu_6dbdb7944cuda3std3__45__cpo3endE)
_ZN34_INTERNAL_f7bfdf13_4_k_cu_6dbdb7944cuda3std3__45__cpo3endE:
	.zero		1
	.type		_ZN34_INTERNAL_f7bfdf13_4_k_cu_6dbdb7944cuda3std6ranges3__45__cpo3endE,@object
	.size		_ZN34_INTERNAL_f7bfdf13_4_k_cu_6dbdb7944cuda3std6ranges3__45__cpo3endE,(_ZN34_INTERNAL_f7bfdf13_4_k_cu_6dbdb7946thrust24THRUST_300001_SM_1000_NS12placeholders2_6E - _ZN34_INTERNAL_f7bfdf13_4_k_cu_6dbdb7944cuda3std6ranges3__45__cpo3endE)
_ZN34_INTERNAL_f7bfdf13_4_k_cu_6dbdb7944cuda3std6ranges3__45__cpo3endE:
	.zero		1
	.type		_ZN34_INTERNAL_f7bfdf13_4_k_cu_6dbdb7946thrust24THRUST_300001_SM_1000_NS12placeholders2_6E,@object
	.size		_ZN34_INTERNAL_f7bfdf13_4_k_cu_6dbdb7946thrust24THRUST_300001_SM_1000_NS12placeholders2_6E,(_ZN34_INTERNAL_f7bfdf13_4_k_cu_6dbdb7944cuda3std3__45__cpo4rendE - _ZN34_INTERNAL_f7bfdf13_4_k_cu_6dbdb7946thrust24THRUST_300001_SM_1000_NS12placeholders2_6E)
_ZN34_INTERNAL_f7bfdf13_4_k_cu_6dbdb7946thrust24THRUST_300001_SM_1000_NS12placeholders2_6E:
	.zero		1
	.type		_ZN34_INTERNAL_f7bfdf13_4_k_cu_6dbdb7944cuda3std3__45__cpo4rendE,@object
	.size		_ZN34_INTERNAL_f7bfdf13_4_k_cu_6dbdb7944cuda3std3__45__cpo4rendE,(_ZN34_INTERNAL_f7bfdf13_4_k_cu_6dbdb7944cuda3std6ranges3__45__cpo9iter_swapE - _ZN34_INTERNAL_f7bfdf13_4_k_cu_6dbdb7944cuda3std3__45__cpo4rendE)
_ZN34_INTERNAL_f7bfdf13_4_k_cu_6dbdb7944cuda3std3__45__cpo4rendE:
	.zero		1
	.type		_ZN34_INTERNAL_f7bfdf13_4_k_cu_6dbdb7944cuda3std6ranges3__45__cpo9iter_swapE,@object
	.size		_ZN34_INTERNAL_f7bfdf13_4_k_cu_6dbdb7944cuda3std6ranges3__45__cpo9iter_swapE,(_ZN34_INTERNAL_f7bfdf13_4_k_cu_6dbdb7944cuda3std3__48unexpectE - _ZN34_INTERNAL_f7bfdf13_4_k_cu_6dbdb7944cuda3std6ranges3__45__cpo9iter_swapE)
_ZN34_INTERNAL_f7bfdf13_4_k_cu_6dbdb7944cuda3std6ranges3__45__cpo9iter_swapE:
	.zero		1
	.type		_ZN34_INTERNAL_f7bfdf13_4_k_cu_6dbdb7944cuda3std3__48unexpectE,@object
	.size		_ZN34_INTERNAL_f7bfdf13_4_k_cu_6dbdb7944cuda3std3__48unexpectE,(_ZN34_INTERNAL_f7bfdf13_4_k_cu_6dbdb7946thrust24THRUST_300001_SM_1000_NS8cuda_cub3parE - _ZN34_INTERNAL_f7bfdf13_4_k_cu_6dbdb7944cuda3std3__48unexpectE)
_ZN34_INTERNAL_f7bfdf13_4_k_cu_6dbdb7944cuda3std3__48unexpectE:
	.zero		1
	.type		_ZN34_INTERNAL_f7bfdf13_4_k_cu_6dbdb7946thrust24THRUST_300001_SM_1000_NS8cuda_cub3parE,@object
	.size		_ZN34_INTERNAL_f7bfdf13_4_k_cu_6dbdb7946thrust24THRUST_300001_SM_1000_NS8cuda_cub3parE,(_ZN34_INTERNAL_f7bfdf13_4_k_cu_6dbdb7946thrust24THRUST_300001_SM_1000_NS12placeholders2_4E - _ZN34_INTERNAL_f7bfdf13_4_k_cu_6dbdb7946thrust24THRUST_300001_SM_1000_NS8cuda_cub3parE)
_ZN34_INTERNAL_f7bfdf13_4_k_cu_6dbdb7946thrust24THRUST_300001_SM_1000_NS8cuda_cub3parE:
	.zero		1
	.type		_ZN34_INTERNAL_f7bfdf13_4_k_cu_6dbdb7946thrust24THRUST_300001_SM_1000_NS12placeholders2_4E,@object
	.size		_ZN34_INTERNAL_f7bfdf13_4_k_cu_6dbdb7946thrust24THRUST_300001_SM_1000_NS12placeholders2_4E,(_ZN34_INTERNAL_f7bfdf13_4_k_cu_6dbdb7944cuda3std3__45__cpo4cendE - _ZN34_INTERNAL_f7bfdf13_4_k_cu_6dbdb7946thrust24THRUST_300001_SM_1000_NS12placeholders2_4E)
_ZN34_INTERNAL_f7bfdf13_4_k_cu_6dbdb7946thrust24THRUST_300001_SM_1000_NS12placeholders2_4E:
	.zero		1
	.type		_ZN34_INTERNAL_f7bfdf13_4_k_cu_6dbdb7944cuda3std3__45__cpo4cendE,@object
	.size		_ZN34_INTERNAL_f7bfdf13_4_k_cu_6dbdb7944cuda3std3__45__cpo4cendE,(_ZN34_INTERNAL_f7bfdf13_4_k_cu_6dbdb7944cuda3std6ranges3__45__cpo4cendE - _ZN34_INTERNAL_f7bfdf13_4_k_cu_6dbdb7944cuda3std3__45__cpo4cendE)
_ZN34_INTERNAL_f7bfdf13_4_k_cu_6dbdb7944cuda3std3__45__cpo4cendE:
	.zero		1
	.type		_ZN34_INTERNAL_f7bfdf13_4_k_cu_6dbdb7944cuda3std6ranges3__45__cpo4cendE,@object
	.size		_ZN34_INTERNAL_f7bfdf13_4_k_cu_6dbdb7944cuda3std6ranges3__45__cpo4cendE,(_ZN34_INTERNAL_f7bfdf13_4_k_cu_6dbdb7944cuda3std3__420unreachable_sentinelE - _ZN34_INTERNAL_f7bfdf13_4_k_cu_6dbdb7944cuda3std6ranges3__45__cpo4cendE)
_ZN34_INTERNAL_f7bfdf13_4_k_cu_6dbdb7944cuda3std6ranges3__45__cpo4cendE:
	.zero		1
	.type		_ZN34_INTERNAL_f7bfdf13_4_k_cu_6dbdb7944cuda3std3__420unreachable_sentinelE,@object
	.size		_ZN34_INTERNAL_f7bfdf13_4_k_cu_6dbdb7944cuda3std3__420unreachable_sentinelE,(_ZN34_INTERNAL_f7bfdf13_4_k_cu_6dbdb7944cuda3std6ranges3__45__cpo5ssizeE - _ZN34_INTERNAL_f7bfdf13_4_k_cu_6dbdb7944cuda3std3__420unreachable_sentinelE)
_ZN34_INTERNAL_f7bfdf13_4_k_cu_6dbdb7944cuda3std3__420unreachable_sentinelE:
	.zero		1
	.type		_ZN34_INTERNAL_f7bfdf13_4_k_cu_6dbdb7944cuda3std6ranges3__45__cpo5ssizeE,@object
	.size		_ZN34_INTERNAL_f7bfdf13_4_k_cu_6dbdb7944cuda3std6ranges3__45__cpo5ssizeE,(_ZN34_INTERNAL_f7bfdf13_4_k_cu_6dbdb7946thrust24THRUST_300001_SM_1000_NS12placeholders2_8E - _ZN34_INTERNAL_f7bfdf13_4_k_cu_6dbdb7944cuda3std6ranges3__45__cpo5ssizeE)
_ZN34_INTERNAL_f7bfdf13_4_k_cu_6dbdb7944cuda3std6ranges3__45__cpo5ssizeE:
	.zero		1
	.type		_ZN34_INTERNAL_f7bfdf13_4_k_cu_6dbdb7946thrust24THRUST_300001_SM_1000_NS12placeholders2_8E,@object
	.size		_ZN34_INTERNAL_f7bfdf13_4_k_cu_6dbdb7946thrust24THRUST_300001_SM_1000_NS12placeholders2_8E,(_ZN34_INTERNAL_f7bfdf13_4_k_cu_6dbdb7944cuda3std3__45__cpo5crendE - _ZN34_INTERNAL_f7bfdf13_4_k_cu_6dbdb7946thrust24THRUST_300001_SM_1000_NS12placeholders2_8E)
_ZN34_INTERNAL_f7bfdf13_4_k_cu_6dbdb7946thrust24THRUST_300001_SM_1000_NS12placeholders2_8E:
	.zero		1
	.type		_ZN34_INTERNAL_f7bfdf13_4_k_cu_6dbdb7944cuda3std3__45__cpo5crendE,@object
	.size		_ZN34_INTERNAL_f7bfdf13_4_k_cu_6dbdb7944cuda3std3__45__cpo5crendE,(_ZN34_INTERNAL_f7bfdf13_4_k_cu_6dbdb7944cuda3std6ranges3__45__cpo4prevE - _ZN34_INTERNAL_f7bfdf13_4_k_cu_6dbdb7944cuda3std3__45__cpo5crendE)
_ZN34_INTERNAL_f7bfdf13_4_k_cu_6dbdb7944cuda3std3__45__cpo5crendE:
	.zero		1
	.type		_ZN34_INTERNAL_f7bfdf13_4_k_cu_6dbdb7944cuda3std6ranges3__45__cpo4prevE,@object
	.size		_ZN34_INTERNAL_f7bfdf13_4_k_cu_6dbdb7944cuda3std6ranges3__45__cpo4prevE,(_ZN34_INTERNAL_f7bfdf13_4_k_cu_6dbdb7944cuda3std6ranges3__45__cpo9iter_moveE - _ZN34_INTERNAL_f7bfdf13_4_k_cu_6dbdb7944cuda3std6ranges3__45__cpo4prevE)
_ZN34_INTERNAL_f7bfdf13_4_k_cu_6dbdb7944cuda3std6ranges3__45__cpo4prevE:
	.zero		1
	.type		_ZN34_INTERNAL_f7bfdf13_4_k_cu_6dbdb7944cuda3std6ranges3__45__cpo9iter_moveE,@object
	.size		_ZN34_INTERNAL_f7bfdf13_4_k_cu_6dbdb7944cuda3std6ranges3__45__cpo9iter_moveE,(_ZN34_INTERNAL_f7bfdf13_4_k_cu_6dbdb7946thrust24THRUST_300001_SM_1000_NS6system6detail10sequential3seqE - _ZN34_INTERNAL_f7bfdf13_4_k_cu_6dbdb7944cuda3std6ranges3__45__cpo9iter_moveE)
_ZN34_INTERNAL_f7bfdf13_4_k_cu_6dbdb7944cuda3std6ranges3__45__cpo9iter_moveE:
	.zero		1
	.type		_ZN34_INTERNAL_f7bfdf13_4_k_cu_6dbdb7946thrust24THRUST_300001_SM_1000_NS6system6detail10sequential3seqE,@object
	.size		_ZN34_INTERNAL_f7bfdf13_4_k_cu_6dbdb7946thrust24THRUST_300001_SM_1000_NS6system6detail10sequential3seqE,(.L_31 - _ZN34_INTERNAL_f7bfdf13_4_k_cu_6dbdb7946thrust24THRUST_300001_SM_1000_NS6system6detail10sequential3seqE)
_ZN34_INTERNAL_f7bfdf13_4_k_cu_6dbdb7946thrust24THRUST_300001_SM_1000_NS6system6detail10sequential3seqE:
	.zero		1
.L_31:


//--------------------- .nv.shared._ZN3cub18CUB_300001_SM_10006detail6reduce18DeviceReduceKernelINS2_10policy_hubIiyN4cuda3std3__44plusIiEEE10Policy1000EN6thrust24THRUST_300001_SM_1000_NS6detail15normal_iteratorINSD_10device_ptrIiEEEEyS9_iNS7_10__identityEEEvT0_PT3_T1_NS0_13GridEvenShareISN_EET2_T4_ --------------------------
	.section	.nv.shared._ZN3cub18CUB_300001_SM_10006detail6reduce18DeviceReduceKernelINS2_10policy_hubIiyN4cuda3std3__44plusIiEEE10Policy1000EN6thrust24THRUST_300001_SM_1000_NS6detail15normal_iteratorINSD_10device_ptrIiEEEEyS9_iNS7_10__identityEEEvT0_PT3_T1_NS0_13GridEvenShareISN_EET2_T4_,"aw",@nobits
	.sectionflags	@""
	.align	4
.nv.shared._ZN3cub18CUB_300001_SM_10006detail6reduce18DeviceReduceKernelINS2_10policy_hubIiyN4cuda3std3__44plusIiEEE10Policy1000EN6thrust24THRUST_300001_SM_1000_NS6detail15normal_iteratorINSD_10device_ptrIiEEEEyS9_iNS7_10__identityEEEvT0_PT3_T1_NS0_13GridEvenShareISN_EET2_T4_:
	.zero		1068


//--------------------- .nv.shared._ZN3cub18CUB_300001_SM_10006detail6reduce28DeviceReduceSingleTileKernelINS2_10policy_hubIiyN4cuda3std3__44plusIiEEE10Policy1000EN6thrust24THRUST_300001_SM_1000_NS6detail15normal_iteratorINSD_10device_ptrIiEEEEPiyS9_iiNS7_10__identityEEEvT0_T1_T2_T3_T4_T6_ --------------------------
	.section	.nv.shared._ZN3cub18CUB_300001_SM_10006detail6reduce28DeviceReduceSingleTileKernelINS2_10policy_hubIiyN4cuda3std3__44plusIiEEE10Policy1000EN6thrust24THRUST_300001_SM_1000_NS6detail15normal_iteratorINSD_10device_ptrIiEEEEPiyS9_iiNS7_10__identityEEEvT0_T1_T2_T3_T4_T6_,"aw",@nobits
	.sectionflags	@""
	.align	4
.nv.shared._ZN3cub18CUB_300001_SM_10006detail6reduce28DeviceReduceSingleTileKernelINS2_10policy_hubIiyN4cuda3std3__44plusIiEEE10Policy1000EN6thrust24THRUST_300001_SM_1000_NS6detail15normal_iteratorINSD_10device_ptrIiEEEEPiyS9_iiNS7_10__identityEEEvT0_T1_T2_T3_T4_T6_:
	.zero		1068


//--------------------- .nv.shared._ZN3cub18CUB_300001_SM_10006detail6reduce28DeviceReduceSingleTileKernelINS2_10policy_hubIijN4cuda3std3__44plusIiEEE10Policy1000EPiSC_iS9_iiNS7_10__identityEEEvT0_T1_T2_T3_T4_T6_ --------------------------
	.section	.nv.shared._ZN3cub18CUB_300001_SM_10006detail6reduce28DeviceReduceSingleTileKernelINS2_10policy_hubIijN4cuda3std3__44plusIiEEE10Policy1000EPiSC_iS9_iiNS7_10__identityEEEvT0_T1_T2_T3_T4_T6_,"aw",@nobits
	.sectionflags	@""
	.align	4
.nv.shared._ZN3cub18CUB_300001_SM_10006detail6reduce28DeviceReduceSingleTileKernelINS2_10policy_hubIijN4cuda3std3__44plusIiEEE10Policy1000EPiSC_iS9_iiNS7_10__identityEEEvT0_T1_T2_T3_T4_T6_:
	.zero		1068


//--------------------- .nv.shared._ZN3cub18CUB_300001_SM_10006detail6reduce18DeviceReduceKernelINS2_10policy_hubIijN4cuda3std3__44plusIiEEE10Policy1000EN6thrust24THRUST_300001_SM_1000_NS6detail15normal_iteratorINSD_10device_ptrIiEEEEjS9_iNS7_10__identityEEEvT0_PT3_T1_NS0_13GridEvenShareISN_EET2_T4_ --------------------------
	.section	.nv.shared._ZN3cub18CUB_300001_SM_10006detail6reduce18DeviceReduceKernelINS2_10policy_hubIijN4cuda3std3__44plusIiEEE10Policy1000EN6thrust24THRUST_300001_SM_1000_NS6detail15normal_iteratorINSD_10device_ptrIiEEEEjS9_iNS7_10__identityEEEvT0_PT3_T1_NS0_13GridEvenShareISN_EET2_T4_,"aw",@nobits
	.sectionflags	@""
	.align	4
.nv.shared._ZN3cub18CUB_300001_SM_10006detail6reduce18DeviceReduceKernelINS2_10policy_hubIijN4cuda3std3__44plusIiEEE10Policy1000EN6thrust24THRUST_300001_SM_1000_NS6detail15normal_iteratorINSD_10device_ptrIiEEEEjS9_iNS7_10__identityEEEvT0_PT3_T1_NS0_13GridEvenShareISN_EET2_T4_:
	.zero		1068


//--------------------- .nv.shared._ZN3cub18CUB_300001_SM_10006detail6reduce28DeviceReduceSingleTileKernelINS2_10policy_hubIijN4cuda3std3__44plusIiEEE10Policy1000EN6thrust24THRUST_300001_SM_1000_NS6detail15normal_iteratorINSD_10device_ptrIiEEEEPijS9_iiNS7_10__identityEEEvT0_T1_T2_T3_T4_T6_ --------------------------
	.section	.nv.shared._ZN3cub18CUB_300001_SM_10006detail6reduce28DeviceReduceSingleTileKernelINS2_10policy_hubIijN4cuda3std3__44plusIiEEE10Policy1000EN6thrust24THRUST_300001_SM_1000_NS6detail15normal_iteratorINSD_10device_ptrIiEEEEPijS9_iiNS7_10__identityEEEvT0_T1_T2_T3_T4_T6_,"aw",@nobits
	.sectionflags	@""
	.align	4
.nv.shared._ZN3cub18CUB_300001_SM_10006detail6reduce28DeviceReduceSingleTileKernelINS2_10policy_hubIijN4cuda3std3__44plusIiEEE10Policy1000EN6thrust24THRUST_300001_SM_1000_NS6detail15normal_iteratorINSD_10device_ptrIiEEEEPijS9_iiNS7_10__identityEEEvT0_T1_T2_T3_T4_T6_:
	.zero		1068


//--------------------- .nv.constant0._ZN3cub18CUB_300001_SM_10006detail6reduce28DeviceReduceSingleTileKernelINS2_10policy_hubIiyN4cuda3std3__44plusIiEEE10Policy1000EPiSC_iS9_iiNS7_10__identityEEEvT0_T1_T2_T3_T4_T6_ --------------------------
	.section	.nv.constant0._ZN3cub18CUB_300001_SM_10006detail6reduce28DeviceReduceSingleTileKernelINS2_10policy_hubIiyN4cuda3std3__44plusIiEEE10Policy1000EPiSC_iS9_iiNS7_10__identityEEEvT0_T1_T2_T3_T4_T6_,"a",@progbits
	.sectionflags	@""
	.align	4
.nv.constant0._ZN3cub18CUB_300001_SM_10006detail6reduce28DeviceReduceSingleTileKernelINS2_10policy_hubIiyN4cuda3std3__44plusIiEEE10Policy1000EPiSC_iS9_iiNS7_10__identityEEEvT0_T1_T2_T3_T4_T6_:
	.zero		925


//--------------------- .nv.constant0._ZN3cub18CUB_300001_SM_10006detail6reduce18DeviceReduceKernelINS2_10policy_hubIiyN4cuda3std3__44plusIiEEE10Policy1000EN6thrust24THRUST_300001_SM_1000_NS6detail15normal_iteratorINSD_10device_ptrIiEEEEyS9_iNS7_10__identityEEEvT0_PT3_T1_NS0_13GridEvenShareISN_EET2_T4_ --------------------------
	.section	.nv.constant0._ZN3cub18CUB_300001_SM_10006detail6reduce18DeviceReduceKernelINS2_10policy_hubIiyN4cuda3std3__44plusIiEEE10Policy1000EN6thrust24THRUST_300001_SM_1000_NS6detail15normal_iteratorINSD_10device_ptrIiEEEEyS9_iNS7_10__identityEEEvT0_PT3_T1_NS0_13GridEvenShareISN_EET2_T4_,"a",@progbits
	.sectionflags	@""
	.align	4
.nv.constant0._ZN3cub18CUB_300001_SM_10006detail6reduce18DeviceReduceKernelINS2_10policy_hubIiyN4cuda3std3__44plusIiEEE10Policy1000EN6thrust24THRUST_300001_SM_1000_NS6detail15normal_iteratorINSD_10device_ptrIiEEEEyS9_iNS7_10__identityEEEvT0_PT3_T1_NS0_13GridEvenShareISN_EET2_T4_:
	.zero		994


//--------------------- .nv.constant0._ZN3cub18CUB_300001_SM_10006detail6reduce28DeviceReduceSingleTileKernelINS2_10policy_hubIiyN4cuda3std3__44plusIiEEE10Policy1000EN6thrust24THRUST_300001_SM_1000_NS6detail15normal_iteratorINSD_10device_ptrIiEEEEPiyS9_iiNS7_10__identityEEEvT0_T1_T2_T3_T4_T6_ --------------------------
	.section	.nv.constant0._ZN3cub18CUB_300001_SM_10006detail6reduce28DeviceReduceSingleTileKernelINS2_10policy_hubIiyN4cuda3std3__44plusIiEEE10Policy1000EN6thrust24THRUST_300001_SM_1000_NS6detail15normal_iteratorINSD_10device_ptrIiEEEEPiyS9_iiNS7_10__identityEEEvT0_T1_T2_T3_T4_T6_,"a",@progbits
	.sectionflags	@""
	.align	4
.nv.constant0._ZN3cub18CUB_300001_SM_10006detail6reduce28DeviceReduceSingleTileKernelINS2_10policy_hubIiyN4cuda3std3__44plusIiEEE10Policy1000EN6thrust24THRUST_300001_SM_1000_NS6detail15normal_iteratorINSD_10device_ptrIiEEEEPiyS9_iiNS7_10__identityEEEvT0_T1_T2_T3_T4_T6_:
	.zero		929


//--------------------- .nv.constant0._ZN3cub18CUB_300001_SM_10006detail6reduce28DeviceReduceSingleTileKernelINS2_10policy_hubIijN4cuda3std3__44plusIiEEE10Policy1000EPiSC_iS9_iiNS7_10__identityEEEvT0_T1_T2_T3_T4_T6_ --------------------------
	.section	.nv.constant0._ZN3cub18CUB_300001_SM_10006detail6reduce28DeviceReduceSingleTileKernelINS2_10policy_hubIijN4cuda3std3__44plusIiEEE10Policy1000EPiSC_iS9_iiNS7_10__identityEEEvT0_T1_T2_T3_T4_T6_,"a",@progbits
	.sectionflags	@""
	.align	4
.nv.constant0._ZN3cub18CUB_300001_SM_10006detail6reduce28DeviceReduceSingleTileKernelINS2_10policy_hubIijN4cuda3std3__44plusIiEEE10Policy1000EPiSC_iS9_iiNS7_10__identityEEEvT0_T1_T2_T3_T4_T6_:
	.zero		925


//--------------------- .nv.constant0._ZN3cub18CUB_300001_SM_10006detail6reduce18DeviceReduceKernelINS2_10policy_hubIijN4cuda3std3__44plusIiEEE10Policy1000EN6thrust24THRUST_300001_SM_1000_NS6detail15normal_iteratorINSD_10device_ptrIiEEEEjS9_iNS7_10__identityEEEvT0_PT3_T1_NS0_13GridEvenShareISN_EET2_T4_ --------------------------
	.section	.nv.constant0._ZN3cub18CUB_300001_SM_10006detail6reduce18DeviceReduceKernelINS2_10policy_hubIijN4cuda3std3__44plusIiEEE10Policy1000EN6thrust24THRUST_300001_SM_1000_NS6detail15normal_iteratorINSD_10device_ptrIiEEEEjS9_iNS7_10__identityEEEvT0_PT3_T1_NS0_13GridEvenShareISN_EET2_T4_,"a",@progbits
	.sectionflags	@""
	.align	4
.nv.constant0._ZN3cub18CUB_300001_SM_10006detail6reduce18DeviceReduceKernelINS2_10policy_hubIijN4cuda3std3__44plusIiEEE10Policy1000EN6thrust24THRUST_300001_SM_1000_NS6detail15normal_iteratorINSD_10device_ptrIiEEEEjS9_iNS7_10__identityEEEvT0_PT3_T1_NS0_13GridEvenShareISN_EET2_T4_:
	.zero		958


//--------------------- .nv.constant0._ZN3cub18CUB_300001_SM_10006detail6reduce28DeviceReduceSingleTileKernelINS2_10policy_hubIijN4cuda3std3__44plusIiEEE10Policy1000EN6thrust24THRUST_300001_SM_1000_NS6detail15normal_iteratorINSD_10device_ptrIiEEEEPijS9_iiNS7_10__identityEEEvT0_T1_T2_T3_T4_T6_ --------------------------
	.section	.nv.constant0._ZN3cub18CUB_300001_SM_10006detail6reduce28DeviceReduceSingleTileKernelINS2_10policy_hubIijN4cuda3std3__44plusIiEEE10Policy1000EN6thrust24THRUST_300001_SM_1000_NS6detail15normal_iteratorINSD_10device_ptrIiEEEEPijS9_iiNS7_10__identityEEEvT0_T1_T2_T3_T4_T6_,"a",@progbits
	.sectionflags	@""
	.align	4
.nv.constant0._ZN3cub18CUB_300001_SM_10006detail6reduce28DeviceReduceSingleTileKernelINS2_10policy_hubIijN4cuda3std3__44plusIiEEE10Policy1000EN6thrust24THRUST_300001_SM_1000_NS6detail15normal_iteratorINSD_10device_ptrIiEEEEPijS9_iiNS7_10__identityEEEvT0_T1_T2_T3_T4_T6_:
	.zero		925


//--------------------- .nv.constant0._ZN3cub18CUB_300001_SM_10006detail9transform16transform_kernelINS2_10policy_hubILb1EN4cuda3std3__45tupleIJN6thrust24THRUST_300001_SM_1000_NS6detail15normal_iteratorINSA_10device_ptrIcEEEESF_EEEE10policy1000El10scoreMatchNSC_INSD_IiEEEEJPcSM_EEEvT0_iT1_T2_DpNS2_10kernel_argIT3_EE --------------------------
	.section	.nv.constant0._ZN3cub18CUB_300001_SM_10006detail9transform16transform_kernelINS2_10policy_hubILb1EN4cuda3std3__45tupleIJN6thrust24THRUST_300001_SM_1000_NS6detail15normal_iteratorINSA_10device_ptrIcEEEESF_EEEE10policy1000El10scoreMatchNSC_INSD_IiEEEEJPcSM_EEEvT0_iT1_T2_DpNS2_10kernel_argIT3_EE,"a",@progbits
	.sectionflags	@""
	.align	4
.nv.constant0._ZN3cub18CUB_300001_SM_10006detail9transform16transform_kernelINS2_10policy_hubILb1EN4cuda3std3__45tupleIJN6thrust24THRUST_300001_SM_1000_NS6detail15normal_iteratorINSA_10device_ptrIcEEEESF_EEEE10policy1000El10scoreMatchNSC_INSD_IiEEEEJPcSM_EEEvT0_iT1_T2_DpNS2_10kernel_argIT3_EE:
	.zero		952


//--------------------- .nv.constant0._ZN3cub18CUB_300001_SM_10006detail9transform16transform_kernelINS2_10policy_hubILb1EN4cuda3std3__45tupleIJN6thrust24THRUST_300001_SM_1000_NS6detail15normal_iteratorINSA_10device_ptrIcEEEESF_EEEE10policy1000Ei10scoreMatchNSC_INSD_IiEEEEJPcSM_EEEvT0_iT1_T2_DpNS2_10kernel_argIT3_EE --------------------------
	.section	.nv.constant0._ZN3cub18CUB_300001_SM_10006detail9transform16transform_kernelINS2_10policy_hubILb1EN4cuda3std3__45tupleIJN6thrust24THRUST_300001_SM_1000_NS6detail15normal_iteratorINSA_10device_ptrIcEEEESF_EEEE10policy1000Ei10scoreMatchNSC_INSD_IiEEEEJPcSM_EEEvT0_iT1_T2_DpNS2_10kernel_argIT3_EE,"a",@progbits
	.sectionflags	@""
	.align	4
.nv.constant0._ZN3cub18CUB_300001_SM_10006detail9transform16transform_kernelINS2_10policy_hubILb1EN4cuda3std3__45tupleIJN6thrust24THRUST_300001_SM_1000_NS6detail15normal_iteratorINSA_10device_ptrIcEEEESF_EEEE10policy1000Ei10scoreMatchNSC_INSD_IiEEEEJPcSM_EEEvT0_iT1_T2_DpNS2_10kernel_argIT3_EE:
	.zero		952


//--------------------- .nv.constant0._ZN3cub18CUB_300001_SM_10006detail8for_each13static_kernelINS2_12policy_hub_t12policy_500_tEmN6thrust24THRUST_300001_SM_1000_NS8cuda_cub20__uninitialized_fill7functorINS7_10device_ptrIiEEiEEEEvT0_T1_ --------------------------
	.section	.nv.constant0._ZN3cub18CUB_300001_SM_10006detail8for_each13static_kernelINS2_12policy_hub_t12policy_500_tEmN6thrust24THRUST_300001_SM_1000_NS8cuda_cub20__uninitialized_fill7functorINS7_10device_ptrIiEEiEEEEvT0_T1_,"a",@progbits
	.sectionflags	@""
	.align	4
.nv.constant0._ZN3cub18CUB_300001_SM_10006detail8for_each13static_kernelINS2_12policy_hub_t12policy_500_tEmN6thrust24THRUST_300001_SM_1000_NS8cuda_cub20__uninitialized_fill7functorINS7_10device_ptrIiEEiEEEEvT0_T1_:
	.zero		920


//--------------------- .nv.constant0._ZN3cub18CUB_300001_SM_10006detail11EmptyKernelIvEEvv --------------------------
	.section	.nv.constant0._ZN3cub18CUB_300001_SM_10006detail11EmptyKernelIvEEvv,"a",@progbits
	.sectionflags	@""
	.align	4
.nv.constant0._ZN3cub18CUB_300001_SM_10006detail11EmptyKernelIvEEvv:
	.zero		896


//--------------------- SYMBOLS --------------------------

	.type		.nv.reservedSmem.offset0,@object
	.size		.nv.reservedSmem.offset0,0x4
	.type		.nv.reservedSmem.cap,@object
	.size		.nv.reservedSmem.cap,0x4
